	.target	sm_80

	.elftype	@"ET_EXEC"


//--------------------- .note.nv.tkinfo           --------------------------
	.section	.note.nv.tkinfo,"",@"SHT_NOTE"
	.sectionflags	@"SHF_NOTE_NV_TKINFO"
	.tkinfo
        /*0018*/ 	.word	0x00000002
        /*0030*/ 	.string	""
        /*0030*/ 	.string	"ptxas"
        /*0030*/ 	.string	"Cuda compilation tools, release 13.0, V13.0.88"
        /*0030*/ 	.string	"Build cuda_13.0.r13.0/compiler.36424714_0"
        /*0030*/ 	.string	"-v  -suppress-debug-info  -lineinfo  -arch sm_80 "



//--------------------- .note.nv.cuinfo           --------------------------
	.section	.note.nv.cuinfo,"",@"SHT_NOTE"
	.sectionflags	@"SHF_NOTE_NV_CUINFO"
        /*0018*/ 	.short	0x0002
        /*001a*/ 	.short	0x0050
        /*001c*/ 	.short	0x0082
	.zero		2


//--------------------- .nv.info                  --------------------------
	.section	.nv.info,"",@"SHT_CUDA_INFO"
	.align	4


	//----- nvinfo : EIATTR_REGCOUNT
	.align		4
        /*0000*/ 	.byte	0x04, 0x2f
        /*0002*/ 	.short	(.L_1 - .L_0)
	.align		4
.L_0:
        /*0004*/ 	.word	index@(matmul_kernel)
        /*0008*/ 	.word	0x00000020


	//----- nvinfo : EIATTR_FRAME_SIZE
	.align		4
.L_1:
        /*000c*/ 	.byte	0x04, 0x11
        /*000e*/ 	.short	(.L_3 - .L_2)
	.align		4
.L_2:
        /*0010*/ 	.word	index@(matmul_kernel)
        /*0014*/ 	.word	0x000041f0


	//----- nvinfo : EIATTR_MIN_STACK_SIZE
	.align		4
.L_3:
        /*0018*/ 	.byte	0x04, 0x12
        /*001a*/ 	.short	(.L_5 - .L_4)
	.align		4
.L_4:
        /*001c*/ 	.word	index@(matmul_kernel)
        /*0020*/ 	.word	0x000041f0
.L_5:


//--------------------- .nv.info.matmul_kernel    --------------------------
	.section	.nv.info.matmul_kernel,"",@"SHT_CUDA_INFO"
	.sectionflags	@""
	.align	4


	//----- nvinfo : EIATTR_CUDA_API_VERSION
	.align		4
        /*0000*/ 	.byte	0x04, 0x37
        /*0002*/ 	.short	(.L_7 - .L_6)
.L_6:
        /*0004*/ 	.word	0x00000082


	//----- nvinfo : EIATTR_SW2861232_WAR
	.align		4
.L_7:
        /*0008*/ 	.byte	0x01, 0x35
	.zero		2


	//----- nvinfo : EIATTR_PARAM_CBANK
	.align		4
        /*000c*/ 	.byte	0x04, 0x0a
        /*000e*/ 	.short	(.L_9 - .L_8)
	.align		4
.L_8:
        /*0010*/ 	.word	index@(.nv.constant0.matmul_kernel)
        /*0014*/ 	.short	0x0160
        /*0016*/ 	.short	0x0050


	//----- nvinfo : EIATTR_CBANK_PARAM_SIZE
	.align		4
.L_9:
        /*0018*/ 	.byte	0x03, 0x19
        /*001a*/ 	.short	0x0050


	//----- nvinfo : EIATTR_KPARAM_INFO
	.align		4
        /*001c*/ 	.byte	0x04, 0x17
        /*001e*/ 	.short	(.L_11 - .L_10)
.L_10:
        /*0020*/ 	.word	0x00000000
        /*0024*/ 	.short	0x000d
        /*0026*/ 	.short	0x0048
        /*0028*/ 	.byte	0x00, 0xf4, 0x21, 0x00


	//----- nvinfo : EIATTR_KPARAM_INFO
	.align		4
.L_11:
        /*002c*/ 	.byte	0x04, 0x17
        /*002e*/ 	.short	(.L_13 - .L_12)
.L_12:
        /*0030*/ 	.word	0x00000000
        /*0034*/ 	.short	0x000c
        /*0036*/ 	.short	0x0040
        /*0038*/ 	.byte	0x00, 0xf4, 0x21, 0x00


	//----- nvinfo : EIATTR_KPARAM_INFO
	.align		4
.L_13:
        /*003c*/ 	.byte	0x04, 0x17
        /*003e*/ 	.short	(.L_15 - .L_14)
.L_14:
        /*0040*/ 	.word	0x00000000
        /*0044*/ 	.short	0x000b
        /*0046*/ 	.short	0x0038
        /*0048*/ 	.byte	0x00, 0xf0, 0x11, 0x00


	//----- nvinfo : EIATTR_KPARAM_INFO
	.align		4
.L_15:
        /*004c*/ 	.byte	0x04, 0x17
        /*004e*/ 	.short	(.L_17 - .L_16)
.L_16:
        /*0050*/ 	.word	0x00000000
        /*0054*/ 	.short	0x000a
        /*0056*/ 	.short	0x0034
        /*0058*/ 	.byte	0x00, 0xf0, 0x11, 0x00


	//----- nvinfo : EIATTR_KPARAM_INFO
	.align		4
.L_17:
        /*005c*/ 	.byte	0x04, 0x17
        /*005e*/ 	.short	(.L_19 - .L_18)
.L_18:
        /*0060*/ 	.word	0x00000000
        /*0064*/ 	.short	0x0009
        /*0066*/ 	.short	0x0030
        /*0068*/ 	.byte	0x00, 0xf0, 0x11, 0x00


	//----- nvinfo : EIATTR_KPARAM_INFO
	.align		4
.L_19:
        /*006c*/ 	.byte	0x04, 0x17
        /*006e*/ 	.short	(.L_21 - .L_20)
.L_20:
        /*0070*/ 	.word	0x00000000
        /*0074*/ 	.short	0x0008
        /*0076*/ 	.short	0x002c
        /*0078*/ 	.byte	0x00, 0xf0, 0x11, 0x00


	//----- nvinfo : EIATTR_KPARAM_INFO
	.align		4
.L_21:
        /*007c*/ 	.byte	0x04, 0x17
        /*007e*/ 	.short	(.L_23 - .L_22)
.L_22:
        /*0080*/ 	.word	0x00000000
        /*0084*/ 	.short	0x0007
        /*0086*/ 	.short	0x0028
        /*0088*/ 	.byte	0x00, 0xf0, 0x11, 0x00


	//----- nvinfo : EIATTR_KPARAM_INFO
	.align		4
.L_23:
        /*008c*/ 	.byte	0x04, 0x17
        /*008e*/ 	.short	(.L_25 - .L_24)
.L_24:
        /*0090*/ 	.word	0x00000000
        /*0094*/ 	.short	0x0006
        /*0096*/ 	.short	0x0024
        /*0098*/ 	.byte	0x00, 0xf0, 0x11, 0x00


	//----- nvinfo : EIATTR_KPARAM_INFO
	.align		4
.L_25:
        /*009c*/ 	.byte	0x04, 0x17
        /*009e*/ 	.short	(.L_27 - .L_26)
.L_26:
        /*00a0*/ 	.word	0x00000000
        /*00a4*/ 	.short	0x0005
        /*00a6*/ 	.short	0x0020
        /*00a8*/ 	.byte	0x00, 0xf0, 0x11, 0x00


	//----- nvinfo : EIATTR_KPARAM_INFO
	.align		4
.L_27:
        /*00ac*/ 	.byte	0x04, 0x17
        /*00ae*/ 	.short	(.L_29 - .L_28)
.L_28:
        /*00b0*/ 	.word	0x00000000
        /*00b4*/ 	.short	0x0004
        /*00b6*/ 	.short	0x001c
        /*00b8*/ 	.byte	0x00, 0xf0, 0x11, 0x00


	//----- nvinfo : EIATTR_KPARAM_INFO
	.align		4
.L_29:
        /*00bc*/ 	.byte	0x04, 0x17
        /*00be*/ 	.short	(.L_31 - .L_30)
.L_30:
        /*00c0*/ 	.word	0x00000000
        /*00c4*/ 	.short	0x0003
        /*00c6*/ 	.short	0x0018
        /*00c8*/ 	.byte	0x00, 0xf0, 0x11, 0x00


	//----- nvinfo : EIATTR_KPARAM_INFO
	.align		4
.L_31:
        /*00cc*/ 	.byte	0x04, 0x17
        /*00ce*/ 	.short	(.L_33 - .L_32)
.L_32:
        /*00d0*/ 	.word	0x00000000
        /*00d4*/ 	.short	0x0002
        /*00d6*/ 	.short	0x0010
        /*00d8*/ 	.byte	0x00, 0xf4, 0x21, 0x00


	//----- nvinfo : EIATTR_KPARAM_INFO
	.align		4
.L_33:
        /*00dc*/ 	.byte	0x04, 0x17
        /*00de*/ 	.short	(.L_35 - .L_34)
.L_34:
        /*00e0*/ 	.word	0x00000000
        /*00e4*/ 	.short	0x0001
        /*00e6*/ 	.short	0x0008
        /*00e8*/ 	.byte	0x00, 0xf4, 0x21, 0x00


	//----- nvinfo : EIATTR_KPARAM_INFO
	.align		4
.L_35:
        /*00ec*/ 	.byte	0x04, 0x17
        /*00ee*/ 	.short	(.L_37 - .L_36)
.L_36:
        /*00f0*/ 	.word	0x00000000
        /*00f4*/ 	.short	0x0000
        /*00f6*/ 	.short	0x0000
        /*00f8*/ 	.byte	0x00, 0xf4, 0x21, 0x00


	//----- nvinfo : EIATTR_MAXREG_COUNT
	.align		4
.L_37:
        /*00fc*/ 	.byte	0x03, 0x1b
        /*00fe*/ 	.short	0x00ff


	//----- nvinfo : EIATTR_NUM_BARRIERS
	.align		4
        /*0100*/ 	.byte	0x02, 0x4c
        /*0102*/ 	.byte	0x01
	.zero		1


	//----- nvinfo : EIATTR_ANNOTATIONS
	.align		4
        /*0104*/ 	.byte	0x04, 0x55
        /*0106*/ 	.short	(.L_39 - .L_38)


	//   ....[0]....
.L_38:
        /*0108*/ 	.word	0x00000001
        /*010c*/ 	.byte	0x70, 0x00, 0x00, 0x00, 0x01, 0x00, 0x00, 0x00, 0xb0, 0x00, 0x00, 0x00, 0x01, 0x00, 0x00, 0x00
        /* <DEDUP_REMOVED lines=2099> */
        /*844c*/ 	.byte	0x50, 0xf3, 0x01, 0x00


	//----- nvinfo : EIATTR_MERCURY_ISA_VERSION
	.align		4
.L_39:
        /*8450*/ 	.byte	0x03, 0x5f
        /*8452*/ 	.short	0x0000


	//----- nvinfo : EIATTR_EXIT_INSTR_OFFSETS
	.align		4
        /*8454*/ 	.byte	0x04, 0x1c
        /*8456*/ 	.short	(.L_41 - .L_40)


	//   ....[0]....
.L_40:
        /*8458*/ 	.word	0x00052da0


	//   ....[1]....
        /*845c*/ 	.word	0x00052dd0


	//----- nvinfo : EIATTR_REQNTID
	.align		4
.L_41:
        /*8460*/ 	.byte	0x04, 0x10
        /*8462*/ 	.short	(.L_43 - .L_42)
.L_42:
        /*8464*/ 	.word	0x00000080
        /*8468*/ 	.word	0x00000001
        /*846c*/ 	.word	0x00000001
.L_43:


//--------------------- .nv.callgraph             --------------------------
	.section	.nv.callgraph,"",@"SHT_CUDA_CALLGRAPH"
	.align	4
	.sectionentsize	8
	.align		4
        /*0000*/ 	.word	0x00000000
	.align		4
        /*0004*/ 	.word	0xffffffff
	.align		4
        /*0008*/ 	.word	0x00000000
	.align		4
        /*000c*/ 	.word	0xfffffffe
	.align		4
        /*0010*/ 	.word	0x00000000
	.align		4
        /*0014*/ 	.word	0xfffffffd
	.align		4
        /*0018*/ 	.word	0x00000000
	.align		4
        /*001c*/ 	.word	0xfffffffc


//--------------------- .nv.rel.action            --------------------------
	.section	.nv.rel.action,"",@"SHT_CUDA_RELOCINFO"
	.align	8
	.sectionentsize	8
        /*0000*/ 	.byte	0x73, 0x00, 0x00, 0x00, 0x00, 0x00, 0x00, 0x00, 0x00, 0x00, 0x00, 0x11, 0x25, 0x00, 0x05, 0x36


//--------------------- .nv.constant0.matmul_kernel --------------------------
	.section	.nv.constant0.matmul_kernel,"a",@progbits
	.sectionflags	@""
	.align	4
.nv.constant0.matmul_kernel:
	.zero		432


//--------------------- .text.matmul_kernel       --------------------------
	.section	.text.matmul_kernel,"ax",@progbits
	.sectioninfo	@"SHI_REGISTERS=32"
	.align	128
        .global         matmul_kernel
        .type           matmul_kernel,@function
        .size           matmul_kernel,(.L_x_4 - matmul_kernel)
        .other          matmul_kernel,@"STO_CUDA_ENTRY STV_DEFAULT"
matmul_kernel:
.text.matmul_kernel:
[----:B------:R-:W-:-:S04]  /*0000*/  IMAD.MOV.U32 R1, RZ, RZ, c[0x0][0x28] ;  /* 0x00000a00ff017624 */ /* 0x000fc800078e00ff */
[----:B------:R-:W-:Y:S01]  /*0010*/  IMAD.MOV.U32 R0, RZ, RZ, c[0x0][0x17c] ;  /* 0x00005f00ff007624 */ /* 0x000fe200078e00ff */
[----:B------:R-:W-:Y:S01]  /*0020*/  IADD3 R1, R1, -0x41f0, RZ ;  /* 0xffffbe1001017810 */ /* 0x000fe20007ffe0ff */
[----:B------:R-:W0:Y:S01]  /*0030*/  S2R R28, SR_TID.X ;  /* 0x00000000001c7919 */ /* 0x000e220000002100 */
[----:B------:R-:W-:Y:S01]  /*0040*/  ULDC.64 UR6, c[0x0][0x118] ;  /* 0x0000460000067ab9 */ /* 0x000fe20000000a00 */
[----:B------:R-:W-:Y:S01]  /*0050*/  CS2R R12, SRZ ;  /* 0x00000000000c7805 */ /* 0x000fe2000001ff00 */
[----:B------:R-:W-:Y:S01]  /*0060*/  IADD3 R0, R0, 0x7f, RZ ;  /* 0x0000007f00007810 */ /* 0x000fe20007ffe0ff */
[----:B------:R-:W-:Y:S01]  /*0070*/  STL [R1+0xc0], RZ ;  /* 0x0000c0ff01007387 */ /* 0x000fe20000100800 */
[----:B------:R-:W-:Y:S01]  /*0080*/  CS2R R14, SRZ ;  /* 0x00000000000e7805 */ /* 0x000fe2000001ff00 */
[----:B------:R-:W-:Y:S01]  /*0090*/  CS2R R16, SRZ ;  /* 0x0000000000107805 */ /* 0x000fe2000001ff00 */
[----:B------:R-:W-:Y:S01]  /*00a0*/  SHF.R.S32.HI R3, RZ, 0x1f, R0 ;  /* 0x0000001fff037819 */ /* 0x000fe20000011400 */
[----:B------:R-:W-:Y:S01]  /*00b0*/  STL [R1+0xc4], RZ ;  /* 0x0000c4ff01007387 */ /* 0x000fe20000100800 */
[----:B------:R-:W-:Y:S01]  /*00c0*/  CS2R R18, SRZ ;  /* 0x0000000000127805 */ /* 0x000fe2000001ff00 */
[----:B------:R-:W-:Y:S01]  /*00d0*/  CS2R R20, SRZ ;  /* 0x0000000000147805 */ /* 0x000fe2000001ff00 */
[----:B------:R-:W-:Y:S01]  /*00e0*/  LEA.HI R0, R3, R0, RZ, 0x7 ;  /* 0x0000000003007211 */ /* 0x000fe200078f38ff */
[----:B------:R-:W-:Y:S01]  /*00f0*/  STL [R1+0xc8], RZ ;  /* 0x0000c8ff01007387 */ /* 0x000fe20000100800 */
[----:B------:R-:W-:Y:S01]  /*0100*/  CS2R R22, SRZ ;  /* 0x0000000000167805 */ /* 0x000fe2000001ff00 */
[----:B------:R-:W-:Y:S01]  /*0110*/  CS2R R24, SRZ ;  /* 0x0000000000187805 */ /* 0x000fe2000001ff00 */
[----:B------:R-:W-:Y:S01]  /*0120*/  SHF.R.S32.HI R0, RZ, 0x7, R0 ;  /* 0x00000007ff007819 */ /* 0x000fe20000011400 */
[----:B------:R-:W1:Y:S01]  /*0130*/  S2R R3, SR_CTAID.X ;  /* 0x0000000000037919 */ /* 0x000e620000002500 */
[----:B------:R-:W-:-:S02]  /*0140*/  CS2R R26, SRZ ;  /* 0x00000000001a7805 */ /* 0x000fc4000001ff00 */
[-C--:B------:R-:W-:Y:S01]  /*0150*/  IABS R7, R0.reuse ;  /* 0x0000000000077213 */ /* 0x080fe20000000000 */
[----:B------:R-:W-:Y:S01]  /*0160*/  STL [R1+0xcc], RZ ;  /* 0x0000ccff01007387 */ /* 0x000fe20000100800 */
[----:B------:R-:W-:Y:S02]  /*0170*/  IABS R10, R0 ;  /* 0x00000000000a7213 */ /* 0x000fe40000000000 */
[----:B------:R-:W2:Y:S01]  /*0180*/  I2F.RP R2, R7 ;  /* 0x0000000700027306 */ /* 0x000ea20000209400 */
[----:B------:R-:W-:Y:S01]  /*0190*/  STL [R1+0xb0], RZ ;  /* 0x0000b0ff01007387 */ /* 0x000fe20000100800 */
[----:B0-----:R-:W-:-:S03]  /*01a0*/  LOP3.LUT R28, R28, 0x7f, RZ, 0xc0, !PT ;  /* 0x0000007f1c1c7812 */ /* 0x001fc600078ec0ff */
[----:B------:R-:W-:Y:S04]  /*01b0*/  STL [R1+0xb4], RZ ;  /* 0x0000b4ff01007387 */ /* 0x000fe80000100800 */
[----:B------:R-:W-:Y:S04]  /*01c0*/  STL [R1+0xb8], RZ ;  /* 0x0000b8ff01007387 */ /* 0x000fe80000100800 */
[----:B------:R-:W-:Y:S01]  /*01d0*/  STL [R1+0xbc], RZ ;  /* 0x0000bcff01007387 */ /* 0x000fe20000100800 */
[----:B--2---:R-:W0:Y:S03]  /*01e0*/  MUFU.RCP R2, R2 ;  /* 0x0000000200027308 */ /* 0x004e260000001000 */
[----:B------:R-:W-:Y:S01]  /*01f0*/  STL [R1+0xa0], RZ ;  /* 0x0000a0ff01007387 */ /* 0x000fe20000100800 */
[----:B-1----:R-:W-:-:S03]  /*0200*/  IABS R8, R3 ;  /* 0x0000000300087213 */ /* 0x002fc60000000000 */
[----:B------:R-:W-:Y:S04]  /*0210*/  STL [R1+0xa4], RZ ;  /* 0x0000a4ff01007387 */ /* 0x000fe80000100800 */
[----:B------:R-:W-:Y:S04]  /*0220*/  STL [R1+0xa8], RZ ;  /* 0x0000a8ff01007387 */ /* 0x000fe80000100800 */
[----:B------:R-:W-:Y:S01]  /*0230*/  STL [R1+0xac], RZ ;  /* 0x0000acff01007387 */ /* 0x000fe20000100800 */
[----:B0-----:R-:W-:-:S03]  /*0240*/  IADD3 R4, R2, 0xffffffe, RZ ;  /* 0x0ffffffe02047810 */ /* 0x001fc60007ffe0ff */
[----:B------:R-:W-:Y:S01]  /*0250*/  STL [R1+0x90], RZ ;  /* 0x000090ff01007387 */ /* 0x000fe20000100800 */
[----:B------:R0:W1:Y:S03]  /*0260*/  F2I.FTZ.U32.TRUNC.NTZ R5, R4 ;  /* 0x0000000400057305 */ /* 0x000066000021f000 */
[----:B------:R-:W-:Y:S04]  /*0270*/  STL [R1+0x94], RZ ;  /* 0x000094ff01007387 */ /* 0x000fe80000100800 */
[----:B------:R-:W-:Y:S01]  /*0280*/  STL [R1+0x98], RZ ;  /* 0x000098ff01007387 */ /* 0x000fe20000100800 */
[----:B0-----:R-:W-:-:S03]  /*0290*/  IMAD.MOV.U32 R4, RZ, RZ, RZ ;  /* 0x000000ffff047224 */ /* 0x001fc600078e00ff */
[----:B------:R-:W-:Y:S04]  /*02a0*/  STL [R1+0x9c], RZ ;  /* 0x00009cff01007387 */ /* 0x000fe80000100800 */
[----:B------:R-:W-:Y:S01]  /*02b0*/  STL [R1+0x80], RZ ;  /* 0x000080ff01007387 */ /* 0x000fe20000100800 */
[----:B-1----:R-:W-:-:S03]  /*02c0*/  IMAD.MOV R6, RZ, RZ, -R5 ;  /* 0x000000ffff067224 */ /* 0x002fc600078e0a05 */
[----:B------:R-:W-:Y:S01]  /*02d0*/  STL [R1+0x84], RZ ;  /* 0x000084ff01007387 */ /* 0x000fe20000100800 */
[----:B------:R-:W-:Y:S02]  /*02e0*/  IMAD R9, R6, R7, RZ ;  /* 0x0000000706097224 */ /* 0x000fe400078e02ff */
[----:B------:R-:W-:Y:S01]  /*02f0*/  IMAD.MOV.U32 R6, RZ, RZ, R8 ;  /* 0x000000ffff067224 */ /* 0x000fe200078e0008 */
[----:B------:R-:W-:Y:S01]  /*0300*/  STL [R1+0x88], RZ ;  /* 0x000088ff01007387 */ /* 0x000fe20000100800 */
[----:B------:R-:W-:-:S03]  /*0310*/  IMAD.HI.U32 R5, R5, R9, R4 ;  /* 0x0000000905057227 */ /* 0x000fc600078e0004 */
[----:B------:R-:W-:Y:S01]  /*0320*/  STL [R1+0x8c], RZ ;  /* 0x00008cff01007387 */ /* 0x000fe20000100800 */
[----:B------:R-:W-:Y:S02]  /*0330*/  IMAD.MOV R9, RZ, RZ, -R10 ;  /* 0x000000ffff097224 */ /* 0x000fe400078e0a0a */
[----:B------:R-:W-:Y:S01]  /*0340*/  IMAD.HI.U32 R2, R5, R6, RZ ;  /* 0x0000000605027227 */ /* 0x000fe200078e00ff */
[----:B------:R-:W-:Y:S03]  /*0350*/  STL [R1+0x70], RZ ;  /* 0x000070ff01007387 */ /* 0x000fe60000100800 */
[----:B------:R-:W-:Y:S01]  /*0360*/  IMAD R4, R2, R9, R6 ;  /* 0x0000000902047224 */ /* 0x000fe200078e0206 */
[----:B------:R-:W-:Y:S04]  /*0370*/  STL [R1+0x74], RZ ;  /* 0x000074ff01007387 */ /* 0x000fe80000100800 */
[----:B------:R-:W-:Y:S01]  /*0380*/  STL [R1+0x78], RZ ;  /* 0x000078ff01007387 */ /* 0x000fe20000100800 */
[----:B------:R-:W-:-:S03]  /*0390*/  ISETP.GT.U32.AND P1, PT, R7, R4, PT ;  /* 0x000000040700720c */ /* 0x000fc60003f24070 */
[----:B------:R-:W-:Y:S04]  /*03a0*/  STL [R1+0x7c], RZ ;  /* 0x00007cff01007387 */ /* 0x000fe80000100800 */
[----:B------:R-:W-:Y:S04]  /*03b0*/  STL [R1+0x60], RZ ;  /* 0x000060ff01007387 */ /* 0x000fe80000100800 */
[----:B------:R-:W-:Y:S02]  /*03c0*/  STL [R1+0x64], RZ ;  /* 0x000064ff01007387 */ /* 0x000fe40000100800 */
[----:B------:R-:W-:Y:S01]  /*03d0*/  @!P1 IMAD.IADD R4, R4, 0x1, -R7 ;  /* 0x0000000104049824 */ /* 0x000fe200078e0a07 */
[----:B------:R-:W-:Y:S01]  /*03e0*/  @!P1 IADD3 R2, R2, 0x1, RZ ;  /* 0x0000000102029810 */ /* 0x000fe20007ffe0ff */
[----:B------:R-:W-:Y:S01]  /*03f0*/  STL [R1+0x68], RZ ;  /* 0x000068ff01007387 */ /* 0x000fe20000100800 */
[----:B------:R-:W-:-:S02]  /*0400*/  ISETP.NE.AND P1, PT, R0, RZ, PT ;  /* 0x000000ff0000720c */ /* 0x000fc40003f25270 */
[----:B------:R-:W-:Y:S01]  /*0410*/  ISETP.GE.U32.AND P0, PT, R4, R7, PT ;  /* 0x000000070400720c */ /* 0x000fe20003f06070 */
[----:B------:R-:W-:Y:S01]  /*0420*/  STL [R1+0x6c], RZ ;  /* 0x00006cff01007387 */ /* 0x000fe20000100800 */
[----:B------:R-:W-:-:S03]  /*0430*/  LOP3.LUT R4, R3, R0, RZ, 0x3c, !PT ;  /* 0x0000000003047212 */ /* 0x000fc600078e3cff */
[----:B------:R-:W-:Y:S01]  /*0440*/  STL [R1+0x50], RZ ;  /* 0x000050ff01007387 */ /* 0x000fe20000100800 */
[----:B------:R-:W-:Y:S01]  /*0450*/  ISETP.GE.AND P2, PT, R4, RZ, PT ;  /* 0x000000ff0400720c */ /* 0x000fe20003f46270 */
[----:B------:R-:W-:Y:S02]  /*0460*/  IMAD.MOV.U32 R4, RZ, RZ, c[0x0][0x178] ;  /* 0x00005e00ff047624 */ /* 0x000fe400078e00ff */
[----:B------:R-:W-:Y:S03]  /*0470*/  STL [R1+0x54], RZ ;  /* 0x000054ff01007387 */ /* 0x000fe60000100800 */
[----:B------:R-:W-:Y:S01]  /*0480*/  IADD3 R4, R4, 0x1ff, RZ ;  /* 0x000001ff04047810 */ /* 0x000fe20007ffe0ff */
[----:B------:R-:W-:Y:S01]  /*0490*/  STL [R1+0x58], RZ ;  /* 0x000058ff01007387 */ /* 0x000fe20000100800 */
[----:B------:R-:W-:Y:S02]  /*04a0*/  @P0 IADD3 R2, R2, 0x1, RZ ;  /* 0x0000000102020810 */ /* 0x000fe40007ffe0ff */
[----:B------:R-:W-:Y:S01]  /*04b0*/  SHF.R.S32.HI R5, RZ, 0x1f, R4 ;  /* 0x0000001fff057819 */ /* 0x000fe20000011404 */
[----:B------:R-:W-:Y:S02]  /*04c0*/  STL [R1+0x5c], RZ ;  /* 0x00005cff01007387 */ /* 0x000fe40000100800 */
[----:B------:R-:W-:Y:S01]  /*04d0*/  @!P2 IMAD.MOV R2, RZ, RZ, -R2 ;  /* 0x000000ffff02a224 */ /* 0x000fe200078e0a02 */
[----:B------:R-:W-:Y:S01]  /*04e0*/  LEA.HI R5, R5, R4, RZ, 0x9 ;  /* 0x0000000405057211 */ /* 0x000fe200078f48ff */
[----:B------:R-:W-:Y:S01]  /*04f0*/  STL [R1+0x40], RZ ;  /* 0x000040ff01007387 */ /* 0x000fe20000100800 */
[----:B------:R-:W-:-:S03]  /*0500*/  @!P1 LOP3.LUT R2, RZ, R0, RZ, 0x33, !PT ;  /* 0x00000000ff029212 */ /* 0x000fc600078e33ff */
[----:B------:R-:W-:Y:S01]  /*0510*/  STL [R1+0x44], RZ ;  /* 0x000044ff01007387 */ /* 0x000fe20000100800 */
[----:B------:R-:W-:Y:S01]  /*0520*/  LEA.HI.SX32 R5, R5, -R2, 0x17 ;  /* 0x8000000205057211 */ /* 0x000fe200078fbaff */
[----:B------:R-:W-:Y:S02]  /*0530*/  IMAD.MOV R7, RZ, RZ, -R2 ;  /* 0x000000ffff077224 */ /* 0x000fe400078e0a02 */
[----:B------:R-:W-:Y:S01]  /*0540*/  STL [R1+0x48], RZ ;  /* 0x000048ff01007387 */ /* 0x000fe20000100800 */
[----:B------:R-:W-:Y:S01]  /*0550*/  IMNMX R10, R5, 0x1, PT ;  /* 0x00000001050a7817 */ /* 0x000fe20003800200 */
[----:B------:R-:W-:Y:S02]  /*0560*/  IMAD R9, R0, R7, R3 ;  /* 0x0000000700097224 */ /* 0x000fe400078e0203 */
[----:B------:R-:W-:Y:S01]  /*0570*/  STL [R1+0x4c], RZ ;  /* 0x00004cff01007387 */ /* 0x000fe20000100800 */
[-C--:B------:R-:W-:Y:S02]  /*0580*/  IABS R8, R10.reuse ;  /* 0x0000000a00087213 */ /* 0x080fe40000000000 */
[----:B------:R-:W-:Y:S01]  /*0590*/  IABS R0, R10 ;  /* 0x0000000a00007213 */ /* 0x000fe20000000000 */
[----:B------:R-:W-:Y:S01]  /*05a0*/  STL [R1+0x30], RZ ;  /* 0x000030ff01007387 */ /* 0x000fe20000100800 */
[----:B------:R-:W0:Y:S01]  /*05b0*/  I2F.RP R6, R8 ;  /* 0x0000000800067306 */ /* 0x000e220000209400 */
[----:B------:R-:W-:-:S02]  /*05c0*/  IABS R7, R9 ;  /* 0x0000000900077213 */ /* 0x000fc40000000000 */
[----:B------:R-:W-:Y:S04]  /*05d0*/  STL [R1+0x34], RZ ;  /* 0x000034ff01007387 */ /* 0x000fe80000100800 */
[----:B------:R-:W-:Y:S04]  /*05e0*/  STL [R1+0x38], RZ ;  /* 0x000038ff01007387 */ /* 0x000fe80000100800 */
[----:B------:R-:W-:Y:S04]  /*05f0*/  STL [R1+0x3c], RZ ;  /* 0x00003cff01007387 */ /* 0x000fe80000100800 */
[----:B------:R-:W-:Y:S01]  /*0600*/  STL [R1+0x20], RZ ;  /* 0x000020ff01007387 */ /* 0x000fe20000100800 */
[----:B0-----:R-:W0:Y:S03]  /*0610*/  MUFU.RCP R6, R6 ;  /* 0x0000000600067308 */ /* 0x001e260000001000 */
[----:B------:R-:W-:Y:S04]  /*0620*/  STL [R1+0x24], RZ ;  /* 0x000024ff01007387 */ /* 0x000fe80000100800 */
        /* <DEDUP_REMOVED lines=9> */
[----:B------:R-:W-:Y:S04]  /*06c0*/  STL [R1], RZ ;  /* 0x000000ff01007387 */ /* 0x000fe80000100800 */
[----:B------:R-:W-:Y:S01]  /*06d0*/  STL [R1+0x4], RZ ;  /* 0x000004ff01007387 */ /* 0x000fe20000100800 */
[----:B-1----:R-:W-:-:S03]  /*06e0*/  IMAD.MOV R11, RZ, RZ, -R5 ;  /* 0x000000ffff0b7224 */ /* 0x002fc600078e0a05 */
[----:B------:R-:W-:Y:S01]  /*06f0*/  STL [R1+0x8], RZ ;  /* 0x000008ff01007387 */ /* 0x000fe20000100800 */
[----:B------:R-:W-:-:S03]  /*0700*/  IMAD.MOV.U32 R3, RZ, RZ, R11 ;  /* 0x000000ffff037224 */ /* 0x000fc600078e000b */
[----:B------:R-:W-:Y:S01]  /*0710*/  STL [R1+0xc], RZ ;  /* 0x00000cff01007387 */ /* 0x000fe20000100800 */
[----:B------:R-:W-:-:S03]  /*0720*/  IMAD R3, R3, R8, RZ ;  /* 0x0000000803037224 */ /* 0x000fc600078e02ff */
[----:B------:R-:W-:Y:S01]  /*0730*/  STL [R1+0x110], RZ ;  /* 0x000110ff01007387 */ /* 0x000fe20000100800 */
[----:B------:R-:W-:-:S03]  /*0740*/  IMAD.HI.U32 R5, R5, R3, R4 ;  /* 0x0000000305057227 */ /* 0x000fc600078e0004 */
[----:B------:R-:W-:Y:S01]  /*0750*/  STL [R1+0x114], RZ ;  /* 0x000114ff01007387 */ /* 0x000fe20000100800 */
[----:B------:R-:W-:Y:S02]  /*0760*/  IMAD.MOV R3, RZ, RZ, -R0 ;  /* 0x000000ffff037224 */ /* 0x000fe400078e0a00 */
[----:B------:R-:W-:Y:S01]  /*0770*/  IMAD.HI.U32 R0, R5, R7, RZ ;  /* 0x0000000705007227 */ /* 0x000fe200078e00ff */
[----:B------:R-:W-:Y:S03]  /*0780*/  STL [R1+0x118], RZ ;  /* 0x000118ff01007387 */ /* 0x000fe60000100800 */
[----:B------:R-:W-:Y:S01]  /*0790*/  IMAD R3, R0, R3, R7 ;  /* 0x0000000300037224 */ /* 0x000fe200078e0207 */
[----:B------:R-:W-:Y:S01]  /*07a0*/  STL [R1+0x11c], RZ ;  /* 0x00011cff01007387 */ /* 0x000fe20000100800 */
[----:B------:R-:W-:-:S03]  /*07b0*/  CS2R R6, SRZ ;  /* 0x0000000000067805 */ /* 0x000fc6000001ff00 */
        /* <DEDUP_REMOVED lines=19> */
[----:B------:R-:W-:Y:S01]  /*08f0*/  ISETP.GE.AND P0, PT, R3, 0x40, PT ;  /* 0x000000400300780c */ /* 0x000fe20003f06270 */
[----:B------:R-:W-:Y:S02]  /*0900*/  STL [R1+0xe4], RZ ;  /* 0x0000e4ff01007387 */ /* 0x000fe40000100800 */
[----:B------:R-:W-:Y:S01]  /*0910*/  @!P2 IMAD.MOV R0, RZ, RZ, -R0 ;  /* 0x000000ffff00a224 */ /* 0x000fe200078e0a00 */
[----:B------:R-:W-:Y:S01]  /*0920*/  @!P1 LOP3.LUT R0, RZ, R10, RZ, 0x33, !PT ;  /* 0x0000000aff009212 */ /* 0x000fe200078e33ff */
[----:B------:R-:W-:Y:S04]  /*0930*/  STL [R1+0xe8], RZ ;  /* 0x0000e8ff01007387 */ /* 0x000fe80000100800 */
[----:B------:R-:W-:Y:S01]  /*0940*/  STL [R1+0xec], RZ ;  /* 0x0000ecff01007387 */ /* 0x000fe20000100800 */
[----:B------:R-:W-:-:S02]  /*0950*/  IMAD.MOV R5, RZ, RZ, -R0 ;  /* 0x000000ffff057224 */ /* 0x000fc400078e0a00 */
[----:B------:R-:W-:Y:S01]  /*0960*/  IMAD.SHL.U32 R0, R0, 0x80, RZ ;  /* 0x0000008000007824 */ /* 0x000fe200078e00ff */
[----:B------:R-:W-:Y:S01]  /*0970*/  STL [R1+0xd0], RZ ;  /* 0x0000d0ff01007387 */ /* 0x000fe20000100800 */
[----:B------:R-:W-:Y:S02]  /*0980*/  IMAD R5, R10, R5, R9 ;  /* 0x000000050a057224 */ /* 0x000fe400078e0209 */
[----:B------:R-:W-:Y:S01]  /*0990*/  CS2R R8, SRZ ;  /* 0x0000000000087805 */ /* 0x000fe2000001ff00 */
[----:B------:R-:W-:Y:S01]  /*09a0*/  STL [R1+0xd4], RZ ;  /* 0x0000d4ff01007387 */ /* 0x000fe20000100800 */
[----:B------:R-:W-:Y:S01]  /*09b0*/  IMAD.IADD R2, R2, 0x1, R5 ;  /* 0x0000000102027824 */ /* 0x000fe200078e0205 */
[----:B------:R-:W-:Y:S01]  /*09c0*/  CS2R R10, SRZ ;  /* 0x00000000000a7805 */ /* 0x000fe2000001ff00 */
[----:B------:R-:W-:Y:S01]  /*09d0*/  IMAD.MOV.U32 R5, RZ, RZ, RZ ;  /* 0x000000ffff057224 */ /* 0x000fe200078e00ff */
[----:B------:R-:W-:Y:S01]  /*09e0*/  STL [R1+0xd8], RZ ;  /* 0x0000d8ff01007387 */ /* 0x000fe20000100800 */
[----:B------:R-:W-:-:S03]  /*09f0*/  IMAD R28, R2, 0x200, R28 ;  /* 0x00000200021c7824 */ /* 0x000fc600078e021c */
[----:B------:R-:W-:Y:S02]  /*0a00*/  STL [R1+0xdc], RZ ;  /* 0x0000dcff01007387 */ /* 0x000fe40000100800 */
[C---:B------:R-:W-:Y:S02]  /*0a10*/  IADD3 R2, R28.reuse, 0x80, RZ ;  /* 0x000000801c027810 */ /* 0x040fe40007ffe0ff */
[----:B------:R-:W-:Y:S01]  /*0a20*/  STL [R1+0x120], RZ ;  /* 0x000120ff01007387 */ /* 0x000fe20000100800 */
[----:B------:R-:W-:-:S03]  /*0a30*/  IADD3 R29, R28, 0x180, RZ ;  /* 0x000001801c1d7810 */ /* 0x000fc60007ffe0ff */
[----:B------:R-:W-:Y:S04]  /*0a40*/  STL [R1+0x124], RZ ;  /* 0x000124ff01007387 */ /* 0x000fe80000100800 */
        /* <DEDUP_REMOVED lines=141> */
[----:B------:R0:W-:Y:S04]  /*1320*/  STL [R1+0xee4], R0 ;  /* 0x000ee40001007387 */ /* 0x0001e80000100800 */
[----:B------:R1:W-:Y:S04]  /*1330*/  STL [R1+0x35c], RZ ;  /* 0x00035cff01007387 */ /* 0x0003e80000100800 */
[----:B------:R1:W-:Y:S01]  /*1340*/  STL [R1+0x360], RZ ;  /* 0x000360ff01007387 */ /* 0x0003e20000100800 */
[----:B0-----:R-:W-:-:S03]  /*1350*/  IADD3 R0, R28, 0x100, RZ ;  /* 0x000001001c007810 */ /* 0x001fc60007ffe0ff */
[----:B------:R1:W-:Y:S04]  /*1360*/  STL [R1+0x364], RZ ;  /* 0x000364ff01007387 */ /* 0x0003e80000100800 */
[----:B------:R1:W-:Y:S04]  /*1370*/  STL [R1+0xfe8], R28 ;  /* 0x000fe81c01007387 */ /* 0x0003e80000100800 */
[----:B------:R1:W-:Y:S04]  /*1380*/  STL [R1+0x368], RZ ;  /* 0x000368ff01007387 */ /* 0x0003e80000100800 */
        /* <DEDUP_REMOVED lines=13> */
[----:B------:R1:W-:Y:S04]  /*1460*/  STL [R1+0xfec], R2 ;  /* 0x000fec0201007387 */ /* 0x0003e80000100800 */
[----:B------:R1:W-:Y:S04]  /*1470*/  STL [R1+0xff4], R29 ;  /* 0x000ff41d01007387 */ /* 0x0003e80000100800 */
[----:B------:R1:W-:Y:S01]  /*1480*/  STL [R1+0xff0], R0 ;  /* 0x000ff00001007387 */ /* 0x0003e20000100800 */
[----:B------:R-:W-:Y:S05]  /*1490*/  @!P0 BRA `(.L_x_0) ;  /* 0x0004509000008947 */ /* 0x000fea0003800000 */
[----:B------:R-:W2:Y:S01]  /*14a0*/  LDL R23, [R1+0xee4] ;  /* 0x000ee40001177983 */ /* 0x000ea20000100800 */
[----:B------:R-:W-:Y:S01]  /*14b0*/  IABS R8, c[0x0][0x178] ;  /* 0x00005e0000087a13 */ /* 0x000fe20000000000 */
[----:B------:R-:W-:Y:S01]  /*14c0*/  IMAD.MOV.U32 R27, RZ, RZ, R0 ;  /* 0x000000ffff1b7224 */ /* 0x000fe200078e0000 */
[----:B------:R-:W-:Y:S01]  /*14d0*/  IABS R26, c[0x0][0x17c] ;  /* 0x00005f00001a7a13 */ /* 0x000fe20000000000 */
[----:B------:R-:W-:Y:S01]  /*14e0*/  IMAD.MOV.U32 R25, RZ, RZ, R2 ;  /* 0x000000ffff197224 */ /* 0x000fe200078e0002 */
[----:B-1----:R-:W0:Y:S01]  /*14f0*/  I2F.RP R0, R8 ;  /* 0x0000000800007306 */ /* 0x002e220000209400 */
[----:B------:R-:W1:Y:S01]  /*1500*/  S2R R22, SR_TID.X ;  /* 0x0000000000167919 */ /* 0x000e620000002100 */
[----:B------:R-:W-:Y:S01]  /*1510*/  IMAD.MOV.U32 R24, RZ, RZ, R28 ;  /* 0x000000ffff187224 */ /* 0x000fe200078e001c */
[----:B------:R-:W-:-:S02]  /*1520*/  SHF.R.S32.HI R10, RZ, 0x1f, R3 ;  /* 0x0000001fff0a7819 */ /* 0x000fc40000011403 */
[----:B------:R-:W-:Y:S02]  /*1530*/  IABS R17, R25 ;  /* 0x0000001900117213 */ /* 0x000fe40000000000 */
[----:B------:R-:W-:Y:S01]  /*1540*/  IABS R13, R29 ;  /* 0x0000001d000d7213 */ /* 0x000fe20000000000 */
[----:B------:R-:W3:Y:S08]  /*1550*/  I2F.RP R2, R26 ;  /* 0x0000001a00027306 */ /* 0x000ef00000209400 */
[----:B0-----:R-:W0:Y:S08]  /*1560*/  MUFU.RCP R0, R0 ;  /* 0x0000000000007308 */ /* 0x001e300000001000 */
[----:B---3--:R-:W3:Y:S01]  /*1570*/  MUFU.RCP R2, R2 ;  /* 0x0000000200027308 */ /* 0x008ee20000001000 */
[----:B-1----:R-:W-:-:S02]  /*1580*/  LOP3.LUT R9, R22, 0x3f, RZ, 0xc0, !PT ;  /* 0x0000003f16097812 */ /* 0x002fc400078ec0ff */
[----:B------:R-:W-:-:S03]  /*1590*/  SHF.R.S32.HI R28, RZ, 0x6, R22 ;  /* 0x00000006ff1c7819 */ /* 0x000fc60000011416 */
[----:B------:R-:W-:Y:S01]  /*15a0*/  IMAD.SHL.U32 R9, R9, 0x2, RZ ;  /* 0x0000000209097824 */ /* 0x000fe200078e00ff */
[----:B------:R-:W-:Y:S02]  /*15b0*/  SGXT R28, R28, 0x1 ;  /* 0x000000011c1c781a */ /* 0x000fe40000000200 */
[----:B0-----:R-:W-:Y:S02]  /*15c0*/  IADD3 R4, R0, 0xffffffe, RZ ;  /* 0x0ffffffe00047810 */ /* 0x001fe40007ffe0ff */
[----:B------:R-:W-:Y:S02]  /*15d0*/  LOP3.LUT R28, R9, 0x90, R28, 0x78, !PT ;  /* 0x00000090091c7812 */ /* 0x000fe400078e781c */
[----:B------:R0:W1:Y:S01]  /*15e0*/  F2I.FTZ.U32.TRUNC.NTZ R5, R4 ;  /* 0x0000000400057305 */ /* 0x000062000021f000 */
[----:B------:R-:W-:Y:S02]  /*15f0*/  IABS R9, R24 ;  /* 0x0000001800097213 */ /* 0x000fe40000000000 */
[----:B---3--:R-:W-:-:S02]  /*1600*/  IADD3 R6, R2, 0xffffffe, RZ ;  /* 0x0ffffffe02067810 */ /* 0x008fc40007ffe0ff */
[----:B------:R-:W-:-:S03]  /*1610*/  LEA.HI R2, R10, R3, RZ, 0x6 ;  /* 0x000000030a027211 */ /* 0x000fc600078f30ff */
[----:B------:R3:W4:Y:S01]  /*1620*/  F2I.FTZ.U32.TRUNC.NTZ R7, R6 ;  /* 0x0000000600077305 */ /* 0x000722000021f000 */
[----:B0-----:R-:W-:Y:S01]  /*1630*/  IMAD.MOV.U32 R4, RZ, RZ, RZ ;  /* 0x000000ffff047224 */ /* 0x001fe200078e00ff */
[----:B------:R0:W-:Y:S04]  /*1640*/  STL [R1+0x100], R2 ;  /* 0x0001000201007387 */ /* 0x0001e80000100800 */
[----:B------:R0:W-:Y:S01]  /*1650*/  STL [R1+0x1a0c], R28 ;  /* 0x001a0c1c01007387 */ /* 0x0001e20000100800 */
[----:B-1----:R-:W-:Y:S02]  /*1660*/  IMAD.MOV R11, RZ, RZ, -R5 ;  /* 0x000000ffff0b7224 */ /* 0x002fe400078e0a05 */
[----:B---3--:R-:W-:Y:S02]  /*1670*/  IMAD.MOV.U32 R6, RZ, RZ, RZ ;  /* 0x000000ffff067224 */ /* 0x008fe400078e00ff */
[----:B------:R-:W-:-:S02]  /*1680*/  IMAD R3, R11, R8, RZ ;  /* 0x000000080b037224 */ /* 0x000fc400078e02ff */
[----:B----4-:R-:W-:Y:S02]  /*1690*/  IMAD.MOV R0, RZ, RZ, -R7 ;  /* 0x000000ffff007224 */ /* 0x010fe400078e0a07 */
[----:B------:R-:W-:Y:S01]  /*16a0*/  IMAD.HI.U32 R4, R5, R3, R4 ;  /* 0x0000000305047227 */ /* 0x000fe200078e0004 */
[----:B------:R-:W-:-:S03]  /*16b0*/  IABS R5, R27 ;  /* 0x0000001b00057213 */ /* 0x000fc60000000000 */
[----:B------:R-:W-:Y:S02]  /*16c0*/  IMAD.MOV.U32 R11, RZ, RZ, R0 ;  /* 0x000000ffff0b7224 */ /* 0x000fe400078e0000 */
[----:B------:R-:W-:-:S04]  /*16d0*/  IMAD.HI.U32 R0, R4, R9, RZ ;  /* 0x0000000904007227 */ /* 0x000fc800078e00ff */
[----:B------:R-:W-:Y:S02]  /*16e0*/  IMAD R3, R11, R26, RZ ;  /* 0x0000001a0b037224 */ /* 0x000fe400078e02ff */
[----:B0-----:R-:W-:-:S04]  /*16f0*/  IMAD.HI.U32 R2, R4, R17, RZ ;  /* 0x0000001104027227 */ /* 0x001fc800078e00ff */
[----:B------:R-:W-:Y:S01]  /*1700*/  IMAD.HI.U32 R3, R7, R3, R6 ;  /* 0x0000000307037227 */ /* 0x000fe200078e0006 */
[----:B------:R-:W-:-:S03]  /*1710*/  SHF.R.U32.HI R7, RZ, 0x6, R22 ;  /* 0x00000006ff077819 */ /* 0x000fc60000011616 */
[----:B------:R-:W-:-:S04]  /*1720*/  IMAD.HI.U32 R6, R4, R5, RZ ;  /* 0x0000000504067227 */ /* 0x000fc800078e00ff */
[----:B------:R-:W-:-:S04]  /*1730*/  IMAD.HI.U32 R4, R4, R13, RZ ;  /* 0x0000000d04047227 */ /* 0x000fc800078e00ff */
[----:B------:R-:W-:Y:S01]  /*1740*/  IMAD.MOV R18, RZ, RZ, -R0 ;  /* 0x000000ffff127224 */ /* 0x000fe200078e0a00 */
[----:B------:R-:W-:Y:S01]  /*1750*/  SGXT.U32 R0, R7, 0x1 ;  /* 0x000000010700781a */ /* 0x000fe20000000000 */
[----:B------:R-:W-:Y:S02]  /*1760*/  IMAD.MOV R4, RZ, RZ, -R4 ;  /* 0x000000ffff047224 */ /* 0x000fe400078e0a04 */
[C---:B------:R-:W-:Y:S02]  /*1770*/  IMAD R18, R8.reuse, R18, R9 ;  /* 0x0000001208127224 */ /* 0x040fe400078e0209 */
[C---:B------:R-:W-:Y:S02]  /*1780*/  IMAD R13, R8.reuse, R4, R13 ;  /* 0x00000004080d7224 */ /* 0x040fe400078e020d */
[----:B------:R-:W-:Y:S01]  /*1790*/  IMAD.MOV R6, RZ, RZ, -R6 ;  /* 0x000000ffff067224 */ /* 0x000fe200078e0a06 */
[C---:B------:R-:W-:Y:S01]  /*17a0*/  ISETP.GT.U32.AND P2, PT, R8.reuse, R18, PT ;  /* 0x000000120800720c */ /* 0x040fe20003f44070 */
[----:B------:R-:W-:Y:S01]  /*17b0*/  IMAD.MOV R7, RZ, RZ, -R2 ;  /* 0x000000ffff077224 */ /* 0x000fe200078e0a02 */
[C---:B------:R-:W-:Y:S01]  /*17c0*/  ISETP.GT.U32.AND P5, PT, R8.reuse, R13, PT ;  /* 0x0000000d0800720c */ /* 0x040fe20003fa4070 */
[----:B------:R-:W-:-:S02]  /*17d0*/  IMAD R16, R8, R6, R5 ;  /* 0x0000000608107224 */ /* 0x000fc400078e0205 */
[----:B------:R-:W-:-:S03]  /*17e0*/  IMAD R17, R8, R7, R17 ;  /* 0x0000000708117224 */ /* 0x000fc600078e0211 */
[C---:B------:R-:W-:Y:S02]  /*17f0*/  ISETP.GT.U32.AND P4, PT, R8.reuse, R16, PT ;  /* 0x000000100800720c */ /* 0x040fe40003f84070 */
[----:B------:R-:W-:-:S03]  /*1800*/  ISETP.GT.U32.AND P3, PT, R8, R17, PT ;  /* 0x000000110800720c */ /* 0x000fc60003f64070 */
[--C-:B------:R-:W-:Y:S02]  /*1810*/  @!P2 IMAD.IADD R18, R18, 0x1, -R8.reuse ;  /* 0x000000011212a824 */ /* 0x100fe400078e0a08 */
[----:B------:R-:W-:-:S03]  /*1820*/  @!P5 IMAD.IADD R13, R13, 0x1, -R8 ;  /* 0x000000010d0dd824 */ /* 0x000fc600078e0a08 */
[C---:B------:R-:W-:Y:S02]  /*1830*/  ISETP.GT.U32.AND P5, PT, R8.reuse, R18, PT ;  /* 0x000000120800720c */ /* 0x040fe40003fa4070 */
[----:B------:R-:W-:Y:S01]  /*1840*/  ISETP.GT.U32.AND P6, PT, R8, R13, PT ;  /* 0x0000000d0800720c */ /* 0x000fe20003fc4070 */
[--C-:B------:R-:W-:Y:S02]  /*1850*/  @!P4 IMAD.IADD R16, R16, 0x1, -R8.reuse ;  /* 0x000000011010c824 */ /* 0x100fe400078e0a08 */
[----:B------:R-:W-:Y:S01]  /*1860*/  @!P3 IMAD.IADD R17, R17, 0x1, -R8 ;  /* 0x000000011111b824 */ /* 0x000fe200078e0a08 */
[----:B------:R-:W-:Y:S02]  /*1870*/  ISETP.GE.AND P3, PT, R24, RZ, PT ;  /* 0x000000ff1800720c */ /* 0x000fe40003f66270 */
[C---:B------:R-:W-:Y:S02]  /*1880*/  ISETP.GT.U32.AND P4, PT, R8.reuse, R16, PT ;  /* 0x000000100800720c */ /* 0x040fe40003f84070 */
[----:B------:R-:W-:-:S03]  /*1890*/  ISETP.GT.U32.AND P2, PT, R8, R17, PT ;  /* 0x000000110800720c */ /* 0x000fc60003f44070 */
[--C-:B------:R-:W-:Y:S02]  /*18a0*/  @!P5 IMAD.IADD R18, R18, 0x1, -R8.reuse ;  /* 0x000000011212d824 */ /* 0x100fe400078e0a08 */
[----:B------:R-:W-:Y:S01]  /*18b0*/  @!P6 IMAD.IADD R13, R13, 0x1, -R8 ;  /* 0x000000010d0de824 */ /* 0x000fe200078e0a08 */
[----:B------:R-:W-:-:S03]  /*18c0*/  ISETP.GE.AND P6, PT, R25, RZ, PT ;  /* 0x000000ff1900720c */ /* 0x000fc60003fc6270 */
[----:B------:R-:W-:Y:S01]  /*18d0*/  @!P3 IMAD.MOV R18, RZ, RZ, -R18 ;  /* 0x000000ffff12b224 */ /* 0x000fe200078e0a12 */
[----:B------:R-:W-:Y:S01]  /*18e0*/  ISETP.GE.AND P3, PT, R29, RZ, PT ;  /* 0x000000ff1d00720c */ /* 0x000fe20003f66270 */
[--C-:B------:R-:W-:Y:S01]  /*18f0*/  @!P4 IMAD.IADD R16, R16, 0x1, -R8.reuse ;  /* 0x000000011010c824 */ /* 0x100fe200078e0a08 */
[----:B------:R-:W-:Y:S01]  /*1900*/  ISETP.GE.AND P4, PT, R27, RZ, PT ;  /* 0x000000ff1b00720c */ /* 0x000fe20003f86270 */
[----:B------:R-:W-:-:S06]  /*1910*/  @!P2 IMAD.IADD R17, R17, 0x1, -R8 ;  /* 0x000000011111a824 */ /* 0x000fcc00078e0a08 */
[----:B------:R-:W-:-:S04]  /*1920*/  @!P6 IMAD.MOV R17, RZ, RZ, -R17 ;  /* 0x000000ffff11e224 */ /* 0x000fc800078e0a11 */
[----:B------:R-:W-:Y:S02]  /*1930*/  @!P3 IMAD.MOV R13, RZ, RZ, -R13 ;  /* 0x000000ffff0db224 */ /* 0x000fe400078e0a0d */
[----:B------:R-:W-:Y:S01]  /*1940*/  @!P4 IMAD.MOV R16, RZ, RZ, -R16 ;  /* 0x000000ffff10c224 */ /* 0x000fe200078e0a10 */
[----:B--2---:R-:W-:-:S04]  /*1950*/  LOP3.LUT R2, R23, R0, RZ, 0xfc, !PT ;  /* 0x0000000017027212 */ /* 0x004fc800078efcff */
[C---:B------:R-:W-:Y:S02]  /*1960*/  LOP3.LUT R5, R2.reuse, 0x7e, RZ, 0xfc, !PT ;  /* 0x0000007e02057812 */ /* 0x040fe400078efcff */
[----:B------:R-:W-:Y:S02]  /*1970*/  LOP3.LUT R6, R2, 0x7c, RZ, 0xfc, !PT ;  /* 0x0000007c02067812 */ /* 0x000fe400078efcff */
[----:B------:R-:W-:Y:S02]  /*1980*/  ISETP.GE.AND P0, PT, R5, RZ, PT ;  /* 0x000000ff0500720c */ /* 0x000fe40003f06270 */
[----:B------:R-:W-:Y:S02]  /*1990*/  IABS R5, R5 ;  /* 0x0000000500057213 */ /* 0x000fe40000000000 */
[----:B------:R-:W-:Y:S02]  /*19a0*/  ISETP.GE.AND P1, PT, R6, RZ, PT ;  /* 0x000000ff0600720c */ /* 0x000fe40003f26270 */
[----:B------:R-:W-:Y:S01]  /*19b0*/  IABS R6, R6 ;  /* 0x0000000600067213 */ /* 0x000fe20000000000 */
[----:B------:R-:W-:Y:S01]  /*19c0*/  IMAD.HI.U32 R20, R3, R5, RZ ;  /* 0x0000000503147227 */ /* 0x000fe200078e00ff */
[----:B------:R-:W-:-:S02]  /*19d0*/  LOP3.LUT R4, R2, 0x7a, RZ, 0xfc, !PT ;  /* 0x0000007a02047812 */ /* 0x000fc400078efcff */
[C---:B------:R-:W-:Y:S01]  /*19e0*/  LOP3.LUT R10, R2.reuse, 0x78, RZ, 0xfc, !PT ;  /* 0x00000078020a7812 */ /* 0x040fe200078efcff */
[----:B------:R-:W-:Y:S01]  /*19f0*/  IMAD.MOV R20, RZ, RZ, -R20 ;  /* 0x000000ffff147224 */ /* 0x000fe200078e0a14 */
[----:B------:R-:W-:Y:S01]  /*1a00*/  IABS R7, R4 ;  /* 0x0000000400077213 */ /* 0x000fe20000000000 */
[C---:B------:R-:W-:Y:S01]  /*1a10*/  IMAD.HI.U32 R19, R3.reuse, R6, RZ ;  /* 0x0000000603137227 */ /* 0x040fe200078e00ff */
[----:B------:R-:W-:Y:S02]  /*1a20*/  LOP3.LUT R0, R2, 0x76, RZ, 0xfc, !PT ;  /* 0x0000007602007812 */ /* 0x000fe400078efcff */
[----:B------:R-:W-:Y:S01]  /*1a30*/  IABS R15, R10 ;  /* 0x0000000a000f7213 */ /* 0x000fe20000000000 */
[----:B------:R-:W-:Y:S01]  /*1a40*/  IMAD R5, R26, R20, R5 ;  /* 0x000000141a057224 */ /* 0x000fe200078e0205 */
[----:B------:R-:W-:Y:S01]  /*1a50*/  IABS R14, R0 ;  /* 0x00000000000e7213 */ /* 0x000fe20000000000 */
[----:B------:R-:W-:Y:S01]  /*1a60*/  IMAD.MOV R19, RZ, RZ, -R19 ;  /* 0x000000ffff137224 */ /* 0x000fe200078e0a13 */
[----:B------:R-:W-:Y:S01]  /*1a70*/  LOP3.LUT R8, R2, 0x74, RZ, 0xfc, !PT ;  /* 0x0000007402087812 */ /* 0x000fe200078efcff */
[----:B------:R-:W-:Y:S01]  /*1a80*/  IMAD.HI.U32 R12, R3, R7, RZ ;  /* 0x00000007030c7227 */ /* 0x000fe200078e00ff */
[----:B------:R-:W-:-:S02]  /*1a90*/  ISETP.GT.U32.AND P5, PT, R26, R5, PT ;  /* 0x000000051a00720c */ /* 0x000fc40003fa4070 */
[----:B------:R-:W-:Y:S01]  /*1aa0*/  ISETP.GE.AND P3, PT, R4, RZ, PT ;  /* 0x000000ff0400720c */ /* 0x000fe20003f66270 */
[----:B------:R-:W-:Y:S01]  /*1ab0*/  IMAD R6, R26, R19, R6 ;  /* 0x000000131a067224 */ /* 0x000fe200078e0206 */
[----:B------:R-:W-:Y:S01]  /*1ac0*/  LOP3.LUT R4, R2, 0x72, RZ, 0xfc, !PT ;  /* 0x0000007202047812 */ /* 0x000fe200078efcff */
[----:B------:R-:W-:-:S03]  /*1ad0*/  IMAD.HI.U32 R11, R3, R15, RZ ;  /* 0x0000000f030b7227 */ /* 0x000fc600078e00ff */
[----:B------:R-:W-:Y:S01]  /*1ae0*/  ISETP.GT.U32.AND P2, PT, R26, R6, PT ;  /* 0x000000061a00720c */ /* 0x000fe20003f44070 */
[----:B------:R-:W-:Y:S02]  /*1af0*/  IMAD.MOV R12, RZ, RZ, -R12 ;  /* 0x000000ffff0c7224 */ /* 0x000fe400078e0a0c */
[----:B------:R-:W-:-:S04]  /*1b00*/  IMAD.HI.U32 R9, R3, R14, RZ ;  /* 0x0000000e03097227 */ /* 0x000fc800078e00ff */
[--C-:B------:R-:W-:Y:S01]  /*1b10*/  @!P5 IMAD.IADD R5, R5, 0x1, -R26.reuse ;  /* 0x000000010505d824 */ /* 0x100fe200078e0a1a */
[----:B------:R-:W-:Y:S01]  /*1b20*/  ISETP.NE.AND P5, PT, RZ, c[0x0][0x178], PT ;  /* 0x00005e00ff007a0c */ /* 0x000fe20003fa5270 */
[----:B------:R-:W-:Y:S02]  /*1b30*/  IMAD.MOV R11, RZ, RZ, -R11 ;  /* 0x000000ffff0b7224 */ /* 0x000fe400078e0a0b */
[C---:B------:R-:W-:Y:S01]  /*1b40*/  IMAD R7, R26.reuse, R12, R7 ;  /* 0x0000000c1a077224 */ /* 0x040fe200078e0207 */
[C---:B------:R-:W-:Y:S01]  /*1b50*/  ISETP.GT.U32.AND P6, PT, R26.reuse, R5, PT ;  /* 0x000000051a00720c */ /* 0x040fe20003fc4070 */
[----:B------:R-:W-:Y:S01]  /*1b60*/  IMAD.MOV R9, RZ, RZ, -R9 ;  /* 0x000000ffff097224 */ /* 0x000fe200078e0a09 */
[----:B------:R-:W-:Y:S01]  /*1b70*/  LOP3.LUT R12, RZ, c[0x0][0x178], RZ, 0x33, !PT ;  /* 0x00005e00ff0c7a12 */ /* 0x000fe200078e33ff */
[C---:B------:R-:W-:Y:S01]  /*1b80*/  IMAD R15, R26.reuse, R11, R15 ;  /* 0x0000000b1a0f7224 */ /* 0x040fe200078e020f */
[----:B------:R-:W-:Y:S01]  /*1b90*/  ISETP.GT.U32.AND P4, PT, R26, R7, PT ;  /* 0x000000071a00720c */ /* 0x000fe20003f84070 */
[----:B------:R-:W-:Y:S01]  /*1ba0*/  @!P2 IMAD.IADD R6, R6, 0x1, -R26 ;  /* 0x000000010606a824 */ /* 0x000fe200078e0a1a */
[----:B------:R-:W-:Y:S01]  /*1bb0*/  SEL R18, R12, R18, !P5 ;  /* 0x000000120c127207 */ /* 0x000fe20006800000 */
[----:B------:R-:W-:Y:S01]  /*1bc0*/  IMAD R14, R26, R9, R14 ;  /* 0x000000091a0e7224 */ /* 0x000fe200078e020e */
[----:B------:R-:W-:-:S02]  /*1bd0*/  SEL R28, R12, R17, !P5 ;  /* 0x000000110c1c7207 */ /* 0x000fc40006800000 */
[C---:B------:R-:W-:Y:S02]  /*1be0*/  SEL R16, R12.reuse, R16, !P5 ;  /* 0x000000100c107207 */ /* 0x040fe40006800000 */
[----:B------:R-:W-:Y:S01]  /*1bf0*/  SEL R12, R12, R13, !P5 ;  /* 0x0000000d0c0c7207 */ /* 0x000fe20006800000 */
[--C-:B------:R-:W-:Y:S01]  /*1c00*/  @!P6 IMAD.IADD R5, R5, 0x1, -R26.reuse ;  /* 0x000000010505e824 */ /* 0x100fe200078e0a1a */
[C---:B------:R-:W-:Y:S01]  /*1c10*/  ISETP.GT.U32.AND P5, PT, R26.reuse, R15, PT ;  /* 0x0000000f1a00720c */ /* 0x040fe20003fa4070 */
[----:B------:R-:W-:Y:S01]  /*1c20*/  STL [R1+0x1a88], R28 ;  /* 0x001a881c01007387 */ /* 0x000fe20000100800 */
[C---:B------:R-:W-:Y:S01]  /*1c30*/  ISETP.GT.U32.AND P2, PT, R26.reuse, R6, PT ;  /* 0x000000061a00720c */ /* 0x040fe20003f44070 */
[----:B------:R-:W-:Y:S01]  /*1c40*/  @!P4 IMAD.IADD R7, R7, 0x1, -R26 ;  /* 0x000000010707c824 */ /* 0x000fe200078e0a1a */
[----:B------:R-:W-:Y:S01]  /*1c50*/  ISETP.GT.U32.AND P6, PT, R26, R14, PT ;  /* 0x0000000e1a00720c */ /* 0x000fe20003fc4070 */
[----:B------:R-:W-:Y:S01]  /*1c60*/  STL [R1+0xe4], R18 ;  /* 0x0000e41201007387 */ /* 0x000fe20000100800 */
[----:B------:R-:W-:Y:S01]  /*1c70*/  IABS R11, R8 ;  /* 0x00000008000b7213 */ /* 0x000fe20000000000 */
[----:B------:R-:W-:Y:S01]  /*1c80*/  @!P0 IMAD.MOV R5, RZ, RZ, -R5 ;  /* 0x000000ffff058224 */ /* 0x000fe200078e0a05 */
[----:B------:R-:W-:Y:S01]  /*1c90*/  ISETP.GE.AND P4, PT, R0, RZ, PT ;  /* 0x000000ff0000720c */ /* 0x000fe20003f86270 */
[----:B------:R-:W-:Y:S02]  /*1ca0*/  STL [R1+0xf4], R16 ;  /* 0x0000f41001007387 */ /* 0x000fe40000100800 */
[----:B------:R-:W-:-:S02]  /*1cb0*/  IMAD.HI.U32 R9, R3, R11, RZ ;  /* 0x0000000b03097227 */ /* 0x000fc400078e00ff */
[----:B------:R0:W-:Y:S02]  /*1cc0*/  STL [R1+0xf8], R12 ;  /* 0x0000f80c01007387 */ /* 0x0001e40000100800 */
[--C-:B------:R-:W-:Y:S01]  /*1cd0*/  @!P5 IMAD.IADD R15, R15, 0x1, -R26.reuse ;  /* 0x000000010f0fd824 */ /* 0x100fe200078e0a1a */
[----:B------:R-:W-:Y:S01]  /*1ce0*/  ISETP.GT.U32.AND P5, PT, R26, R7, PT ;  /* 0x000000071a00720c */ /* 0x000fe20003fa4070 */
[--C-:B------:R-:W-:Y:S01]  /*1cf0*/  @!P2 IMAD.IADD R6, R6, 0x1, -R26.reuse ;  /* 0x000000010606a824 */ /* 0x100fe200078e0a1a */
[----:B------:R-:W-:Y:S01]  /*1d00*/  ISETP.GE.AND P2, PT, R10, RZ, PT ;  /* 0x000000ff0a00720c */ /* 0x000fe20003f46270 */
[----:B------:R-:W-:Y:S01]  /*1d10*/  @!P6 IMAD.IADD R14, R14, 0x1, -R26 ;  /* 0x000000010e0ee824 */ /* 0x000fe200078e0a1a */
[----:B------:R-:W-:Y:S01]  /*1d20*/  IABS R10, R4 ;  /* 0x00000004000a7213 */ /* 0x000fe20000000000 */
[----:B------:R-:W-:Y:S01]  /*1d30*/  IMAD.MOV R9, RZ, RZ, -R9 ;  /* 0x000000ffff097224 */ /* 0x000fe200078e0a09 */
[C---:B------:R-:W-:Y:S01]  /*1d40*/  ISETP.GT.U32.AND P0, PT, R26.reuse, R15, PT ;  /* 0x0000000f1a00720c */ /* 0x040fe20003f04070 */
[----:B------:R-:W-:Y:S01]  /*1d50*/  @!P1 IMAD.MOV R6, RZ, RZ, -R6 ;  /* 0x000000ffff069224 */ /* 0x000fe200078e0a06 */
[C---:B------:R-:W-:Y:S01]  /*1d60*/  ISETP.GT.U32.AND P6, PT, R26.reuse, R14, PT ;  /* 0x0000000e1a00720c */ /* 0x040fe20003fc4070 */
[----:B------:R-:W-:Y:S01]  /*1d70*/  IMAD R0, R26, R9, R11 ;  /* 0x000000091a007224 */ /* 0x000fe200078e020b */
[C---:B------:R-:W-:Y:S01]  /*1d80*/  LOP3.LUT R9, R2.reuse, 0x70, RZ, 0xfc, !PT ;  /* 0x0000007002097812 */ /* 0x040fe200078efcff */
[----:B------:R-:W-:Y:S01]  /*1d90*/  IMAD.HI.U32 R11, R3, R10, RZ ;  /* 0x0000000a030b7227 */ /* 0x000fe200078e00ff */
[----:B0-----:R-:W-:Y:S01]  /*1da0*/  LOP3.LUT R12, R2, 0x6e, RZ, 0xfc, !PT ;  /* 0x0000006e020c7812 */ /* 0x001fe200078efcff */
[----:B------:R0:W-:Y:S01]  /*1db0*/  STL [R1+0x1b04], R5 ;  /* 0x001b040501007387 */ /* 0x0001e20000100800 */
[----:B------:R-:W-:Y:S01]  /*1dc0*/  ISETP.GT.U32.AND P1, PT, R26, R0, PT ;  /* 0x000000001a00720c */ /* 0x000fe20003f24070 */
[----:B------:R-:W-:Y:S01]  /*1dd0*/  IMAD.MOV R11, RZ, RZ, -R11 ;  /* 0x000000ffff0b7224 */ /* 0x000fe200078e0a0b */
[----:B------:R-:W-:Y:S01]  /*1de0*/  IABS R17, R9 ;  /* 0x0000000900117213 */ /* 0x000fe20000000000 */
[----:B------:R-:W-:Y:S01]  /*1df0*/  @!P5 IMAD.IADD R7, R7, 0x1, -R26 ;  /* 0x000000010707d824 */ /* 0x000fe200078e0a1a */
[----:B------:R-:W-:Y:S01]  /*1e00*/  ISETP.GE.AND P5, PT, R8, RZ, PT ;  /* 0x000000ff0800720c */ /* 0x000fe20003fa6270 */
[----:B------:R-:W-:Y:S01]  /*1e10*/  IMAD R8, R26, R11, R10 ;  /* 0x0000000b1a087224 */ /* 0x000fe200078e020a */
[----:B------:R-:W-:Y:S01]  /*1e20*/  IABS R18, R12 ;  /* 0x0000000c00127213 */ /* 0x000fe20000000000 */
[----:B------:R-:W-:Y:S01]  /*1e30*/  @!P6 IMAD.IADD R14, R14, 0x1, -R26 ;  /* 0x000000010e0ee824 */ /* 0x000fe200078e0a1a */
[----:B------:R-:W-:Y:S01]  /*1e40*/  STL [R1+0x1b08], R6 ;  /* 0x001b080601007387 */ /* 0x000fe20000100800 */
[----:B------:R-:W-:Y:S01]  /*1e50*/  IMAD.HI.U32 R10, R3, R17, RZ ;  /* 0x00000011030a7227 */ /* 0x000fe200078e00ff */
[----:B------:R-:W-:-:S03]  /*1e60*/  ISETP.GT.U32.AND P6, PT, R26, R8, PT ;  /* 0x000000081a00720c */ /* 0x000fc60003fc4070 */
[----:B------:R-:W-:Y:S01]  /*1e70*/  @!P1 IMAD.IADD R0, R0, 0x1, -R26 ;  /* 0x0000000100009824 */ /* 0x000fe200078e0a1a */
[----:B------:R-:W-:Y:S01]  /*1e80*/  ISETP.GE.AND P1, PT, R9, RZ, PT ;  /* 0x000000ff0900720c */ /* 0x000fe20003f26270 */
[----:B------:R-:W-:Y:S01]  /*1e90*/  IMAD.MOV R10, RZ, RZ, -R10 ;  /* 0x000000ffff0a7224 */ /* 0x000fe200078e0a0a */
[----:B------:R-:W-:Y:S01]  /*1ea0*/  LOP3.LUT R9, R2, 0x6c, RZ, 0xfc, !PT ;  /* 0x0000006c02097812 */ /* 0x000fe200078efcff */
[--C-:B------:R-:W-:Y:S01]  /*1eb0*/  @!P0 IMAD.IADD R15, R15, 0x1, -R26.reuse ;  /* 0x000000010f0f8824 */ /* 0x100fe200078e0a1a */
[----:B------:R-:W-:Y:S01]  /*1ec0*/  ISETP.GE.AND P0, PT, R4, RZ, PT ;  /* 0x000000ff0400720c */ /* 0x000fe20003f06270 */
[----:B------:R-:W-:Y:S01]  /*1ed0*/  IMAD R17, R26, R10, R17 ;  /* 0x0000000a1a117224 */ /* 0x000fe200078e0211 */
[----:B------:R-:W-:Y:S01]  /*1ee0*/  LOP3.LUT R4, R2, 0x6a, RZ, 0xfc, !PT ;  /* 0x0000006a02047812 */ /* 0x000fe200078efcff */
[----:B------:R-:W-:Y:S01]  /*1ef0*/  IMAD.HI.U32 R10, R3, R18, RZ ;  /* 0x00000012030a7227 */ /* 0x000fe200078e00ff */
[----:B------:R-:W-:Y:S02]  /*1f00*/  IABS R11, R9 ;  /* 0x00000009000b7213 */ /* 0x000fe40000000000 */
[----:B------:R-:W-:Y:S01]  /*1f10*/  IABS R13, R4 ;  /* 0x00000004000d7213 */ /* 0x000fe20000000000 */
[----:B------:R-:W-:Y:S01]  /*1f20*/  @!P6 IMAD.IADD R8, R8, 0x1, -R26 ;  /* 0x000000010808e824 */ /* 0x000fe200078e0a1a */
[----:B------:R-:W-:Y:S01]  /*1f30*/  ISETP.GT.U32.AND P6, PT, R26, R0, PT ;  /* 0x000000001a00720c */ /* 0x000fe20003fc4070 */
[----:B------:R-:W-:-:S02]  /*1f40*/  IMAD.MOV R10, RZ, RZ, -R10 ;  /* 0x000000ffff0a7224 */ /* 0x000fc400078e0a0a */
[----:B------:R-:W-:Y:S01]  /*1f50*/  @!P3 IMAD.MOV R7, RZ, RZ, -R7 ;  /* 0x000000ffff07b224 */ /* 0x000fe200078e0a07 */
[C---:B------:R-:W-:Y:S01]  /*1f60*/  ISETP.GT.U32.AND P3, PT, R26.reuse, R17, PT ;  /* 0x000000111a00720c */ /* 0x040fe20003f64070 */
[----:B------:R-:W-:Y:S02]  /*1f70*/  IMAD R18, R26, R10, R18 ;  /* 0x0000000a1a127224 */ /* 0x000fe400078e0212 */
[----:B------:R-:W-:Y:S01]  /*1f80*/  IMAD.MOV.U32 R16, RZ, RZ, R15 ;  /* 0x000000ffff107224 */ /* 0x000fe200078e000f */
[----:B------:R-:W-:Y:S01]  /*1f90*/  STL [R1+0x1b0c], R7 ;  /* 0x001b0c0701007387 */ /* 0x000fe20000100800 */
[----:B0-----:R-:W-:Y:S01]  /*1fa0*/  IMAD.MOV.U32 R5, RZ, RZ, R14 ;  /* 0x000000ffff057224 */ /* 0x001fe200078e000e */
[----:B------:R-:W-:Y:S01]  /*1fb0*/  LOP3.LUT R14, R2, 0x66, RZ, 0xfc, !PT ;  /* 0x00000066020e7812 */ /* 0x000fe200078efcff */
[----:B------:R-:W-:Y:S01]  /*1fc0*/  @!P2 IMAD.MOV R16, RZ, RZ, -R16 ;  /* 0x000000ffff10a224 */ /* 0x000fe200078e0a10 */
[----:B------:R-:W-:Y:S01]  /*1fd0*/  ISETP.GT.U32.AND P2, PT, R26, R8, PT ;  /* 0x000000081a00720c */ /* 0x000fe20003f44070 */
[--C-:B------:R-:W-:Y:S01]  /*1fe0*/  @!P6 IMAD.IADD R0, R0, 0x1, -R26.reuse ;  /* 0x000000010000e824 */ /* 0x100fe200078e0a1a */
[----:B------:R-:W-:Y:S01]  /*1ff0*/  ISETP.GT.U32.AND P6, PT, R26, R18, PT ;  /* 0x000000121a00720c */ /* 0x000fe20003fc4070 */
[----:B------:R-:W-:Y:S01]  /*2000*/  @!P4 IMAD.MOV R5, RZ, RZ, -R5 ;  /* 0x000000ffff05c224 */ /* 0x000fe200078e0a05 */
[----:B------:R-:W-:Y:S01]  /*2010*/  STL [R1+0x30], R16 ;  /* 0x0000301001007387 */ /* 0x000fe20000100800 */
[----:B------:R-:W-:Y:S01]  /*2020*/  @!P3 IMAD.IADD R17, R17, 0x1, -R26 ;  /* 0x000000011111b824 */ /* 0x000fe200078e0a1a */
[----:B------:R-:W-:Y:S01]  /*2030*/  ISETP.GE.AND P4, PT, R12, RZ, PT ;  /* 0x000000ff0c00720c */ /* 0x000fe20003f86270 */
[----:B------:R-:W-:Y:S01]  /*2040*/  IMAD.HI.U32 R10, R3, R11, RZ ;  /* 0x0000000b030a7227 */ /* 0x000fe200078e00ff */
[----:B------:R0:W-:Y:S01]  /*2050*/  STL [R1+0x40], R5 ;  /* 0x0000400501007387 */ /* 0x0001e20000100800 */
[----:B------:R-:W-:-:S02]  /*2060*/  ISETP.GE.AND P3, PT, R4, RZ, PT ;  /* 0x000000ff0400720c */ /* 0x000fc40003f66270 */
[----:B------:R-:W-:Y:S01]  /*2070*/  IMAD.HI.U32 R12, R3, R13, RZ ;  /* 0x0000000d030c7227 */ /* 0x000fe200078e00ff */
[----:B------:R-:W-:Y:S02]  /*2080*/  LOP3.LUT R4, R2, 0x68, RZ, 0xfc, !PT ;  /* 0x0000006802047812 */ /* 0x000fe400078efcff */
[----:B------:R-:W-:Y:S01]  /*2090*/  IABS R15, R14 ;  /* 0x0000000e000f7213 */ /* 0x000fe20000000000 */
[--C-:B------:R-:W-:Y:S01]  /*20a0*/  @!P6 IMAD.IADD R18, R18, 0x1, -R26.reuse ;  /* 0x000000011212e824 */ /* 0x100fe200078e0a1a */
[----:B------:R-:W-:Y:S01]  /*20b0*/  ISETP.GT.U32.AND P6, PT, R26, R17, PT ;  /* 0x000000111a00720c */ /* 0x000fe20003fc4070 */
[----:B------:R-:W-:Y:S01]  /*20c0*/  @!P2 IMAD.IADD R8, R8, 0x1, -R26 ;  /* 0x000000010808a824 */ /* 0x000fe200078e0a1a */
[----:B------:R-:W-:Y:S01]  /*20d0*/  ISETP.GE.AND P2, PT, R9, RZ, PT ;  /* 0x000000ff0900720c */ /* 0x000fe20003f46270 */
[----:B0-----:R-:W-:Y:S01]  /*20e0*/  IMAD.MOV.U32 R5, RZ, RZ, R0 ;  /* 0x000000ffff057224 */ /* 0x001fe200078e0000 */
[C---:B------:R-:W-:Y:S01]  /*20f0*/  LOP3.LUT R0, R2.reuse, 0x62, RZ, 0xfc, !PT ;  /* 0x0000006202007812 */ /* 0x040fe200078efcff */
[----:B------:R-:W-:Y:S01]  /*2100*/  IMAD.MOV R10, RZ, RZ, -R10 ;  /* 0x000000ffff0a7224 */ /* 0x000fe200078e0a0a */
[----:B------:R-:W-:Y:S01]  /*2110*/  LOP3.LUT R7, R2, 0x12, RZ, 0xfc, !PT ;  /* 0x0000001202077812 */ /* 0x000fe200078efcff */
[----:B------:R-:W-:Y:S01]  /*2120*/  @!P5 IMAD.MOV R5, RZ, RZ, -R5 ;  /* 0x000000ffff05d224 */ /* 0x000fe200078e0a05 */
[----:B------:R-:W-:Y:S01]  /*2130*/  ISETP.GT.U32.AND P5, PT, R26, R18, PT ;  /* 0x000000121a00720c */ /* 0x000fe20003fa4070 */
[----:B------:R-:W-:-:S02]  /*2140*/  IMAD.MOV R9, RZ, RZ, -R12 ;  /* 0x000000ffff097224 */ /* 0x000fc400078e0a0c */
[C---:B------:R-:W-:Y:S01]  /*2150*/  IMAD R11, R26.reuse, R10, R11 ;  /* 0x0000000a1a0b7224 */ /* 0x040fe200078e020b */
[----:B------:R0:W-:Y:S01]  /*2160*/  STL [R1+0x50], R5 ;  /* 0x0000500501007387 */ /* 0x0001e20000100800 */
[----:B------:R-:W-:Y:S01]  /*2170*/  IMAD R13, R26, R9, R13 ;  /* 0x000000091a0d7224 */ /* 0x000fe200078e020d */
[----:B------:R-:W-:Y:S01]  /*2180*/  IABS R9, R4 ;  /* 0x0000000400097213 */ /* 0x000fe20000000000 */
[----:B------:R-:W-:Y:S01]  /*2190*/  @!P6 IMAD.IADD R17, R17, 0x1, -R26 ;  /* 0x000000011111e824 */ /* 0x000fe200078e0a1a */
[----:B------:R-:W-:Y:S02]  /*21a0*/  LOP3.LUT R10, R2, 0x64, RZ, 0xfc, !PT ;  /* 0x00000064020a7812 */ /* 0x000fe400078efcff */
[----:B------:R-:W-:Y:S01]  /*21b0*/  ISETP.GT.U32.AND P6, PT, R26, R13, PT ;  /* 0x0000000d1a00720c */ /* 0x000fe20003fc4070 */
[----:B------:R-:W-:Y:S01]  /*21c0*/  IMAD.HI.U32 R16, R3, R9, RZ ;  /* 0x0000000903107227 */ /* 0x000fe200078e00ff */
[----:B------:R-:W-:-:S03]  /*21d0*/  IABS R12, R10 ;  /* 0x0000000a000c7213 */ /* 0x000fc60000000000 */
[----:B0-----:R-:W-:Y:S01]  /*21e0*/  IMAD.MOV.U32 R5, RZ, RZ, R8 ;  /* 0x000000ffff057224 */ /* 0x001fe200078e0008 */
[----:B------:R-:W-:Y:S01]  /*21f0*/  IABS R8, R0 ;  /* 0x0000000000087213 */ /* 0x000fe20000000000 */
[----:B------:R-:W-:Y:S02]  /*2200*/  IMAD.MOV R16, RZ, RZ, -R16 ;  /* 0x000000ffff107224 */ /* 0x000fe400078e0a10 */
[----:B------:R-:W-:Y:S01]  /*2210*/  @!P0 IMAD.MOV R5, RZ, RZ, -R5 ;  /* 0x000000ffff058224 */ /* 0x000fe200078e0a05 */
[C---:B------:R-:W-:Y:S01]  /*2220*/  ISETP.GT.U32.AND P0, PT, R26.reuse, R11, PT ;  /* 0x0000000b1a00720c */ /* 0x040fe20003f04070 */
[----:B------:R-:W-:Y:S02]  /*2230*/  IMAD R9, R26, R16, R9 ;  /* 0x000000101a097224 */ /* 0x000fe400078e0209 */
[--C-:B------:R-:W-:Y:S01]  /*2240*/  @!P6 IMAD.IADD R13, R13, 0x1, -R26.reuse ;  /* 0x000000010d0de824 */ /* 0x100fe200078e0a1a */
[----:B------:R0:W-:Y:S01]  /*2250*/  STL [R1+0x58], R5 ;  /* 0x0000580501007387 */ /* 0x0001e20000100800 */
[----:B------:R-:W-:Y:S01]  /*2260*/  @!P5 IMAD.IADD R18, R18, 0x1, -R26 ;  /* 0x000000011212d824 */ /* 0x000fe200078e0a1a */
[----:B------:R-:W-:Y:S01]  /*2270*/  ISETP.GE.AND P5, PT, R4, RZ, PT ;  /* 0x000000ff0400720c */ /* 0x000fe20003fa6270 */
[----:B------:R-:W-:Y:S01]  /*2280*/  IMAD.HI.U32 R16, R3, R15, RZ ;  /* 0x0000000f03107227 */ /* 0x000fe200078e00ff */
[----:B------:R-:W-:-:S03]  /*2290*/  ISETP.GT.U32.AND P6, PT, R26, R13, PT ;  /* 0x0000000d1a00720c */ /* 0x000fc60003fc4070 */
[----:B------:R-:W-:-:S04]  /*22a0*/  IMAD.HI.U32 R4, R3, R12, RZ ;  /* 0x0000000c03047227 */ /* 0x000fc800078e00ff */
[----:B------:R-:W-:Y:S01]  /*22b0*/  @!P0 IMAD.IADD R11, R11, 0x1, -R26 ;  /* 0x000000010b0b8824 */ /* 0x000fe200078e0a1a */
[C---:B------:R-:W-:Y:S01]  /*22c0*/  ISETP.GT.U32.AND P0, PT, R26.reuse, R9, PT ;  /* 0x000000091a00720c */ /* 0x040fe20003f04070 */
[----:B0-----:R-:W-:Y:S02]  /*22d0*/  IMAD.MOV.U32 R5, RZ, RZ, R17 ;  /* 0x000000ffff057224 */ /* 0x001fe400078e0011 */
[----:B------:R-:W-:Y:S02]  /*22e0*/  IMAD.MOV R16, RZ, RZ, -R16 ;  /* 0x000000ffff107224 */ /* 0x000fe400078e0a10 */
[----:B------:R-:W-:Y:S01]  /*22f0*/  @!P1 IMAD.MOV R5, RZ, RZ, -R5 ;  /* 0x000000ffff059224 */ /* 0x000fe200078e0a05 */
[C---:B------:R-:W-:Y:S01]  /*2300*/  ISETP.GT.U32.AND P1, PT, R26.reuse, R11, PT ;  /* 0x0000000b1a00720c */ /* 0x040fe20003f24070 */
[----:B------:R-:W-:Y:S02]  /*2310*/  IMAD.MOV R4, RZ, RZ, -R4 ;  /* 0x000000ffff047224 */ /* 0x000fe400078e0a04 */
[----:B------:R-:W-:Y:S01]  /*2320*/  IMAD.HI.U32 R17, R3, R8, RZ ;  /* 0x0000000803117227 */ /* 0x000fe200078e00ff */
[----:B------:R0:W-:Y:S03]  /*2330*/  STL [R1+0xbc], R5 ;  /* 0x0000bc0501007387 */ /* 0x0001e60000100800 */
[----:B------:R-:W-:-:S02]  /*2340*/  IMAD R15, R26, R16, R15 ;  /* 0x000000101a0f7224 */ /* 0x000fc400078e020f */
[----:B------:R-:W-:Y:S01]  /*2350*/  IMAD R12, R26, R4, R12 ;  /* 0x000000041a0c7224 */ /* 0x000fe200078e020c */
[----:B------:R-:W-:Y:S01]  /*2360*/  LOP3.LUT R4, R2, 0x60, RZ, 0xfc, !PT ;  /* 0x0000006002047812 */ /* 0x000fe200078efcff */
[--C-:B------:R-:W-:Y:S02]  /*2370*/  @!P6 IMAD.IADD R13, R13, 0x1, -R26.reuse ;  /* 0x000000010d0de824 */ /* 0x100fe400078e0a1a */
[----:B------:R-:W-:Y:S01]  /*2380*/  @!P1 IMAD.IADD R11, R11, 0x1, -R26 ;  /* 0x000000010b0b9824 */ /* 0x000fe200078e0a1a */
[C---:B------:R-:W-:Y:S01]  /*2390*/  ISETP.GT.U32.AND P1, PT, R26.reuse, R15, PT ;  /* 0x0000000f1a00720c */ /* 0x040fe20003f24070 */
[----:B0-----:R-:W-:Y:S01]  /*23a0*/  IMAD.MOV.U32 R5, RZ, RZ, R18 ;  /* 0x000000ffff057224 */ /* 0x001fe200078e0012 */
[----:B------:R-:W-:Y:S01]  /*23b0*/  ISETP.GT.U32.AND P6, PT, R26, R12, PT ;  /* 0x0000000c1a00720c */ /* 0x000fe20003fc4070 */
[----:B------:R-:W-:Y:S02]  /*23c0*/  @!P0 IMAD.IADD R9, R9, 0x1, -R26 ;  /* 0x0000000109098824 */ /* 0x000fe400078e0a1a */
[----:B------:R-:W-:Y:S01]  /*23d0*/  @!P4 IMAD.MOV R5, RZ, RZ, -R5 ;  /* 0x000000ffff05c224 */ /* 0x000fe200078e0a05 */
[----:B------:R-:W-:Y:S01]  /*23e0*/  ISETP.GE.AND P4, PT, R14, RZ, PT ;  /* 0x000000ff0e00720c */ /* 0x000fe20003f86270 */
[----:B------:R-:W-:Y:S01]  /*23f0*/  IMAD.MOV R14, RZ, RZ, -R17 ;  /* 0x000000ffff0e7224 */ /* 0x000fe200078e0a11 */
[C---:B------:R-:W-:Y:S01]  /*2400*/  ISETP.GT.U32.AND P0, PT, R26.reuse, R9, PT ;  /* 0x000000091a00720c */ /* 0x040fe20003f04070 */
[----:B------:R-:W-:Y:S01]  /*2410*/  IMAD.MOV.U32 R6, RZ, RZ, R11 ;  /* 0x000000ffff067224 */ /* 0x000fe200078e000b */
[----:B------:R0:W-:Y:S01]  /*2420*/  STL [R1+0x5c], R5 ;  /* 0x00005c0501007387 */ /* 0x0001e20000100800 */
[----:B------:R-:W-:Y:S01]  /*2430*/  IMAD R8, R26, R14, R8 ;  /* 0x0000000e1a087224 */ /* 0x000fe200078e0208 */
[----:B------:R-:W-:Y:S01]  /*2440*/  IABS R14, R4 ;  /* 0x00000004000e7213 */ /* 0x000fe20000000000 */
[----:B------:R-:W-:-:S02]  /*2450*/  @!P1 IMAD.IADD R15, R15, 0x1, -R26 ;  /* 0x000000010f0f9824 */ /* 0x000fc400078e0a1a */
[----:B------:R-:W-:Y:S02]  /*2460*/  @!P6 IMAD.IADD R12, R12, 0x1, -R26 ;  /* 0x000000010c0ce824 */ /* 0x000fe400078e0a1a */
[----:B------:R-:W-:Y:S01]  /*2470*/  IMAD.MOV.U32 R11, RZ, RZ, R14 ;  /* 0x000000ffff0b7224 */ /* 0x000fe200078e000e */
[----:B------:R-:W-:Y:S01]  /*2480*/  ISETP.GT.U32.AND P1, PT, R26, R15, PT ;  /* 0x0000000f1a00720c */ /* 0x000fe20003f24070 */
[----:B------:R-:W-:Y:S01]  /*2490*/  @!P2 IMAD.MOV R6, RZ, RZ, -R6 ;  /* 0x000000ffff06a224 */ /* 0x000fe200078e0a06 */
[----:B------:R-:W-:Y:S01]  /*24a0*/  ISETP.GE.AND P2, PT, R10, RZ, PT ;  /* 0x000000ff0a00720c */ /* 0x000fe20003f46270 */
[----:B0-----:R-:W-:Y:S01]  /*24b0*/  IMAD.MOV.U32 R5, RZ, RZ, R13 ;  /* 0x000000ffff057224 */ /* 0x001fe200078e000d */
[----:B------:R-:W-:Y:S01]  /*24c0*/  LOP3.LUT R10, R2, 0x5e, RZ, 0xfc, !PT ;  /* 0x0000005e020a7812 */ /* 0x000fe200078efcff */
[----:B------:R-:W-:Y:S01]  /*24d0*/  IMAD.HI.U32 R13, R3, R11, RZ ;  /* 0x0000000b030d7227 */ /* 0x000fe200078e00ff */
[C---:B------:R-:W-:Y:S01]  /*24e0*/  ISETP.GT.U32.AND P6, PT, R26.reuse, R12, PT ;  /* 0x0000000c1a00720c */ /* 0x040fe20003fc4070 */
[----:B------:R-:W-:Y:S01]  /*24f0*/  STL [R1+0x60], R6 ;  /* 0x0000600601007387 */ /* 0x000fe20000100800 */
[----:B------:R-:W-:Y:S01]  /*2500*/  IABS R14, R10 ;  /* 0x0000000a000e7213 */ /* 0x000fe20000000000 */
[----:B------:R-:W-:Y:S01]  /*2510*/  @!P3 IMAD.MOV R5, RZ, RZ, -R5 ;  /* 0x000000ffff05b224 */ /* 0x000fe200078e0a05 */
[----:B------:R-:W-:Y:S01]  /*2520*/  ISETP.GT.U32.AND P3, PT, R26, R8, PT ;  /* 0x000000081a00720c */ /* 0x000fe20003f64070 */
[----:B------:R-:W-:Y:S01]  /*2530*/  @!P0 IMAD.IADD R9, R9, 0x1, -R26 ;  /* 0x0000000109098824 */ /* 0x000fe200078e0a1a */
[----:B------:R-:W-:Y:S01]  /*2540*/  ISETP.GE.AND P0, PT, R0, RZ, PT ;  /* 0x000000ff0000720c */ /* 0x000fe20003f06270 */
[----:B------:R-:W-:Y:S01]  /*2550*/  IMAD.MOV R0, RZ, RZ, -R13 ;  /* 0x000000ffff007224 */ /* 0x000fe200078e0a0d */
[----:B------:R0:W-:Y:S01]  /*2560*/  STL [R1+0xb4], R5 ;  /* 0x0000b40501007387 */ /* 0x0001e20000100800 */
[----:B------:R-:W-:Y:S01]  /*2570*/  IMAD.HI.U32 R16, R3, R14, RZ ;  /* 0x0000000e03107227 */ /* 0x000fe200078e00ff */
[----:B------:R-:W-:-:S03]  /*2580*/  LOP3.LUT R13, R2, 0x5c, RZ, 0xfc, !PT ;  /* 0x0000005c020d7812 */ /* 0x000fc600078efcff */
[----:B------:R-:W-:Y:S01]  /*2590*/  IMAD R11, R26, R0, R11 ;  /* 0x000000001a0b7224 */ /* 0x000fe200078e020b */
[----:B------:R-:W-:Y:S01]  /*25a0*/  IABS R0, R13 ;  /* 0x0000000d00007213 */ /* 0x000fe20000000000 */
[--C-:B------:R-:W-:Y:S01]  /*25b0*/  @!P1 IMAD.IADD R15, R15, 0x1, -R26.reuse ;  /* 0x000000010f0f9824 */ /* 0x100fe200078e0a1a */
[----:B------:R-:W-:Y:S01]  /*25c0*/  ISETP.GE.AND P1, PT, R4, RZ, PT ;  /* 0x000000ff0400720c */ /* 0x000fe20003f26270 */
[----:B------:R-:W-:Y:S01]  /*25d0*/  @!P3 IMAD.IADD R8, R8, 0x1, -R26 ;  /* 0x000000010808b824 */ /* 0x000fe200078e0a1a */
[----:B------:R-:W-:Y:S01]  /*25e0*/  LOP3.LUT R4, R2, 0x5a, RZ, 0xfc, !PT ;  /* 0x0000005a02047812 */ /* 0x000fe200078efcff */
[----:B0-----:R-:W-:Y:S02]  /*25f0*/  IMAD.MOV.U32 R5, RZ, RZ, R9 ;  /* 0x000000ffff057224 */ /* 0x001fe400078e0009 */
[----:B------:R-:W-:Y:S01]  /*2600*/  IMAD.MOV R16, RZ, RZ, -R16 ;  /* 0x000000ffff107224 */ /* 0x000fe200078e0a10 */
[C---:B------:R-:W-:Y:S01]  /*2610*/  ISETP.GT.U32.AND P3, PT, R26.reuse, R8, PT ;  /* 0x000000081a00720c */ /* 0x040fe20003f64070 */
[----:B------:R-:W-:Y:S01]  /*2620*/  @!P5 IMAD.MOV R5, RZ, RZ, -R5 ;  /* 0x000000ffff05d224 */ /* 0x000fe200078e0a05 */
[----:B------:R-:W-:Y:S01]  /*2630*/  ISETP.GT.U32.AND P5, PT, R26, R11, PT ;  /* 0x0000000b1a00720c */ /* 0x000fe20003fa4070 */
[----:B------:R-:W-:Y:S01]  /*2640*/  @!P6 IMAD.IADD R12, R12, 0x1, -R26 ;  /* 0x000000010c0ce824 */ /* 0x000fe200078e0a1a */
[----:B------:R-:W-:Y:S01]  /*2650*/  ISETP.GE.AND P6, PT, R10, RZ, PT ;  /* 0x000000ff0a00720c */ /* 0x000fe20003fc6270 */
[----:B------:R-:W-:Y:S01]  /*2660*/  IMAD R10, R26, R16, R14 ;  /* 0x000000101a0a7224 */ /* 0x000fe200078e020e */
[----:B------:R0:W-:Y:S01]  /*2670*/  STL [R1+0xb8], R5 ;  /* 0x0000b80501007387 */ /* 0x0001e20000100800 */
[----:B------:R-:W-:Y:S01]  /*2680*/  IMAD.HI.U32 R9, R3, R0, RZ ;  /* 0x0000000003097227 */ /* 0x000fe200078e00ff */
[----:B------:R-:W-:-:S03]  /*2690*/  IABS R14, R4 ;  /* 0x00000004000e7213 */ /* 0x000fc60000000000 */
[----:B------:R-:W-:Y:S02]  /*26a0*/  IMAD.MOV R9, RZ, RZ, -R9 ;  /* 0x000000ffff097224 */ /* 0x000fe400078e0a09 */
[--C-:B------:R-:W-:Y:S01]  /*26b0*/  @!P3 IMAD.IADD R8, R8, 0x1, -R26.reuse ;  /* 0x000000010808b824 */ /* 0x100fe200078e0a1a */
[C---:B------:R-:W-:Y:S01]  /*26c0*/  ISETP.GT.U32.AND P3, PT, R26.reuse, R10, PT ;  /* 0x0000000a1a00720c */ /* 0x040fe20003f64070 */
[----:B------:R-:W-:Y:S02]  /*26d0*/  @!P5 IMAD.IADD R11, R11, 0x1, -R26 ;  /* 0x000000010b0bd824 */ /* 0x000fe400078e0a1a */
[----:B0-----:R-:W-:Y:S02]  /*26e0*/  IMAD.MOV.U32 R5, RZ, RZ, R15 ;  /* 0x000000ffff057224 */ /* 0x001fe400078e000f */
[C---:B------:R-:W-:Y:S01]  /*26f0*/  IMAD R0, R26.reuse, R9, R0 ;  /* 0x000000091a007224 */ /* 0x040fe200078e0200 */
[----:B------:R-:W-:Y:S01]  /*2700*/  ISETP.GT.U32.AND P5, PT, R26, R11, PT ;  /* 0x0000000b1a00720c */ /* 0x000fe20003fa4070 */
[----:B------:R-:W-:Y:S01]  /*2710*/  @!P4 IMAD.MOV R5, RZ, RZ, -R5 ;  /* 0x000000ffff05c224 */ /* 0x000fe200078e0a05 */
[----:B------:R-:W-:Y:S01]  /*2720*/  ISETP.GE.AND P4, PT, R13, RZ, PT ;  /* 0x000000ff0d00720c */ /* 0x000fe20003f86270 */
[----:B------:R-:W-:Y:S01]  /*2730*/  IMAD.MOV.U32 R6, RZ, RZ, R12 ;  /* 0x000000ffff067224 */ /* 0x000fe200078e000c */
[----:B------:R-:W-:Y:S01]  /*2740*/  LOP3.LUT R12, R2, 0x56, RZ, 0xfc, !PT ;  /* 0x00000056020c7812 */ /* 0x000fe200078efcff */
[----:B------:R-:W-:Y:S01]  /*2750*/  IMAD.HI.U32 R9, R3, R14, RZ ;  /* 0x0000000e03097227 */ /* 0x000fe200078e00ff */
[----:B------:R0:W-:Y:S03]  /*2760*/  STL [R1+0x70], R5 ;  /* 0x0000700501007387 */ /* 0x0001e60000100800 */
[----:B------:R-:W-:-:S02]  /*2770*/  @!P3 IMAD.IADD R10, R10, 0x1, -R26 ;  /* 0x000000010a0ab824 */ /* 0x000fc400078e0a1a */
[----:B------:R-:W-:Y:S01]  /*2780*/  @!P2 IMAD.MOV R6, RZ, RZ, -R6 ;  /* 0x000000ffff06a224 */ /* 0x000fe200078e0a06 */
[----:B------:R-:W-:Y:S01]  /*2790*/  ISETP.GE.AND P2, PT, R4, RZ, PT ;  /* 0x000000ff0400720c */ /* 0x000fe20003f46270 */
[----:B------:R-:W-:Y:S01]  /*27a0*/  @!P5 IMAD.IADD R11, R11, 0x1, -R26 ;  /* 0x000000010b0bd824 */ /* 0x000fe200078e0a1a */
[----:B------:R-:W-:Y:S01]  /*27b0*/  ISETP.GT.U32.AND P3, PT, R26, R10, PT ;  /* 0x0000000a1a00720c */ /* 0x000fe20003f64070 */
[----:B------:R-:W-:Y:S01]  /*27c0*/  IMAD.MOV R9, RZ, RZ, -R9 ;  /* 0x000000ffff097224 */ /* 0x000fe200078e0a09 */
[----:B------:R-:W-:Y:S01]  /*27d0*/  STL [R1+0x78], R6 ;  /* 0x0000780601007387 */ /* 0x000fe20000100800 */
[----:B0-----:R-:W-:Y:S01]  /*27e0*/  IMAD.MOV.U32 R5, RZ, RZ, R8 ;  /* 0x000000ffff057224 */ /* 0x001fe200078e0008 */
[----:B------:R-:W-:Y:S01]  /*27f0*/  LOP3.LUT R8, R2, 0x58, RZ, 0xfc, !PT ;  /* 0x0000005802087812 */ /* 0x000fe200078efcff */
[C---:B------:R-:W-:Y:S01]  /*2800*/  IMAD R14, R26.reuse, R9, R14 ;  /* 0x000000091a0e7224 */ /* 0x040fe200078e020e */
[----:B------:R-:W-:Y:S01]  /*2810*/  IABS R9, R12 ;  /* 0x0000000c00097213 */ /* 0x000fe20000000000 */
[----:B------:R-:W-:Y:S01]  /*2820*/  @!P0 IMAD.MOV R5, RZ, RZ, -R5 ;  /* 0x000000ffff058224 */ /* 0x000fe200078e0a05 */
[----:B------:R-:W-:-:S02]  /*2830*/  ISETP.GT.U32.AND P0, PT, R26, R0, PT ;  /* 0x000000001a00720c */ /* 0x000fc40003f04070 */
[----:B------:R-:W-:Y:S02]  /*2840*/  ISETP.GE.AND P5, PT, R8, RZ, PT ;  /* 0x000000ff0800720c */ /* 0x000fe40003fa6270 */
[----:B------:R0:W-:Y:S01]  /*2850*/  STL [R1+0xb0], R5 ;  /* 0x0000b00501007387 */ /* 0x0001e20000100800 */
[----:B------:R-:W-:Y:S01]  /*2860*/  IABS R8, R8 ;  /* 0x0000000800087213 */ /* 0x000fe20000000000 */
[----:B------:R-:W-:Y:S01]  /*2870*/  @!P3 IMAD.IADD R10, R10, 0x1, -R26 ;  /* 0x000000010a0ab824 */ /* 0x000fe200078e0a1a */
[----:B------:R-:W-:Y:S02]  /*2880*/  ISETP.GT.U32.AND P3, PT, R26, R14, PT ;  /* 0x0000000e1a00720c */ /* 0x000fe40003f64070 */
[----:B------:R-:W-:-:S04]  /*2890*/  LOP3.LUT R4, R2, 0x54, RZ, 0xfc, !PT ;  /* 0x0000005402047812 */ /* 0x000fc800078efcff */
[----:B------:R-:W-:Y:S01]  /*28a0*/  @!P0 IMAD.IADD R0, R0, 0x1, -R26 ;  /* 0x0000000100008824 */ /* 0x000fe200078e0a1a */
[----:B------:R-:W-:Y:S01]  /*28b0*/  IABS R13, R4 ;  /* 0x00000004000d7213 */ /* 0x000fe20000000000 */
[----:B0-----:R-:W-:Y:S02]  /*28c0*/  IMAD.MOV.U32 R5, RZ, RZ, R11 ;  /* 0x000000ffff057224 */ /* 0x001fe400078e000b */
[----:B------:R-:W-:Y:S01]  /*28d0*/  IMAD.HI.U32 R11, R3, R8, RZ ;  /* 0x00000008030b7227 */ /* 0x000fe200078e00ff */
[----:B------:R-:W-:-:S03]  /*28e0*/  ISETP.GT.U32.AND P0, PT, R26, R0, PT ;  /* 0x000000001a00720c */ /* 0x000fc60003f04070 */
[----:B------:R-:W-:Y:S01]  /*28f0*/  @!P1 IMAD.MOV R5, RZ, RZ, -R5 ;  /* 0x000000ffff059224 */ /* 0x000fe200078e0a05 */
[----:B------:R-:W-:Y:S01]  /*2900*/  ISETP.GE.AND P1, PT, R12, RZ, PT ;  /* 0x000000ff0c00720c */ /* 0x000fe20003f26270 */
[----:B------:R-:W-:Y:S02]  /*2910*/  IMAD.MOV R11, RZ, RZ, -R11 ;  /* 0x000000ffff0b7224 */ /* 0x000fe400078e0a0b */
[----:B------:R-:W-:Y:S01]  /*2920*/  @!P3 IMAD.IADD R14, R14, 0x1, -R26 ;  /* 0x000000010e0eb824 */ /* 0x000fe200078e0a1a */
[----:B------:R0:W-:Y:S01]  /*2930*/  STL [R1+0xac], R5 ;  /* 0x0000ac0501007387 */ /* 0x0001e20000100800 */
[----:B------:R-:W-:-:S03]  /*2940*/  IMAD R8, R26, R11, R8 ;  /* 0x0000000b1a087224 */ /* 0x000fc600078e0208 */
[----:B------:R-:W-:Y:S01]  /*2950*/  ISETP.GT.U32.AND P3, PT, R26, R14, PT ;  /* 0x0000000e1a00720c */ /* 0x000fe20003f64070 */
[----:B------:R-:W-:Y:S01]  /*2960*/  @!P0 IMAD.IADD R0, R0, 0x1, -R26 ;  /* 0x0000000100008824 */ /* 0x000fe200078e0a1a */
[----:B------:R-:W-:Y:S01]  /*2970*/  ISETP.GT.U32.AND P0, PT, R26, R8, PT ;  /* 0x000000081a00720c */ /* 0x000fe20003f04070 */
[----:B0-----:R-:W-:Y:S02]  /*2980*/  IMAD.MOV.U32 R5, RZ, RZ, R10 ;  /* 0x000000ffff057224 */ /* 0x001fe400078e000a */
[----:B------:R-:W-:-:S04]  /*2990*/  IMAD.HI.U32 R10, R3, R9, RZ ;  /* 0x00000009030a7227 */ /* 0x000fc800078e00ff */
[----:B------:R-:W-:Y:S01]  /*29a0*/  @!P6 IMAD.MOV R5, RZ, RZ, -R5 ;  /* 0x000000ffff05e224 */ /* 0x000fe200078e0a05 */
[----:B------:R-:W-:Y:S01]  /*29b0*/  ISETP.GE.AND P6, PT, R4, RZ, PT ;  /* 0x000000ff0400720c */ /* 0x000fe20003fc6270 */
[----:B------:R-:W-:Y:S02]  /*29c0*/  IMAD.MOV R4, RZ, RZ, -R10 ;  /* 0x000000ffff047224 */ /* 0x000fe400078e0a0a */
[----:B------:R-:W-:Y:S01]  /*29d0*/  IMAD.HI.U32 R10, R3, R13, RZ ;  /* 0x0000000d030a7227 */ /* 0x000fe200078e00ff */
[----:B------:R0:W-:Y:S03]  /*29e0*/  STL [R1+0x80], R5 ;  /* 0x0000800501007387 */ /* 0x0001e60000100800 */
[----:B------:R-:W-:Y:S01]  /*29f0*/  IMAD R4, R26, R4, R9 ;  /* 0x000000041a047224 */ /* 0x000fe200078e0209 */
[----:B------:R-:W-:Y:S01]  /*2a00*/  LOP3.LUT R9, R2, 0x52, RZ, 0xfc, !PT ;  /* 0x0000005202097812 */ /* 0x000fe200078efcff */
[----:B------:R-:W-:-:S02]  /*2a10*/  @!P0 IMAD.IADD R8, R8, 0x1, -R26 ;  /* 0x0000000108088824 */ /* 0x000fc400078e0a1a */
[----:B------:R-:W-:Y:S01]  /*2a20*/  IMAD.MOV R10, RZ, RZ, -R10 ;  /* 0x000000ffff0a7224 */ /* 0x000fe200078e0a0a */
[----:B------:R-:W-:Y:S01]  /*2a30*/  IABS R12, R9 ;  /* 0x00000009000c7213 */ /* 0x000fe20000000000 */
[----:B------:R-:W-:Y:S01]  /*2a40*/  @!P3 IMAD.IADD R14, R14, 0x1, -R26 ;  /* 0x000000010e0eb824 */ /* 0x000fe200078e0a1a */
[----:B------:R-:W-:Y:S01]  /*2a50*/  ISETP.GT.U32.AND P0, PT, R26, R8, PT ;  /* 0x000000081a00720c */ /* 0x000fe20003f04070 */
[----:B0-----:R-:W-:Y:S01]  /*2a60*/  IMAD.MOV.U32 R5, RZ, RZ, R0 ;  /* 0x000000ffff057224 */ /* 0x001fe200078e0000 */
[----:B------:R-:W-:Y:S01]  /*2a70*/  LOP3.LUT R0, R2, 0x4e, RZ, 0xfc, !PT ;  /* 0x0000004e02007812 */ /* 0x000fe200078efcff */
[----:B------:R-:W-:Y:S01]  /*2a80*/  IMAD R13, R26, R10, R13 ;  /* 0x0000000a1a0d7224 */ /* 0x000fe200078e020d */
[----:B------:R-:W-:Y:S01]  /*2a90*/  LOP3.LUT R10, R2, 0x50, RZ, 0xfc, !PT ;  /* 0x00000050020a7812 */ /* 0x000fe200078efcff */
[----:B------:R-:W-:Y:S01]  /*2aa0*/  @!P4 IMAD.MOV R5, RZ, RZ, -R5 ;  /* 0x000000ffff05c224 */ /* 0x000fe200078e0a05 */
[C---:B------:R-:W-:Y:S02]  /*2ab0*/  ISETP.GT.U32.AND P4, PT, R26.reuse, R4, PT ;  /* 0x000000041a00720c */ /* 0x040fe40003f84070 */
[----:B------:R-:W-:-:S02]  /*2ac0*/  ISETP.GT.U32.AND P3, PT, R26, R13, PT ;  /* 0x0000000d1a00720c */ /* 0x000fc40003f64070 */
[----:B------:R0:W-:Y:S01]  /*2ad0*/  STL [R1+0x90], R5 ;  /* 0x0000900501007387 */ /* 0x0001e20000100800 */
[----:B------:R-:W-:Y:S02]  /*2ae0*/  IABS R11, R10 ;  /* 0x0000000a000b7213 */ /* 0x000fe40000000000 */
[----:B------:R-:W-:Y:S01]  /*2af0*/  @!P0 IMAD.IADD R8, R8, 0x1, -R26 ;  /* 0x0000000108088824 */ /* 0x000fe200078e0a1a */
[----:B------:R-:W-:Y:S02]  /*2b00*/  ISETP.GE.AND P0, PT, R10, RZ, PT ;  /* 0x000000ff0a00720c */ /* 0x000fe40003f06270 */
[----:B------:R-:W-:Y:S01]  /*2b10*/  IMAD.HI.U32 R15, R3, R11, RZ ;  /* 0x0000000b030f7227 */ /* 0x000fe200078e00ff */
[----:B------:R-:W-:-:S03]  /*2b20*/  IABS R16, R0 ;  /* 0x0000000000107213 */ /* 0x000fc60000000000 */
[----:B------:R-:W-:Y:S02]  /*2b30*/  @!P4 IMAD.IADD R4, R4, 0x1, -R26 ;  /* 0x000000010404c824 */ /* 0x000fe400078e0a1a */
[----:B0-----:R-:W-:Y:S02]  /*2b40*/  IMAD.MOV.U32 R5, RZ, RZ, R14 ;  /* 0x000000ffff057224 */ /* 0x001fe400078e000e */
[----:B------:R-:W-:Y:S01]  /*2b50*/  IMAD.HI.U32 R14, R3, R12, RZ ;  /* 0x0000000c030e7227 */ /* 0x000fe200078e00ff */
[----:B------:R-:W-:-:S03]  /*2b60*/  ISETP.GT.U32.AND P4, PT, R26, R4, PT ;  /* 0x000000041a00720c */ /* 0x000fc60003f84070 */
[----:B------:R-:W-:Y:S02]  /*2b70*/  IMAD.MOV R14, RZ, RZ, -R14 ;  /* 0x000000ffff0e7224 */ /* 0x000fe400078e0a0e */
[----:B------:R-:W-:Y:S01]  /*2b80*/  @!P2 IMAD.MOV R5, RZ, RZ, -R5 ;  /* 0x000000ffff05a224 */ /* 0x000fe200078e0a05 */
[----:B------:R-:W-:Y:S01]  /*2b90*/  ISETP.GE.AND P2, PT, R9, RZ, PT ;  /* 0x000000ff0900720c */ /* 0x000fe20003f46270 */
[----:B------:R-:W-:Y:S02]  /*2ba0*/  IMAD R10, R26, R14, R12 ;  /* 0x0000000e1a0a7224 */ /* 0x000fe400078e020c */
[----:B------:R-:W-:Y:S01]  /*2bb0*/  IMAD.MOV R15, RZ, RZ, -R15 ;  /* 0x000000ffff0f7224 */ /* 0x000fe200078e0a0f */
[----:B------:R0:W-:Y:S01]  /*2bc0*/  STL [R1+0x98], R5 ;  /* 0x0000980501007387 */ /* 0x0001e20000100800 */
[--C-:B------:R-:W-:Y:S02]  /*2bd0*/  @!P3 IMAD.IADD R13, R13, 0x1, -R26.reuse ;  /* 0x000000010d0db824 */ /* 0x100fe400078e0a1a */
[----:B------:R-:W-:Y:S01]  /*2be0*/  @!P4 IMAD.IADD R4, R4, 0x1, -R26 ;  /* 0x000000010404c824 */ /* 0x000fe200078e0a1a */
[C---:B------:R-:W-:Y:S01]  /*2bf0*/  ISETP.GT.U32.AND P4, PT, R26.reuse, R10, PT ;  /* 0x0000000a1a00720c */ /* 0x040fe20003f84070 */
[C---:B------:R-:W-:Y:S01]  /*2c00*/  IMAD R11, R26.reuse, R15, R11 ;  /* 0x0000000f1a0b7224 */ /* 0x040fe200078e020b */
[----:B------:R-:W-:Y:S01]  /*2c10*/  ISETP.GT.U32.AND P3, PT, R26, R13, PT ;  /* 0x0000000d1a00720c */ /* 0x000fe20003f64070 */
[----:B------:R-:W-:Y:S01]  /*2c20*/  IMAD.MOV.U32 R9, RZ, RZ, R16 ;  /* 0x000000ffff097224 */ /* 0x000fe200078e0010 */
[----:B------:R-:W-:Y:S01]  /*2c30*/  LOP3.LUT R16, R2, 0x4c, RZ, 0xfc, !PT ;  /* 0x0000004c02107812 */ /* 0x000fe200078efcff */
[----:B------:R-:W-:-:S02]  /*2c40*/  IMAD.MOV.U32 R6, RZ, RZ, R8 ;  /* 0x000000ffff067224 */ /* 0x000fc400078e0008 */
[----:B0-----:R-:W-:Y:S01]  /*2c50*/  IMAD.MOV.U32 R5, RZ, RZ, R4 ;  /* 0x000000ffff057224 */ /* 0x001fe200078e0004 */
[----:B------:R-:W-:Y:S01]  /*2c60*/  LOP3.LUT R4, R2, 0x46, RZ, 0xfc, !PT ;  /* 0x0000004602047812 */ /* 0x000fe200078efcff */
[----:B------:R-:W-:-:S04]  /*2c70*/  IMAD.HI.U32 R12, R3, R9, RZ ;  /* 0x00000009030c7227 */ /* 0x000fc800078e00ff */
[----:B------:R-:W-:Y:S01]  /*2c80*/  @!P1 IMAD.MOV R5, RZ, RZ, -R5 ;  /* 0x000000ffff059224 */ /* 0x000fe200078e0a05 */
[----:B------:R-:W-:Y:S01]  /*2c90*/  ISETP.GT.U32.AND P1, PT, R26, R11, PT ;  /* 0x0000000b1a00720c */ /* 0x000fe20003f24070 */
[----:B------:R-:W-:Y:S02]  /*2ca0*/  @!P4 IMAD.IADD R10, R10, 0x1, -R26 ;  /* 0x000000010a0ac824 */ /* 0x000fe400078e0a1a */
[----:B------:R-:W-:Y:S01]  /*2cb0*/  @!P5 IMAD.MOV R6, RZ, RZ, -R6 ;  /* 0x000000ffff06d224 */ /* 0x000fe200078e0a06 */
[----:B------:R-:W-:Y:S01]  /*2cc0*/  ISETP.GE.AND P5, PT, R0, RZ, PT ;  /* 0x000000ff0000720c */ /* 0x000fe20003fa6270 */
[----:B------:R-:W-:Y:S01]  /*2cd0*/  @!P3 IMAD.IADD R13, R13, 0x1, -R26 ;  /* 0x000000010d0db824 */ /* 0x000fe200078e0a1a */
[----:B------:R-:W-:Y:S01]  /*2ce0*/  ISETP.GT.U32.AND P4, PT, R26, R10, PT ;  /* 0x0000000a1a00720c */ /* 0x000fe20003f84070 */
[----:B------:R-:W-:Y:S01]  /*2cf0*/  IMAD.MOV R12, RZ, RZ, -R12 ;  /* 0x000000ffff0c7224 */ /* 0x000fe200078e0a0c */
[----:B------:R-:W-:Y:S01]  /*2d00*/  ISETP.GE.AND P3, PT, R16, RZ, PT ;  /* 0x000000ff1000720c */ /* 0x000fe20003f66270 */
[----:B------:R-:W-:Y:S01]  /*2d10*/  STL [R1+0xa0], R6 ;  /* 0x0000a00601007387 */ /* 0x000fe20000100800 */
[----:B------:R-:W-:Y:S01]  /*2d20*/  IABS R16, R16 ;  /* 0x0000001000107213 */ /* 0x000fe20000000000 */
[----:B------:R-:W-:Y:S01]  /*2d30*/  IMAD R9, R26, R12, R9 ;  /* 0x0000000c1a097224 */ /* 0x000fe200078e0209 */
[----:B------:R-:W-:Y:S01]  /*2d40*/  LOP3.LUT R0, R2, 0x4a, RZ, 0xfc, !PT ;  /* 0x0000004a02007812 */ /* 0x000fe200078efcff */
[----:B------:R-:W-:Y:S01]  /*2d50*/  @!P1 IMAD.IADD R11, R11, 0x1, -R26 ;  /* 0x000000010b0b9824 */ /* 0x000fe200078e0a1a */
[----:B------:R0:W-:Y:S01]  /*2d60*/  STL [R1+0xa8], R5 ;  /* 0x0000a80501007387 */ /* 0x0001e20000100800 */
[----:B------:R-:W-:Y:S01]  /*2d70*/  IMAD.HI.U32 R17, R3, R16, RZ ;  /* 0x0000001003117227 */ /* 0x000fe200078e00ff */
[----:B------:R-:W-:-:S02]  /*2d80*/  IABS R8, R0 ;  /* 0x0000000000087213 */ /* 0x000fc40000000000 */
[----:B------:R-:W-:Y:S01]  /*2d90*/  ISETP.GT.U32.AND P1, PT, R26, R11, PT ;  /* 0x0000000b1a00720c */ /* 0x000fe20003f24070 */
[----:B------:R-:W-:Y:S01]  /*2da0*/  IMAD.MOV R17, RZ, RZ, -R17 ;  /* 0x000000ffff117224 */ /* 0x000fe200078e0a11 */
[----:B------:R-:W-:Y:S01]  /*2db0*/  LOP3.LUT R12, R2, 0x48, RZ, 0xfc, !PT ;  /* 0x00000048020c7812 */ /* 0x000fe200078efcff */
[----:B------:R-:W-:Y:S01]  /*2dc0*/  @!P4 IMAD.IADD R10, R10, 0x1, -R26 ;  /* 0x000000010a0ac824 */ /* 0x000fe200078e0a1a */
[----:B------:R-:W-:Y:S01]  /*2dd0*/  ISETP.GE.AND P4, PT, R0, RZ, PT ;  /* 0x000000ff0000720c */ /* 0x000fe20003f86270 */
[----:B------:R-:W-:Y:S01]  /*2de0*/  IMAD R0, R26, R17, R16 ;  /* 0x000000111a007224 */ /* 0x000fe200078e0210 */
[----:B------:R-:W-:Y:S01]  /*2df0*/  IABS R14, R12 ;  /* 0x0000000c000e7213 */ /* 0x000fe20000000000 */
[----:B0-----:R-:W-:Y:S01]  /*2e00*/  IMAD.MOV.U32 R5, RZ, RZ, R13 ;  /* 0x000000ffff057224 */ /* 0x001fe200078e000d */
[----:B------:R-:W-:Y:S01]  /*2e10*/  IABS R13, R4 ;  /* 0x00000004000d7213 */ /* 0x000fe20000000000 */
[----:B------:R-:W-:-:S04]  /*2e20*/  IMAD.HI.U32 R15, R3, R8, RZ ;  /* 0x00000008030f7227 */ /* 0x000fc800078e00ff */
[----:B------:R-:W-:Y:S01]  /*2e30*/  @!P6 IMAD.MOV R5, RZ, RZ, -R5 ;  /* 0x000000ffff05e224 */ /* 0x000fe200078e0a05 */
[C---:B------:R-:W-:Y:S01]  /*2e40*/  ISETP.GT.U32.AND P6, PT, R26.reuse, R9, PT ;  /* 0x000000091a00720c */ /* 0x040fe20003fc4070 */
[----:B------:R-:W-:Y:S01]  /*2e50*/  @!P1 IMAD.IADD R11, R11, 0x1, -R26 ;  /* 0x000000010b0b9824 */ /* 0x000fe200078e0a1a */
[C---:B------:R-:W-:Y:S01]  /*2e60*/  ISETP.GT.U32.AND P1, PT, R26.reuse, R0, PT ;  /* 0x000000001a00720c */ /* 0x040fe20003f24070 */
[----:B------:R-:W-:Y:S01]  /*2e70*/  IMAD.MOV R15, RZ, RZ, -R15 ;  /* 0x000000ffff0f7224 */ /* 0x000fe200078e0a0f */
[----:B------:R0:W-:Y:S01]  /*2e80*/  STL [R1+0xa4], R5 ;  /* 0x0000a40501007387 */ /* 0x0001e20000100800 */
[----:B------:R-:W-:Y:S02]  /*2e90*/  IMAD.MOV.U32 R6, RZ, RZ, R10 ;  /* 0x000000ffff067224 */ /* 0x000fe400078e000a */
[----:B------:R-:W-:Y:S02]  /*2ea0*/  IMAD R8, R26, R15, R8 ;  /* 0x0000000f1a087224 */ /* 0x000fe400078e0208 */
[----:B------:R-:W-:-:S04]  /*2eb0*/  IMAD.HI.U32 R15, R3, R14, RZ ;  /* 0x0000000e030f7227 */ /* 0x000fc800078e00ff */
[--C-:B------:R-:W-:Y:S02]  /*2ec0*/  @!P6 IMAD.IADD R9, R9, 0x1, -R26.reuse ;  /* 0x000000010909e824 */ /* 0x100fe400078e0a1a */
[----:B------:R-:W-:Y:S02]  /*2ed0*/  IMAD.MOV R15, RZ, RZ, -R15 ;  /* 0x000000ffff0f7224 */ /* 0x000fe400078e0a0f */
[----:B------:R-:W-:Y:S01]  /*2ee0*/  @!P1 IMAD.IADD R0, R0, 0x1, -R26 ;  /* 0x0000000100009824 */ /* 0x000fe200078e0a1a */
[C---:B------:R-:W-:Y:S01]  /*2ef0*/  ISETP.GT.U32.AND P6, PT, R26.reuse, R9, PT ;  /* 0x000000091a00720c */ /* 0x040fe20003fc4070 */
[C---:B------:R-:W-:Y:S02]  /*2f00*/  IMAD R14, R26.reuse, R15, R14 ;  /* 0x0000000f1a0e7224 */ /* 0x040fe400078e020e */
[----:B------:R-:W-:Y:S01]  /*2f10*/  IMAD.HI.U32 R16, R3, R13, RZ ;  /* 0x0000000d03107227 */ /* 0x000fe200078e00ff */
[----:B------:R-:W-:-:S03]  /*2f20*/  ISETP.GT.U32.AND P1, PT, R26, R0, PT ;  /* 0x000000001a00720c */ /* 0x000fc60003f24070 */
[----:B------:R-:W-:Y:S01]  /*2f30*/  @!P2 IMAD.MOV R6, RZ, RZ, -R6 ;  /* 0x000000ffff06a224 */ /* 0x000fe200078e0a06 */
[C---:B------:R-:W-:Y:S01]  /*2f40*/  ISETP.GT.U32.AND P2, PT, R26.reuse, R8, PT ;  /* 0x000000081a00720c */ /* 0x040fe20003f44070 */
[----:B------:R-:W-:Y:S02]  /*2f50*/  IMAD.MOV R16, RZ, RZ, -R16 ;  /* 0x000000ffff107224 */ /* 0x000fe400078e0a10 */
[----:B0-----:R-:W-:Y:S01]  /*2f60*/  IMAD.MOV.U32 R5, RZ, RZ, R11 ;  /* 0x000000ffff057224 */ /* 0x001fe200078e000b */
[----:B------:R-:W-:Y:S01]  /*2f70*/  STL [R1+0x9c], R6 ;  /* 0x00009c0601007387 */ /* 0x000fe20000100800 */
[--C-:B------:R-:W-:Y:S01]  /*2f80*/  @!P6 IMAD.IADD R9, R9, 0x1, -R26.reuse ;  /* 0x000000010909e824 */ /* 0x100fe200078e0a1a */
[C---:B------:R-:W-:Y:S01]  /*2f90*/  ISETP.GT.U32.AND P6, PT, R26.reuse, R14, PT ;  /* 0x0000000e1a00720c */ /* 0x040fe20003fc4070 */
[----:B------:R-:W-:Y:S01]  /*2fa0*/  IMAD R11, R26, R16, R13 ;  /* 0x000000101a0b7224 */ /* 0x000fe200078e020d */
[----:B------:R-:W-:Y:S01]  /*2fb0*/  LOP3.LUT R13, R2, 0x42, RZ, 0xfc, !PT ;  /* 0x00000042020d7812 */ /* 0x000fe200078efcff */
[----:B------:R-:W-:Y:S01]  /*2fc0*/  @!P0 IMAD.MOV R5, RZ, RZ, -R5 ;  /* 0x000000ffff058224 */ /* 0x000fe200078e0a05 */
[----:B------:R-:W-:Y:S01]  /*2fd0*/  ISETP.GE.AND P0, PT, R12, RZ, PT ;  /* 0x000000ff0c00720c */ /* 0x000fe20003f06270 */
[--C-:B------:R-:W-:Y:S01]  /*2fe0*/  @!P1 IMAD.IADD R0, R0, 0x1, -R26.reuse ;  /* 0x0000000100009824 */ /* 0x100fe200078e0a1a */
[----:B------:R-:W-:Y:S01]  /*2ff0*/  ISETP.GT.U32.AND P1, PT, R26, R11, PT ;  /* 0x0000000b1a00720c */ /* 0x000fe20003f24070 */
[----:B------:R-:W-:Y:S01]  /*3000*/  @!P2 IMAD.IADD R8, R8, 0x1, -R26 ;  /* 0x000000010808a824 */ /* 0x000fe200078e0a1a */
[----:B------:R0:W-:Y:S01]  /*3010*/  STL [R1+0x94], R5 ;  /* 0x0000940501007387 */ /* 0x0001e20000100800 */
[----:B------:R-:W-:-:S02]  /*3020*/  LOP3.LUT R12, R2, 0x44, RZ, 0xfc, !PT ;  /* 0x00000044020c7812 */ /* 0x000fc400078efcff */
[----:B------:R-:W-:Y:S02]  /*3030*/  IABS R10, R13 ;  /* 0x0000000d000a7213 */ /* 0x000fe40000000000 */
[--C-:B------:R-:W-:Y:S01]  /*3040*/  @!P6 IMAD.IADD R14, R14, 0x1, -R26.reuse ;  /* 0x000000010e0ee824 */ /* 0x100fe200078e0a1a */
[C---:B------:R-:W-:Y:S02]  /*3050*/  ISETP.GT.U32.AND P2, PT, R26.reuse, R8, PT ;  /* 0x000000081a00720c */ /* 0x040fe40003f44070 */
[----:B------:R-:W-:Y:S01]  /*3060*/  IABS R15, R12 ;  /* 0x0000000c000f7213 */ /* 0x000fe20000000000 */
[----:B0-----:R-:W-:Y:S01]  /*3070*/  IMAD.MOV.U32 R5, RZ, RZ, R9 ;  /* 0x000000ffff057224 */ /* 0x001fe200078e0009 */
[----:B------:R-:W-:Y:S01]  /*3080*/  ISETP.GT.U32.AND P6, PT, R26, R14, PT ;  /* 0x0000000e1a00720c */ /* 0x000fe20003fc4070 */
[--C-:B------:R-:W-:Y:S02]  /*3090*/  @!P1 IMAD.IADD R11, R11, 0x1, -R26.reuse ;  /* 0x000000010b0b9824 */ /* 0x100fe400078e0a1a */
[----:B------:R-:W-:Y:S01]  /*30a0*/  @!P5 IMAD.MOV R5, RZ, RZ, -R5 ;  /* 0x000000ffff05d224 */ /* 0x000fe200078e0a05 */
[----:B------:R-:W-:Y:S01]  /*30b0*/  ISETP.GE.AND P5, PT, R4, RZ, PT ;  /* 0x000000ff0400720c */ /* 0x000fe20003fa6270 */
[----:B------:R-:W-:Y:S01]  /*30c0*/  IMAD.MOV.U32 R9, RZ, RZ, R15 ;  /* 0x000000ffff097224 */ /* 0x000fe200078e000f */
[----:B------:R-:W-:Y:S01]  /*30d0*/  ISETP.GT.U32.AND P1, PT, R26, R11, PT ;  /* 0x0000000b1a00720c */ /* 0x000fe20003f24070 */
[----:B------:R-:W-:Y:S01]  /*30e0*/  IMAD.HI.U32 R4, R3, R10, RZ ;  /* 0x0000000a03047227 */ /* 0x000fe200078e00ff */
[----:B------:R0:W-:Y:S03]  /*30f0*/  STL [R1+0x8c], R5 ;  /* 0x00008c0501007387 */ /* 0x0001e60000100800 */
[----:B------:R-:W-:Y:S01]  /*3100*/  @!P2 IMAD.IADD R8, R8, 0x1, -R26 ;  /* 0x000000010808a824 */ /* 0x000fe200078e0a1a */
[----:B------:R-:W-:Y:S01]  /*3110*/  ISETP.GE.AND P2, PT, R13, RZ, PT ;  /* 0x000000ff0d00720c */ /* 0x000fe20003f46270 */
[----:B------:R-:W-:Y:S01]  /*3120*/  IMAD.HI.U32 R15, R3, R9, RZ ;  /* 0x00000009030f7227 */ /* 0x000fe200078e00ff */
[----:B------:R-:W-:-:S03]  /*3130*/  LOP3.LUT R13, R2, 0x3e, RZ, 0xfc, !PT ;  /* 0x0000003e020d7812 */ /* 0x000fc600078efcff */
[----:B------:R-:W-:Y:S01]  /*3140*/  @!P6 IMAD.IADD R14, R14, 0x1, -R26 ;  /* 0x000000010e0ee824 */ /* 0x000fe200078e0a1a */
[----:B------:R-:W-:Y:S01]  /*3150*/  IABS R19, R13 ;  /* 0x0000000d00137213 */ /* 0x000fe20000000000 */
[----:B0-----:R-:W-:Y:S01]  /*3160*/  IMAD.MOV.U32 R5, RZ, RZ, R0 ;  /* 0x000000ffff057224 */ /* 0x001fe200078e0000 */
[C---:B------:R-:W-:Y:S01]  /*3170*/  LOP3.LUT R0, R2.reuse, 0x40, RZ, 0xfc, !PT ;  /* 0x0000004002007812 */ /* 0x040fe200078efcff */
[----:B------:R-:W-:Y:S01]  /*3180*/  IMAD.MOV.U32 R6, RZ, RZ, R8 ;  /* 0x000000ffff067224 */ /* 0x000fe200078e0008 */
[----:B------:R-:W-:Y:S01]  /*3190*/  LOP3.LUT R8, R2, 0x38, RZ, 0xfc, !PT ;  /* 0x0000003802087812 */ /* 0x000fe200078efcff */
[----:B------:R-:W-:Y:S01]  /*31a0*/  @!P3 IMAD.MOV R5, RZ, RZ, -R5 ;  /* 0x000000ffff05b224 */ /* 0x000fe200078e0a05 */
[----:B------:R-:W-:Y:S01]  /*31b0*/  ISETP.GE.AND P3, PT, R12, RZ, PT ;  /* 0x000000ff0c00720c */ /* 0x000fe20003f66270 */
[----:B------:R-:W-:Y:S01]  /*31c0*/  IMAD.MOV R15, RZ, RZ, -R15 ;  /* 0x000000ffff0f7224 */ /* 0x000fe200078e0a0f */
[----:B------:R-:W-:Y:S01]  /*31d0*/  LOP3.LUT R12, R2, 0x3c, RZ, 0xfc, !PT ;  /* 0x0000003c020c7812 */ /* 0x000fe200078efcff */
[----:B------:R-:W-:Y:S01]  /*31e0*/  @!P4 IMAD.MOV R6, RZ, RZ, -R6 ;  /* 0x000000ffff06c224 */ /* 0x000fe200078e0a06 */
[----:B------:R0:W-:Y:S01]  /*31f0*/  STL [R1+0x74], R5 ;  /* 0x0000740501007387 */ /* 0x0001e20000100800 */
[----:B------:R-:W-:Y:S01]  /*3200*/  IMAD R9, R26, R15, R9 ;  /* 0x0000000f1a097224 */ /* 0x000fe200078e0209 */
[----:B------:R-:W-:Y:S01]  /*3210*/  ISETP.GE.AND P4, PT, R0, RZ, PT ;  /* 0x000000ff0000720c */ /* 0x000fe20003f86270 */
[----:B------:R-:W-:Y:S01]  /*3220*/  IMAD.MOV R4, RZ, RZ, -R4 ;  /* 0x000000ffff047224 */ /* 0x000fe200078e0a04 */
[----:B------:R-:W-:Y:S01]  /*3230*/  STL [R1+0x7c], R6 ;  /* 0x00007c0601007387 */ /* 0x000fe20000100800 */
[----:B------:R-:W-:Y:S01]  /*3240*/  @!P1 IMAD.IADD R11, R11, 0x1, -R26 ;  /* 0x000000010b0b9824 */ /* 0x000fe200078e0a1a */
[C---:B------:R-:W-:Y:S01]  /*3250*/  ISETP.GT.U32.AND P6, PT, R26.reuse, R9, PT ;  /* 0x000000091a00720c */ /* 0x040fe20003fc4070 */
[----:B------:R-:W-:Y:S01]  /*3260*/  IMAD R4, R26, R4, R10 ;  /* 0x000000041a047224 */ /* 0x000fe200078e020a */
[----:B------:R-:W-:Y:S01]  /*3270*/  IABS R0, R0 ;  /* 0x0000000000007213 */ /* 0x000fe20000000000 */
[----:B0-----:R-:W-:Y:S01]  /*3280*/  IMAD.MOV.U32 R5, RZ, RZ, R14 ;  /* 0x000000ffff057224 */ /* 0x001fe200078e000e */
[----:B------:R-:W-:-:S02]  /*3290*/  ISETP.GE.AND P1, PT, R12, RZ, PT ;  /* 0x000000ff0c00720c */ /* 0x000fc40003f26270 */
[----:B------:R-:W-:Y:S01]  /*32a0*/  IABS R18, R12 ;  /* 0x0000000c00127213 */ /* 0x000fe20000000000 */
[----:B------:R-:W-:Y:S01]  /*32b0*/  @!P0 IMAD.MOV R5, RZ, RZ, -R5 ;  /* 0x000000ffff058224 */ /* 0x000fe200078e0a05 */
[----:B------:R-:W-:Y:S01]  /*32c0*/  ISETP.GE.AND P0, PT, R13, RZ, PT ;  /* 0x000000ff0d00720c */ /* 0x000fe20003f06270 */
[----:B------:R-:W-:Y:S01]  /*32d0*/  IMAD.HI.U32 R13, R3, R0, RZ ;  /* 0x00000000030d7227 */ /* 0x000fe200078e00ff */
[----:B------:R-:W-:Y:S02]  /*32e0*/  LOP3.LUT R10, R2, 0x3a, RZ, 0xfc, !PT ;  /* 0x0000003a020a7812 */ /* 0x000fe400078efcff */
[----:B------:R0:W-:Y:S01]  /*32f0*/  STL [R1+0x84], R5 ;  /* 0x0000840501007387 */ /* 0x0001e20000100800 */
[----:B------:R-:W-:Y:S01]  /*3300*/  @!P6 IMAD.IADD R9, R9, 0x1, -R26 ;  /* 0x000000010909e824 */ /* 0x000fe200078e0a1a */
[----:B------:R-:W-:Y:S01]  /*3310*/  IABS R17, R10 ;  /* 0x0000000a00117213 */ /* 0x000fe20000000000 */
[----:B------:R-:W-:Y:S01]  /*3320*/  IMAD.MOV R13, RZ, RZ, -R13 ;  /* 0x000000ffff0d7224 */ /* 0x000fe200078e0a0d */
[----:B------:R-:W-:Y:S01]  /*3330*/  IABS R16, R8 ;  /* 0x0000000800107213 */ /* 0x000fe20000000000 */
[----:B------:R-:W-:Y:S01]  /*3340*/  IMAD.HI.U32 R12, R3, R19, RZ ;  /* 0x00000013030c7227 */ /* 0x000fe200078e00ff */
[----:B------:R-:W-:-:S02]  /*3350*/  ISETP.GT.U32.AND P6, PT, R26, R9, PT ;  /* 0x000000091a00720c */ /* 0x000fc40003fc4070 */
[----:B------:R-:W-:Y:S01]  /*3360*/  LOP3.LUT R15, R2, 0x36, RZ, 0xfc, !PT ;  /* 0x00000036020f7812 */ /* 0x000fe200078efcff */
[C---:B------:R-:W-:Y:S02]  /*3370*/  IMAD R0, R26.reuse, R13, R0 ;  /* 0x0000000d1a007224 */ /* 0x040fe400078e0200 */
[----:B0-----:R-:W-:Y:S01]  /*3380*/  IMAD.MOV.U32 R5, RZ, RZ, R11 ;  /* 0x000000ffff057224 */ /* 0x001fe200078e000b */
[----:B------:R-:W-:Y:S01]  /*3390*/  IABS R13, R15 ;  /* 0x0000000f000d7213 */ /* 0x000fe20000000000 */
[----:B------:R-:W-:Y:S02]  /*33a0*/  IMAD.MOV R12, RZ, RZ, -R12 ;  /* 0x000000ffff0c7224 */ /* 0x000fe400078e0a0c */
[----:B------:R-:W-:Y:S01]  /*33b0*/  @!P5 IMAD.MOV R5, RZ, RZ, -R5 ;  /* 0x000000ffff05d224 */ /* 0x000fe200078e0a05 */
[----:B------:R-:W-:Y:S01]  /*33c0*/  ISETP.GT.U32.AND P5, PT, R26, R4, PT ;  /* 0x000000041a00720c */ /* 0x000fe20003fa4070 */
[----:B------:R-:W-:-:S03]  /*33d0*/  IMAD.HI.U32 R11, R3, R18, RZ ;  /* 0x00000012030b7227 */ /* 0x000fc600078e00ff */
[----:B------:R0:W-:Y:S01]  /*33e0*/  STL [R1+0x88], R5 ;  /* 0x0000880501007387 */ /* 0x0001e20000100800 */
[----:B------:R-:W-:Y:S01]  /*33f0*/  @!P6 IMAD.IADD R9, R9, 0x1, -R26 ;  /* 0x000000010909e824 */ /* 0x000fe200078e0a1a */
[C---:B------:R-:W-:Y:S01]  /*3400*/  ISETP.GT.U32.AND P6, PT, R26.reuse, R0, PT ;  /* 0x000000001a00720c */ /* 0x040fe20003fc4070 */
[----:B------:R-:W-:Y:S02]  /*3410*/  IMAD R19, R26, R12, R19 ;  /* 0x0000000c1a137224 */ /* 0x000fe400078e0213 */
[----:B------:R-:W-:Y:S02]  /*3420*/  IMAD.MOV R11, RZ, RZ, -R11 ;  /* 0x000000ffff0b7224 */ /* 0x000fe400078e0a0b */
[----:B------:R-:W-:-:S04]  /*3430*/  IMAD.HI.U32 R20, R3, R17, RZ ;  /* 0x0000001103147227 */ /* 0x000fc800078e00ff */
[----:B------:R-:W-:Y:S02]  /*3440*/  @!P5 IMAD.IADD R4, R4, 0x1, -R26 ;  /* 0x000000010404d824 */ /* 0x000fe400078e0a1a */
[----:B------:R-:W-:Y:S01]  /*3450*/  IMAD R18, R26, R11, R18 ;  /* 0x0000000b1a127224 */ /* 0x000fe200078e0212 */
[----:B------:R-:W-:Y:S01]  /*3460*/  LOP3.LUT R11, R2, 0x34, RZ, 0xfc, !PT ;  /* 0x00000034020b7812 */ /* 0x000fe200078efcff */
[----:B------:R-:W-:Y:S01]  /*3470*/  IMAD.MOV.U32 R6, RZ, RZ, R9 ;  /* 0x000000ffff067224 */ /* 0x000fe200078e0009 */
[C---:B------:R-:W-:Y:S01]  /*3480*/  ISETP.GT.U32.AND P5, PT, R26.reuse, R4, PT ;  /* 0x000000041a00720c */ /* 0x040fe20003fa4070 */
[----:B------:R-:W-:Y:S01]  /*3490*/  IMAD.MOV R20, RZ, RZ, -R20 ;  /* 0x000000ffff147224 */ /* 0x000fe200078e0a14 */
[----:B------:R-:W-:Y:S01]  /*34a0*/  IABS R12, R11 ;  /* 0x0000000b000c7213 */ /* 0x000fe20000000000 */
[----:B------:R-:W-:Y:S01]  /*34b0*/  @!P3 IMAD.MOV R6, RZ, RZ, -R6 ;  /* 0x000000ffff06b224 */ /* 0x000fe200078e0a06 */
[----:B------:R-:W-:Y:S01]  /*34c0*/  ISETP.GT.U32.AND P3, PT, R26, R18, PT ;  /* 0x000000121a00720c */ /* 0x000fe20003f64070 */
[----:B------:R-:W-:-:S02]  /*34d0*/  @!P6 IMAD.IADD R0, R0, 0x1, -R26 ;  /* 0x000000010000e824 */ /* 0x000fc400078e0a1a */
[C---:B------:R-:W-:Y:S01]  /*34e0*/  IMAD R17, R26.reuse, R20, R17 ;  /* 0x000000141a117224 */ /* 0x040fe200078e0211 */
[----:B------:R-:W-:Y:S01]  /*34f0*/  STL [R1+0x6c], R6 ;  /* 0x00006c0601007387 */ /* 0x000fe20000100800 */
[----:B------:R-:W-:Y:S01]  /*3500*/  IMAD.HI.U32 R14, R3, R16, RZ ;  /* 0x00000010030e7227 */ /* 0x000fe200078e00ff */
[----:B------:R-:W-:-:S03]  /*3510*/  ISETP.GT.U32.AND P6, PT, R26, R0, PT ;  /* 0x000000001a00720c */ /* 0x000fc60003fc4070 */
[----:B------:R-:W-:Y:S01]  /*3520*/  @!P5 IMAD.IADD R4, R4, 0x1, -R26 ;  /* 0x000000010404d824 */ /* 0x000fe200078e0a1a */
[C---:B------:R-:W-:Y:S01]  /*3530*/  ISETP.GT.U32.AND P5, PT, R26.reuse, R19, PT ;  /* 0x000000131a00720c */ /* 0x040fe20003fa4070 */
[----:B------:R-:W-:Y:S02]  /*3540*/  IMAD.MOV R14, RZ, RZ, -R14 ;  /* 0x000000ffff0e7224 */ /* 0x000fe400078e0a0e */
[----:B0-----:R-:W-:Y:S02]  /*3550*/  IMAD.MOV.U32 R5, RZ, RZ, R4 ;  /* 0x000000ffff057224 */ /* 0x001fe400078e0004 */
[C---:B------:R-:W-:Y:S02]  /*3560*/  IMAD R16, R26.reuse, R14, R16 ;  /* 0x0000000e1a107224 */ /* 0x040fe400078e0210 */
[----:B------:R-:W-:Y:S01]  /*3570*/  @!P2 IMAD.MOV R5, RZ, RZ, -R5 ;  /* 0x000000ffff05a224 */ /* 0x000fe200078e0a05 */
[----:B------:R-:W-:Y:S01]  /*3580*/  ISETP.GT.U32.AND P2, PT, R26, R17, PT ;  /* 0x000000111a00720c */ /* 0x000fe20003f44070 */
[----:B------:R-:W-:-:S02]  /*3590*/  @!P3 IMAD.IADD R18, R18, 0x1, -R26 ;  /* 0x000000011212b824 */ /* 0x000fc400078e0a1a */
[----:B------:R-:W-:Y:S01]  /*35a0*/  IMAD.HI.U32 R14, R3, R13, RZ ;  /* 0x0000000d030e7227 */ /* 0x000fe200078e00ff */
[----:B------:R0:W-:Y:S03]  /*35b0*/  STL [R1+0x64], R5 ;  /* 0x0000640501007387 */ /* 0x0001e60000100800 */
[----:B------:R-:W-:Y:S01]  /*35c0*/  @!P5 IMAD.IADD R19, R19, 0x1, -R26 ;  /* 0x000000011313d824 */ /* 0x000fe200078e0a1a */
[----:B------:R-:W-:Y:S01]  /*35d0*/  ISETP.GT.U32.AND P5, PT, R26, R16, PT ;  /* 0x000000101a00720c */ /* 0x000fe20003fa4070 */
[----:B------:R-:W-:-:S03]  /*35e0*/  IMAD.HI.U32 R9, R3, R12, RZ ;  /* 0x0000000c03097227 */ /* 0x000fc600078e00ff */
[----:B------:R-:W-:Y:S01]  /*35f0*/  ISETP.GT.U32.AND P3, PT, R26, R19, PT ;  /* 0x000000131a00720c */ /* 0x000fe20003f64070 */
[----:B------:R-:W-:Y:S02]  /*3600*/  IMAD.MOV R14, RZ, RZ, -R14 ;  /* 0x000000ffff0e7224 */ /* 0x000fe400078e0a0e */
[--C-:B------:R-:W-:Y:S01]  /*3610*/  @!P6 IMAD.IADD R0, R0, 0x1, -R26.reuse ;  /* 0x000000010000e824 */ /* 0x100fe200078e0a1a */
[----:B------:R-:W-:Y:S01]  /*3620*/  ISETP.GE.AND P6, PT, R10, RZ, PT ;  /* 0x000000ff0a00720c */ /* 0x000fe20003fc6270 */
[----:B------:R-:W-:Y:S01]  /*3630*/  @!P2 IMAD.IADD R17, R17, 0x1, -R26 ;  /* 0x000000011111a824 */ /* 0x000fe200078e0a1a */
[C---:B------:R-:W-:Y:S01]  /*3640*/  ISETP.GT.U32.AND P2, PT, R26.reuse, R18, PT ;  /* 0x000000121a00720c */ /* 0x040fe20003f44070 */
[----:B------:R-:W-:Y:S02]  /*3650*/  IMAD.MOV R9, RZ, RZ, -R9 ;  /* 0x000000ffff097224 */ /* 0x000fe400078e0a09 */
[----:B------:R-:W-:Y:S01]  /*3660*/  IMAD R10, R26, R14, R13 ;  /* 0x0000000e1a0a7224 */ /* 0x000fe200078e020d */
[----:B------:R-:W-:Y:S01]  /*3670*/  LOP3.LUT R13, R2, 0x30, RZ, 0xfc, !PT ;  /* 0x00000030020d7812 */ /* 0x000fe200078efcff */
[----:B------:R-:W-:Y:S01]  /*3680*/  IMAD R9, R26, R9, R12 ;  /* 0x000000091a097224 */ /* 0x000fe200078e020c */
[C---:B------:R-:W-:Y:S01]  /*3690*/  LOP3.LUT R12, R2.reuse, 0x32, RZ, 0xfc, !PT ;  /* 0x00000032020c7812 */ /* 0x040fe200078efcff */
[----:B0-----:R-:W-:Y:S01]  /*36a0*/  IMAD.MOV.U32 R5, RZ, RZ, R0 ;  /* 0x000000ffff057224 */ /* 0x001fe200078e0000 */
[----:B------:R-:W-:Y:S01]  /*36b0*/  LOP3.LUT R14, R2, 0x2e, RZ, 0xfc, !PT ;  /* 0x0000002e020e7812 */ /* 0x000fe200078efcff */
[--C-:B------:R-:W-:Y:S01]  /*36c0*/  @!P3 IMAD.IADD R19, R19, 0x1, -R26.reuse ;  /* 0x000000011313b824 */ /* 0x100fe200078e0a1a */
[----:B------:R-:W-:Y:S01]  /*36d0*/  ISETP.GT.U32.AND P3, PT, R26, R10, PT ;  /* 0x0000000a1a00720c */ /* 0x000fe20003f64070 */
[--C-:B------:R-:W-:Y:S01]  /*36e0*/  @!P5 IMAD.IADD R16, R16, 0x1, -R26.reuse ;  /* 0x000000011010d824 */ /* 0x100fe200078e0a1a */
[----:B------:R-:W-:Y:S01]  /*36f0*/  IABS R4, R12 ;  /* 0x0000000c00047213 */ /* 0x000fe20000000000 */
[----:B------:R-:W-:Y:S01]  /*3700*/  @!P4 IMAD.MOV R5, RZ, RZ, -R5 ;  /* 0x000000ffff05c224 */ /* 0x000fe200078e0a05 */
[----:B------:R-:W-:Y:S01]  /*3710*/  ISETP.GT.U32.AND P4, PT, R26, R17, PT ;  /* 0x000000111a00720c */ /* 0x000fe20003f84070 */
[----:B------:R-:W-:Y:S01]  /*3720*/  @!P2 IMAD.IADD R18, R18, 0x1, -R26 ;  /* 0x000000011212a824 */ /* 0x000fe200078e0a1a */
[C---:B------:R-:W-:Y:S01]  /*3730*/  ISETP.GT.U32.AND P5, PT, R26.reuse, R16, PT ;  /* 0x000000101a00720c */ /* 0x040fe20003fa4070 */
[----:B------:R-:W-:Y:S01]  /*3740*/  IMAD.HI.U32 R22, R3, R4, RZ ;  /* 0x0000000403167227 */ /* 0x000fe200078e00ff */
[----:B------:R-:W-:Y:S01]  /*3750*/  ISETP.GT.U32.AND P2, PT, R26, R9, PT ;  /* 0x000000091a00720c */ /* 0x000fe20003f44070 */
[----:B------:R-:W-:Y:S01]  /*3760*/  STL [R1+0x54], R5 ;  /* 0x0000540501007387 */ /* 0x000fe20000100800 */
[----:B------:R-:W-:Y:S01]  /*3770*/  IABS R20, R13 ;  /* 0x0000000d00147213 */ /* 0x000fe20000000000 */
[----:B------:R-:W-:Y:S01]  /*3780*/  IMAD.MOV R22, RZ, RZ, -R22 ;  /* 0x000000ffff167224 */ /* 0x000fe200078e0a16 */
[----:B------:R-:W-:Y:S01]  /*3790*/  IABS R0, R14 ;  /* 0x0000000e00007213 */ /* 0x000fe20000000000 */
[----:B------:R-:W-:Y:S01]  /*37a0*/  @!P3 IMAD.IADD R10, R10, 0x1, -R26 ;  /* 0x000000010a0ab824 */ /* 0x000fe200078e0a1a */
[----:B------:R-:W-:Y:S01]  /*37b0*/  ISETP.GE.AND P3, PT, R15, RZ, PT ;  /* 0x000000ff0f00720c */ /* 0x000fe20003f66270 */
[----:B------:R-:W-:Y:S01]  /*37c0*/  IMAD.MOV.U32 R6, RZ, RZ, R19 ;  /* 0x000000ffff067224 */ /* 0x000fe200078e0013 */
[----:B------:R-:W-:Y:S01]  /*37d0*/  LOP3.LUT R15, R2, 0x2c, RZ, 0xfc, !PT ;  /* 0x0000002c020f7812 */ /* 0x000fe200078efcff */
[----:B------:R-:W-:-:S03]  /*37e0*/  IMAD.HI.U32 R21, R3, R20, RZ ;  /* 0x0000001403157227 */ /* 0x000fc600078e00ff */
[----:B------:R-:W-:Y:S01]  /*37f0*/  IABS R19, R15 ;  /* 0x0000000f00137213 */ /* 0x000fe20000000000 */
[----:B------:R-:W-:Y:S02]  /*3800*/  IMAD R4, R26, R22, R4 ;  /* 0x000000161a047224 */ /* 0x000fe400078e0204 */
[----:B------:R-:W-:Y:S01]  /*3810*/  @!P4 IMAD.IADD R17, R17, 0x1, -R26 ;  /* 0x000000011111c824 */ /* 0x000fe200078e0a1a */
[----:B------:R-:W-:Y:S01]  /*3820*/  ISETP.GE.AND P4, PT, R8, RZ, PT ;  /* 0x000000ff0800720c */ /* 0x000fe20003f86270 */
[----:B------:R-:W-:Y:S01]  /*3830*/  @!P0 IMAD.MOV R6, RZ, RZ, -R6 ;  /* 0x000000ffff068224 */ /* 0x000fe200078e0a06 */
[----:B------:R-:W-:Y:S01]  /*3840*/  ISETP.GT.U32.AND P0, PT, R26, R10, PT ;  /* 0x0000000a1a00720c */ /* 0x000fe20003f04070 */
[----:B------:R-:W-:-:S03]  /*3850*/  IMAD.HI.U32 R8, R3, R0, RZ ;  /* 0x0000000003087227 */ /* 0x000fc600078e00ff */
[----:B------:R0:W-:Y:S01]  /*3860*/  STL [R1+0x44], R6 ;  /* 0x0000440601007387 */ /* 0x0001e20000100800 */
[----:B------:R-:W-:Y:S02]  /*3870*/  IMAD.MOV R21, RZ, RZ, -R21 ;  /* 0x000000ffff157224 */ /* 0x000fe400078e0a15 */
[--C-:B------:R-:W-:Y:S01]  /*3880*/  @!P5 IMAD.IADD R16, R16, 0x1, -R26.reuse ;  /* 0x000000011010d824 */ /* 0x100fe200078e0a1a */
[C---:B------:R-:W-:Y:S01]  /*3890*/  ISETP.GT.U32.AND P5, PT, R26.reuse, R4, PT ;  /* 0x000000041a00720c */ /* 0x040fe20003fa4070 */
[----:B------:R-:W-:Y:S01]  /*38a0*/  @!P2 IMAD.IADD R9, R9, 0x1, -R26 ;  /* 0x000000010909a824 */ /* 0x000fe200078e0a1a */
[----:B------:R-:W-:Y:S01]  /*38b0*/  ISETP.GE.AND P2, PT, R11, RZ, PT ;  /* 0x000000ff0b00720c */ /* 0x000fe20003f46270 */
[----:B------:R-:W-:Y:S02]  /*38c0*/  IMAD.MOV R8, RZ, RZ, -R8 ;  /* 0x000000ffff087224 */ /* 0x000fe400078e0a08 */
[----:B------:R-:W-:Y:S01]  /*38d0*/  IMAD R11, R26, R21, R20 ;  /* 0x000000151a0b7224 */ /* 0x000fe200078e0214 */
[----:B------:R-:W-:Y:S01]  /*38e0*/  LOP3.LUT R20, R2, 0x14, RZ, 0xfc, !PT ;  /* 0x0000001402147812 */ /* 0x000fe200078efcff */
[----:B0-----:R-:W-:Y:S01]  /*38f0*/  IMAD.MOV.U32 R6, RZ, RZ, R17 ;  /* 0x000000ffff067224 */ /* 0x001fe200078e0011 */
[----:B------:R-:W-:Y:S01]  /*3900*/  IABS R21, R7 ;  /* 0x0000000700157213 */ /* 0x000fe20000000000 */
[----:B------:R-:W-:Y:S01]  /*3910*/  IMAD R0, R26, R8, R0 ;  /* 0x000000081a007224 */ /* 0x000fe200078e0200 */
[----:B------:R-:W-:Y:S01]  /*3920*/  LOP3.LUT R8, R2, 0x2a, RZ, 0xfc, !PT ;  /* 0x0000002a02087812 */ /* 0x000fe200078efcff */
[----:B------:R-:W-:Y:S01]  /*3930*/  @!P6 IMAD.MOV R6, RZ, RZ, -R6 ;  /* 0x000000ffff06e224 */ /* 0x000fe200078e0a06 */
[----:B------:R-:W-:Y:S01]  /*3940*/  ISETP.GT.U32.AND P6, PT, R26, R11, PT ;  /* 0x0000000b1a00720c */ /* 0x000fe20003fc4070 */
[----:B------:R-:W-:-:S02]  /*3950*/  IMAD.MOV.U32 R5, RZ, RZ, R18 ;  /* 0x000000ffff057224 */ /* 0x000fc400078e0012 */
[--C-:B------:R-:W-:Y:S01]  /*3960*/  @!P0 IMAD.IADD R10, R10, 0x1, -R26.reuse ;  /* 0x000000010a0a8824 */ /* 0x100fe200078e0a1a */
[----:B------:R-:W-:Y:S01]  /*3970*/  ISETP.GT.U32.AND P0, PT, R26, R0, PT ;  /* 0x000000001a00720c */ /* 0x000fe20003f04070 */
[--C-:B------:R-:W-:Y:S02]  /*3980*/  @!P5 IMAD.IADD R4, R4, 0x1, -R26.reuse ;  /* 0x000000010404d824 */ /* 0x100fe400078e0a1a */
[----:B------:R-:W-:Y:S01]  /*3990*/  @!P1 IMAD.MOV R5, RZ, RZ, -R5 ;  /* 0x000000ffff059224 */ /* 0x000fe200078e0a05 */
[C---:B------:R-:W-:Y:S02]  /*39a0*/  ISETP.GT.U32.AND P1, PT, R26.reuse, R9, PT ;  /* 0x000000091a00720c */ /* 0x040fe40003f24070 */
[----:B------:R-:W-:Y:S02]  /*39b0*/  ISETP.GT.U32.AND P5, PT, R26, R4, PT ;  /* 0x000000041a00720c */ /* 0x000fe40003fa4070 */
[----:B------:R0:W-:Y:S01]  /*39c0*/  STL [R1+0x3c], R5 ;  /* 0x00003c0501007387 */ /* 0x0001e20000100800 */
[----:B------:R-:W-:Y:S01]  /*39d0*/  @!P6 IMAD.IADD R11, R11, 0x1, -R26 ;  /* 0x000000010b0be824 */ /* 0x000fe200078e0a1a */
[----:B------:R-:W-:-:S02]  /*39e0*/  ISETP.GE.AND P6, PT, R15, RZ, PT ;  /* 0x000000ff0f00720c */ /* 0x000fc40003fc6270 */
[----:B------:R1:W-:Y:S01]  /*39f0*/  STL [R1+0x34], R6 ;  /* 0x0000340601007387 */ /* 0x0003e20000100800 */
[----:B------:R-:W-:Y:S01]  /*3a00*/  @!P0 IMAD.IADD R0, R0, 0x1, -R26 ;  /* 0x0000000100008824 */ /* 0x000fe200078e0a1a */
[----:B------:R-:W-:-:S03]  /*3a10*/  ISETP.GT.U32.AND P0, PT, R26, R11, PT ;  /* 0x0000000b1a00720c */ /* 0x000fc60003f04070 */
[----:B------:R-:W-:Y:S01]  /*3a20*/  @!P1 IMAD.IADD R9, R9, 0x1, -R26 ;  /* 0x0000000109099824 */ /* 0x000fe200078e0a1a */
[----:B------:R-:W-:Y:S01]  /*3a30*/  ISETP.GE.AND P1, PT, R13, RZ, PT ;  /* 0x000000ff0d00720c */ /* 0x000fe20003f26270 */
[----:B0-----:R-:W-:Y:S01]  /*3a40*/  IMAD.MOV.U32 R5, RZ, RZ, R16 ;  /* 0x000000ffff057224 */ /* 0x001fe200078e0010 */
[----:B------:R-:W-:Y:S01]  /*3a50*/  IABS R16, R8 ;  /* 0x0000000800107213 */ /* 0x000fe20000000000 */
[----:B------:R-:W-:Y:S01]  /*3a60*/  @!P5 IMAD.IADD R4, R4, 0x1, -R26 ;  /* 0x000000010404d824 */ /* 0x000fe200078e0a1a */
[----:B------:R-:W-:Y:S01]  /*3a70*/  ISETP.GE.AND P5, PT, R14, RZ, PT ;  /* 0x000000ff0e00720c */ /* 0x000fe20003fa6270 */
[----:B------:R-:W-:Y:S01]  /*3a80*/  @!P4 IMAD.MOV R5, RZ, RZ, -R5 ;  /* 0x000000ffff05c224 */ /* 0x000fe200078e0a05 */
[----:B------:R-:W-:Y:S01]  /*3a90*/  ISETP.GE.AND P4, PT, R12, RZ, PT ;  /* 0x000000ff0c00720c */ /* 0x000fe20003f86270 */
[----:B------:R-:W-:Y:S01]  /*3aa0*/  IMAD.MOV.U32 R12, RZ, RZ, R16 ;  /* 0x000000ffff0c7224 */ /* 0x000fe200078e0010 */
[----:B------:R-:W-:Y:S01]  /*3ab0*/  LOP3.LUT R16, R2, 0x22, RZ, 0xfc, !PT ;  /* 0x0000002202107812 */ /* 0x000fe200078efcff */
[----:B-1----:R-:W-:Y:S01]  /*3ac0*/  IMAD.MOV.U32 R6, RZ, RZ, R10 ;  /* 0x000000ffff067224 */ /* 0x002fe200078e000a */
[----:B------:R0:W-:Y:S01]  /*3ad0*/  STL [R1+0x2c], R5 ;  /* 0x00002c0501007387 */ /* 0x0001e20000100800 */
[----:B------:R-:W-:-:S04]  /*3ae0*/  IMAD.HI.U32 R14, R3, R12, RZ ;  /* 0x0000000c030e7227 */ /* 0x000fc800078e00ff */
[----:B------:R-:W-:Y:S01]  /*3af0*/  @!P3 IMAD.MOV R6, RZ, RZ, -R6 ;  /* 0x000000ffff06b224 */ /* 0x000fe200078e0a06 */
[----:B------:R-:W-:Y:S01]  /*3b00*/  ISETP.GE.AND P3, PT, R8, RZ, PT ;  /* 0x000000ff0800720c */ /* 0x000fe20003f66270 */
[----:B------:R-:W-:Y:S01]  /*3b10*/  IMAD.MOV R10, RZ, RZ, -R14 ;  /* 0x000000ffff0a7224 */ /* 0x000fe200078e0a0e */
[----:B------:R-:W-:Y:S01]  /*3b20*/  LOP3.LUT R14, R2, 0x26, RZ, 0xfc, !PT ;  /* 0x00000026020e7812 */ /* 0x000fe200078efcff */
[----:B------:R-:W-:Y:S01]  /*3b30*/  @!P0 IMAD.IADD R11, R11, 0x1, -R26 ;  /* 0x000000010b0b8824 */ /* 0x000fe200078e0a1a */
[----:B------:R1:W-:Y:S01]  /*3b40*/  STL [R1+0x24], R6 ;  /* 0x0000240601007387 */ /* 0x0003e20000100800 */
[----:B0-----:R-:W-:Y:S02]  /*3b50*/  IMAD.MOV.U32 R5, RZ, RZ, R9 ;  /* 0x000000ffff057224 */ /* 0x001fe400078e0009 */
[----:B------:R-:W-:Y:S01]  /*3b60*/  IMAD R9, R26, R10, R12 ;  /* 0x0000000a1a097224 */ /* 0x000fe200078e020c */
[----:B------:R-:W-:Y:S01]  /*3b70*/  LOP3.LUT R10, R2, 0x28, RZ, 0xfc, !PT ;  /* 0x00000028020a7812 */ /* 0x000fe200078efcff */
[----:B------:R-:W-:Y:S01]  /*3b80*/  @!P2 IMAD.MOV R5, RZ, RZ, -R5 ;  /* 0x000000ffff05a224 */ /* 0x000fe200078e0a05 */
[----:B------:R-:W-:Y:S01]  /*3b90*/  ISETP.GT.U32.AND P2, PT, R26, R0, PT ;  /* 0x000000001a00720c */ /* 0x000fe20003f44070 */
[----:B------:R-:W-:Y:S01]  /*3ba0*/  IMAD.HI.U32 R13, R3, R19, RZ ;  /* 0x00000013030d7227 */ /* 0x000fe200078e00ff */
[----:B------:R-:W-:-:S02]  /*3bb0*/  ISETP.GE.AND P0, PT, R10, RZ, PT ;  /* 0x000000ff0a00720c */ /* 0x000fc40003f06270 */
[----:B------:R0:W-:Y:S01]  /*3bc0*/  STL [R1+0x1c], R5 ;  /* 0x00001c0501007387 */ /* 0x0001e20000100800 */
[----:B------:R-:W-:Y:S01]  /*3bd0*/  IABS R10, R10 ;  /* 0x0000000a000a7213 */ /* 0x000fe20000000000 */
[----:B------:R-:W-:Y:S01]  /*3be0*/  IMAD.MOV R13, RZ, RZ, -R13 ;  /* 0x000000ffff0d7224 */ /* 0x000fe200078e0a0d */
[----:B-1----:R-:W-:Y:S01]  /*3bf0*/  LOP3.LUT R6, R2, 0x10, RZ, 0xfc, !PT ;  /* 0x0000001002067812 */ /* 0x002fe200078efcff */
[----:B------:R-:W-:Y:S02]  /*3c00*/  @!P4 IMAD.MOV R4, RZ, RZ, -R4 ;  /* 0x000000ffff04c224 */ /* 0x000fe400078e0a04 */
[----:B------:R-:W-:Y:S01]  /*3c10*/  IMAD R8, R26, R13, R19 ;  /* 0x0000000d1a087224 */ /* 0x000fe200078e0213 */
[----:B------:R-:W-:Y:S02]  /*3c20*/  IABS R13, R16 ;  /* 0x00000010000d7213 */ /* 0x000fe40000000000 */
[----:B------:R-:W-:Y:S01]  /*3c30*/  @!P2 IMAD.IADD R0, R0, 0x1, -R26 ;  /* 0x000000010000a824 */ /* 0x000fe200078e0a1a */
[----:B------:R-:W-:Y:S01]  /*3c40*/  ISETP.GE.AND P2, PT, R14, RZ, PT ;  /* 0x000000ff0e00720c */ /* 0x000fe20003f46270 */
[----:B0-----:R-:W-:Y:S01]  /*3c50*/  IMAD.MOV.U32 R5, RZ, RZ, R11 ;  /* 0x000000ffff057224 */ /* 0x001fe200078e000b */
[----:B------:R-:W-:Y:S01]  /*3c60*/  IABS R14, R14 ;  /* 0x0000000e000e7213 */ /* 0x000fe20000000000 */
[----:B------:R-:W-:Y:S01]  /*3c70*/  IMAD.MOV.U32 R28, RZ, RZ, R0 ;  /* 0x000000ffff1c7224 */ /* 0x000fe200078e0000 */
[C---:B------:R-:W-:Y:S01]  /*3c80*/  ISETP.GT.U32.AND P4, PT, R26.reuse, R8, PT ;  /* 0x000000081a00720c */ /* 0x040fe20003f84070 */
[----:B------:R-:W-:Y:S01]  /*3c90*/  @!P1 IMAD.MOV R5, RZ, RZ, -R5 ;  /* 0x000000ffff059224 */ /* 0x000fe200078e0a05 */
[----:B------:R-:W-:Y:S01]  /*3ca0*/  ISETP.GT.U32.AND P1, PT, R26, R9, PT ;  /* 0x000000091a00720c */ /* 0x000fe20003f24070 */
[----:B------:R-:W-:Y:S01]  /*3cb0*/  IMAD.MOV.U32 R11, RZ, RZ, R14 ;  /* 0x000000ffff0b7224 */ /* 0x000fe200078e000e */
[----:B------:R-:W-:Y:S01]  /*3cc0*/  LOP3.LUT R19, R2, 0x20, RZ, 0xfc, !PT ;  /* 0x0000002002137812 */ /* 0x000fe200078efcff */
[----:B------:R-:W-:Y:S01]  /*3cd0*/  IMAD.HI.U32 R14, R3, R10, RZ ;  /* 0x0000000a030e7227 */ /* 0x000fe200078e00ff */
[----:B------:R0:W-:Y:S01]  /*3ce0*/  STL [R1+0xc], R4 ;  /* 0x00000c0401007387 */ /* 0x0001e20000100800 */
[----:B------:R-:W-:-:S02]  /*3cf0*/  IABS R29, R6 ;  /* 0x00000006001d7213 */ /* 0x000fc40000000000 */
[----:B------:R-:W-:Y:S01]  /*3d00*/  IMAD.MOV R14, RZ, RZ, -R14 ;  /* 0x000000ffff0e7224 */ /* 0x000fe200078e0a0e */
[----:B------:R1:W-:Y:S01]  /*3d10*/  STL [R1+0x8], R5 ;  /* 0x0000080501007387 */ /* 0x0003e20000100800 */
[----:B------:R-:W-:-:S04]  /*3d20*/  IMAD.HI.U32 R0, R3, R11, RZ ;  /* 0x0000000b03007227 */ /* 0x000fc800078e00ff */
[----:B------:R-:W-:Y:S01]  /*3d30*/  @!P1 IMAD.IADD R9, R9, 0x1, -R26 ;  /* 0x0000000109099824 */ /* 0x000fe200078e0a1a */
[----:B0-----:R-:W-:Y:S01]  /*3d40*/  LOP3.LUT R4, R2, 0x24, RZ, 0xfc, !PT ;  /* 0x0000002402047812 */ /* 0x001fe200078efcff */
[C---:B------:R-:W-:Y:S02]  /*3d50*/  IMAD R10, R26.reuse, R14, R10 ;  /* 0x0000000e1a0a7224 */ /* 0x040fe400078e020a */
[----:B------:R-:W-:Y:S01]  /*3d60*/  IMAD.MOV R14, RZ, RZ, -R0 ;  /* 0x000000ffff0e7224 */ /* 0x000fe200078e0a00 */
[----:B------:R-:W-:Y:S01]  /*3d70*/  ISETP.GT.U32.AND P1, PT, R26, R9, PT ;  /* 0x000000091a00720c */ /* 0x000fe20003f24070 */
[----:B------:R-:W-:Y:S01]  /*3d80*/  IMAD.HI.U32 R0, R3, R13, RZ ;  /* 0x0000000d03007227 */ /* 0x000fe200078e00ff */
[----:B------:R-:W-:Y:S02]  /*3d90*/  IABS R12, R4 ;  /* 0x00000004000c7213 */ /* 0x000fe40000000000 */
[----:B-1----:R-:W-:Y:S01]  /*3da0*/  LOP3.LUT R5, R2, 0xe, RZ, 0xfc, !PT ;  /* 0x0000000e02057812 */ /* 0x002fe200078efcff */
[----:B------:R-:W-:-:S02]  /*3db0*/  IMAD.MOV R0, RZ, RZ, -R0 ;  /* 0x000000ffff007224 */ /* 0x000fc400078e0a00 */
[--C-:B------:R-:W-:Y:S01]  /*3dc0*/  @!P4 IMAD.IADD R8, R8, 0x1, -R26.reuse ;  /* 0x000000010808c824 */ /* 0x100fe200078e0a1a */
[----:B------:R-:W-:Y:S01]  /*3dd0*/  IABS R23, R5 ;  /* 0x0000000500177213 */ /* 0x000fe20000000000 */
[----:B------:R-:W-:Y:S01]  /*3de0*/  IMAD R13, R26, R0, R13 ;  /* 0x000000001a0d7224 */ /* 0x000fe200078e020d */
[----:B------:R-:W-:Y:S01]  /*3df0*/  LOP3.LUT R0, R2, 0x1e, RZ, 0xfc, !PT ;  /* 0x0000001e02007812 */ /* 0x000fe200078efcff */
[C---:B------:R-:W-:Y:S01]  /*3e00*/  IMAD R11, R26.reuse, R14, R11 ;  /* 0x0000000e1a0b7224 */ /* 0x040fe200078e020b */
[----:B------:R-:W-:Y:S01]  /*3e10*/  ISETP.GT.U32.AND P4, PT, R26, R8, PT ;  /* 0x000000081a00720c */ /* 0x000fe20003f84070 */
[----:B------:R-:W-:Y:S01]  /*3e20*/  @!P1 IMAD.IADD R9, R9, 0x1, -R26 ;  /* 0x0000000109099824 */ /* 0x000fe200078e0a1a */
[----:B------:R-:W-:Y:S01]  /*3e30*/  IABS R14, R19 ;  /* 0x00000013000e7213 */ /* 0x000fe20000000000 */
[----:B------:R-:W-:Y:S01]  /*3e40*/  @!P5 IMAD.MOV R28, RZ, RZ, -R28 ;  /* 0x000000ffff1cd224 */ /* 0x000fe200078e0a1c */
[----:B------:R-:W-:Y:S01]  /*3e50*/  ISETP.GE.AND P5, PT, R4, RZ, PT ;  /* 0x000000ff0400720c */ /* 0x000fe20003fa6270 */
[----:B------:R-:W-:Y:S01]  /*3e60*/  @!P3 IMAD.MOV R9, RZ, RZ, -R9 ;  /* 0x000000ffff09b224 */ /* 0x000fe200078e0a09 */
[----:B------:R-:W-:Y:S01]  /*3e70*/  ISETP.GT.U32.AND P3, PT, R26, R13, PT ;  /* 0x0000000d1a00720c */ /* 0x000fe20003f64070 */
[----:B------:R-:W-:Y:S01]  /*3e80*/  IMAD.HI.U32 R17, R3, R14, RZ ;  /* 0x0000000e03117227 */ /* 0x000fe200078e00ff */
[----:B------:R-:W-:Y:S01]  /*3e90*/  IABS R15, R0 ;  /* 0x00000000000f7213 */ /* 0x000fe20000000000 */
[----:B------:R-:W-:Y:S02]  /*3ea0*/  STL [R1+0x1a8c], R28 ;  /* 0x001a8c1c01007387 */ /* 0x000fe40000100800 */
[----:B------:R-:W-:-:S02]  /*3eb0*/  IMAD.MOV R17, RZ, RZ, -R17 ;  /* 0x000000ffff117224 */ /* 0x000fc400078e0a11 */
[----:B------:R-:W-:Y:S01]  /*3ec0*/  @!P4 IMAD.IADD R8, R8, 0x1, -R26 ;  /* 0x000000010808c824 */ /* 0x000fe200078e0a1a */
[----:B------:R-:W-:Y:S01]  /*3ed0*/  ISETP.GT.U32.AND P4, PT, R26, R10, PT ;  /* 0x0000000a1a00720c */ /* 0x000fe20003f84070 */
[----:B------:R-:W-:-:S04]  /*3ee0*/  IMAD.HI.U32 R4, R3, R12, RZ ;  /* 0x0000000c03047227 */ /* 0x000fc800078e00ff */
[----:B------:R-:W-:Y:S02]  /*3ef0*/  @!P3 IMAD.IADD R13, R13, 0x1, -R26 ;  /* 0x000000010d0db824 */ /* 0x000fe400078e0a1a */
[C---:B------:R-:W-:Y:S02]  /*3f00*/  IMAD R14, R26.reuse, R17, R14 ;  /* 0x000000111a0e7224 */ /* 0x040fe400078e020e */
[----:B------:R-:W-:Y:S01]  /*3f10*/  IMAD.MOV R4, RZ, RZ, -R4 ;  /* 0x000000ffff047224 */ /* 0x000fe200078e0a04 */
[C---:B------:R-:W-:Y:S01]  /*3f20*/  ISETP.GT.U32.AND P3, PT, R26.reuse, R13, PT ;  /* 0x0000000d1a00720c */ /* 0x040fe20003f64070 */
[----:B------:R-:W-:Y:S01]  /*3f30*/  @!P6 IMAD.MOV R8, RZ, RZ, -R8 ;  /* 0x000000ffff08e224 */ /* 0x000fe200078e0a08 */
[----:B------:R-:W-:Y:S01]  /*3f40*/  ISETP.GT.U32.AND P6, PT, R26, R11, PT ;  /* 0x0000000b1a00720c */ /* 0x000fe20003fc4070 */
[----:B------:R-:W-:-:S03]  /*3f50*/  IMAD.HI.U32 R17, R3, R15, RZ ;  /* 0x0000000f03117227 */ /* 0x000fc600078e00ff */
[----:B------:R0:W-:Y:S01]  /*3f60*/  STL [R1+0x1a90], R8 ;  /* 0x001a900801007387 */ /* 0x0001e20000100800 */
[----:B------:R-:W-:Y:S01]  /*3f70*/  IMAD R12, R26, R4, R12 ;  /* 0x000000041a0c7224 */ /* 0x000fe200078e020c */
[----:B------:R-:W-:Y:S01]  /*3f80*/  LOP3.LUT R4, R2, 0x1c, RZ, 0xfc, !PT ;  /* 0x0000001c02047812 */ /* 0x000fe200078efcff */
[----:B------:R-:W-:Y:S01]  /*3f90*/  IMAD.MOV R17, RZ, RZ, -R17 ;  /* 0x000000ffff117224 */ /* 0x000fe200078e0a11 */
[----:B------:R1:W-:Y:S01]  /*3fa0*/  STL [R1+0x1a94], R9 ;  /* 0x001a940901007387 */ /* 0x0003e20000100800 */
[--C-:B------:R-:W-:Y:S01]  /*3fb0*/  @!P4 IMAD.IADD R10, R10, 0x1, -R26.reuse ;  /* 0x000000010a0ac824 */ /* 0x100fe200078e0a1a */
[C---:B------:R-:W-:Y:S01]  /*3fc0*/  ISETP.GT.U32.AND P1, PT, R26.reuse, R12, PT ;  /* 0x0000000c1a00720c */ /* 0x040fe20003f24070 */
[C---:B------:R-:W-:Y:S01]  /*3fd0*/  IMAD R15, R26.reuse, R17, R15 ;  /* 0x000000111a0f7224 */ /* 0x040fe200078e020f */
[----:B------:R-:W-:Y:S01]  /*3fe0*/  IABS R18, R4 ;  /* 0x0000000400127213 */ /* 0x000fe20000000000 */
[--C-:B------:R-:W-:Y:S01]  /*3ff0*/  @!P3 IMAD.IADD R13, R13, 0x1, -R26.reuse ;  /* 0x000000010d0db824 */ /* 0x100fe200078e0a1a */
[C---:B------:R-:W-:Y:S01]  /*4000*/  ISETP.GT.U32.AND P4, PT, R26.reuse, R10, PT ;  /* 0x0000000a1a00720c */ /* 0x040fe20003f84070 */
[----:B------:R-:W-:Y:S01]  /*4010*/  @!P6 IMAD.IADD R11, R11, 0x1, -R26 ;  /* 0x000000010b0be824 */ /* 0x000fe200078e0a1a */
[----:B------:R-:W-:-:S02]  /*4020*/  ISETP.GT.U32.AND P3, PT, R26, R15, PT ;  /* 0x0000000f1a00720c */ /* 0x000fc40003f64070 */
[----:B0-----:R-:W-:Y:S02]  /*4030*/  LOP3.LUT R8, R2, 0x8, RZ, 0xfc, !PT ;  /* 0x0000000802087812 */ /* 0x001fe400078efcff */
[----:B------:R-:W-:Y:S02]  /*4040*/  ISETP.GT.U32.AND P6, PT, R26, R11, PT ;  /* 0x0000000b1a00720c */ /* 0x000fe40003fc4070 */
[----:B------:R-:W-:Y:S01]  /*4050*/  IABS R27, R8 ;  /* 0x00000008001b7213 */ /* 0x000fe20000000000 */
[----:B------:R-:W-:Y:S01]  /*4060*/  @!P1 IMAD.IADD R12, R12, 0x1, -R26 ;  /* 0x000000010c0c9824 */ /* 0x000fe200078e0a1a */
[----:B-1----:R-:W-:-:S03]  /*4070*/  LOP3.LUT R9, R2, 0x2, RZ, 0xfc, !PT ;  /* 0x0000000202097812 */ /* 0x002fc600078efcff */
[--C-:B------:R-:W-:Y:S01]  /*4080*/  @!P4 IMAD.IADD R10, R10, 0x1, -R26.reuse ;  /* 0x000000010a0ac824 */ /* 0x100fe200078e0a1a */
[----:B------:R-:W-:Y:S01]  /*4090*/  ISETP.GE.AND P4, PT, R16, RZ, PT ;  /* 0x000000ff1000720c */ /* 0x000fe20003f86270 */
[----:B------:R-:W-:Y:S01]  /*40a0*/  @!P3 IMAD.IADD R15, R15, 0x1, -R26 ;  /* 0x000000010f0fb824 */ /* 0x000fe200078e0a1a */
[C---:B------:R-:W-:Y:S01]  /*40b0*/  ISETP.GT.U32.AND P1, PT, R26.reuse, R12, PT ;  /* 0x0000000c1a00720c */ /* 0x040fe20003f24070 */
[----:B------:R-:W-:Y:S02]  /*40c0*/  IMAD.MOV.U32 R16, RZ, RZ, R18 ;  /* 0x000000ffff107224 */ /* 0x000fe400078e0012 */
[----:B------:R-:W-:Y:S01]  /*40d0*/  @!P6 IMAD.IADD R11, R11, 0x1, -R26 ;  /* 0x000000010b0be824 */ /* 0x000fe200078e0a1a */
[C---:B------:R-:W-:Y:S01]  /*40e0*/  ISETP.GT.U32.AND P3, PT, R26.reuse, R15, PT ;  /* 0x0000000f1a00720c */ /* 0x040fe20003f64070 */
[----:B------:R-:W-:Y:S01]  /*40f0*/  IMAD.HI.U32 R18, R3, R16, RZ ;  /* 0x0000001003127227 */ /* 0x000fe200078e00ff */
[----:B------:R-:W-:-:S03]  /*4100*/  ISETP.GT.U32.AND P6, PT, R26, R14, PT ;  /* 0x0000000e1a00720c */ /* 0x000fc60003fc4070 */
[----:B------:R-:W-:Y:S02]  /*4110*/  IMAD.MOV R18, RZ, RZ, -R18 ;  /* 0x000000ffff127224 */ /* 0x000fe400078e0a12 */
[----:B------:R-:W-:Y:S01]  /*4120*/  @!P2 IMAD.MOV R11, RZ, RZ, -R11 ;  /* 0x000000ffff0ba224 */ /* 0x000fe200078e0a0b */
[----:B------:R-:W-:Y:S01]  /*4130*/  ISETP.GE.AND P2, PT, R0, RZ, PT ;  /* 0x000000ff0000720c */ /* 0x000fe20003f46270 */
[----:B------:R-:W-:Y:S01]  /*4140*/  @!P1 IMAD.IADD R12, R12, 0x1, -R26 ;  /* 0x000000010c0c9824 */ /* 0x000fe200078e0a1a */
[----:B------:R-:W-:Y:S01]  /*4150*/  LOP3.LUT R0, R2, 0x1a, RZ, 0xfc, !PT ;  /* 0x0000001a02007812 */ /* 0x000fe200078efcff */
[----:B------:R-:W-:Y:S01]  /*4160*/  IMAD R16, R26, R18, R16 ;  /* 0x000000121a107224 */ /* 0x000fe200078e0210 */
[----:B------:R-:W-:Y:S01]  /*4170*/  ISETP.GE.AND P1, PT, R4, RZ, PT ;  /* 0x000000ff0400720c */ /* 0x000fe20003f26270 */
[--C-:B------:R-:W-:Y:S01]  /*4180*/  @!P3 IMAD.IADD R15, R15, 0x1, -R26.reuse ;  /* 0x000000010f0fb824 */ /* 0x100fe200078e0a1a */
[----:B------:R-:W-:Y:S01]  /*4190*/  LOP3.LUT R4, R2, 0x18, RZ, 0xfc, !PT ;  /* 0x0000001802047812 */ /* 0x000fe200078efcff */
[----:B------:R-:W-:Y:S01]  /*41a0*/  @!P4 IMAD.MOV R13, RZ, RZ, -R13 ;  /* 0x000000ffff0dc224 */ /* 0x000fe200078e0a0d */
[----:B------:R-:W-:Y:S01]  /*41b0*/  IABS R17, R0 ;  /* 0x0000000000117213 */ /* 0x000fe20000000000 */
[----:B------:R-:W-:Y:S01]  /*41c0*/  @!P6 IMAD.IADD R14, R14, 0x1, -R26 ;  /* 0x000000010e0ee824 */ /* 0x000fe200078e0a1a */
[----:B------:R-:W-:Y:S01]  /*41d0*/  ISETP.GT.U32.AND P3, PT, R26, R16, PT ;  /* 0x000000101a00720c */ /* 0x000fe20003f64070 */
[----:B------:R-:W-:Y:S01]  /*41e0*/  @!P0 IMAD.MOV R10, RZ, RZ, -R10 ;  /* 0x000000ffff0a8224 */ /* 0x000fe200078e0a0a */
[----:B------:R-:W-:Y:S01]  /*41f0*/  ISETP.GE.AND P4, PT, R4, RZ, PT ;  /* 0x000000ff0400720c */ /* 0x000fe20003f86270 */
[----:B------:R-:W-:Y:S01]  /*4200*/  @!P2 IMAD.MOV R15, RZ, RZ, -R15 ;  /* 0x000000ffff0fa224 */ /* 0x000fe200078e0a0f */
[----:B------:R-:W-:Y:S01]  /*4210*/  IABS R18, R4 ;  /* 0x0000000400127213 */ /* 0x000fe20000000000 */
[----:B------:R-:W-:Y:S01]  /*4220*/  IMAD.HI.U32 R4, R3, R17, RZ ;  /* 0x0000001103047227 */ /* 0x000fe200078e00ff */
[----:B------:R-:W-:Y:S01]  /*4230*/  ISETP.GT.U32.AND P6, PT, R26, R14, PT ;  /* 0x0000000e1a00720c */ /* 0x000fe20003fc4070 */
[----:B------:R-:W-:Y:S01]  /*4240*/  STL [R1+0x1a98], R10 ;  /* 0x001a980a01007387 */ /* 0x000fe20000100800 */
[----:B------:R-:W-:Y:S01]  /*4250*/  ISETP.GE.AND P0, PT, R19, RZ, PT ;  /* 0x000000ff1300720c */ /* 0x000fe20003f06270 */
[----:B------:R-:W-:Y:S01]  /*4260*/  IMAD.MOV R4, RZ, RZ, -R4 ;  /* 0x000000ffff047224 */ /* 0x000fe200078e0a04 */
[----:B------:R-:W-:Y:S01]  /*4270*/  LOP3.LUT R19, R2, 0x16, RZ, 0xfc, !PT ;  /* 0x0000001602137812 */ /* 0x000fe200078efcff */
[----:B------:R-:W-:Y:S01]  /*4280*/  @!P5 IMAD.MOV R12, RZ, RZ, -R12 ;  /* 0x000000ffff0cd224 */ /* 0x000fe200078e0a0c */
[----:B------:R-:W-:Y:S01]  /*4290*/  ISETP.GE.AND P5, PT, R0, RZ, PT ;  /* 0x000000ff0000720c */ /* 0x000fe20003fa6270 */
[----:B------:R-:W-:Y:S01]  /*42a0*/  IMAD R17, R26, R4, R17 ;  /* 0x000000041a117224 */ /* 0x000fe200078e0211 */
[----:B------:R-:W-:Y:S01]  /*42b0*/  STL [R1+0x1a9c], R11 ;  /* 0x001a9c0b01007387 */ /* 0x000fe20000100800 */
[----:B------:R-:W-:-:S02]  /*42c0*/  @!P3 IMAD.IADD R16, R16, 0x1, -R26 ;  /* 0x000000011010b824 */ /* 0x000fc400078e0a1a */
[----:B------:R-:W-:Y:S01]  /*42d0*/  IMAD.HI.U32 R0, R3, R18, RZ ;  /* 0x0000001203007227 */ /* 0x000fe200078e00ff */
[C---:B------:R-:W-:Y:S01]  /*42e0*/  ISETP.GT.U32.AND P2, PT, R26.reuse, R17, PT ;  /* 0x000000111a00720c */ /* 0x040fe20003f44070 */
[----:B------:R0:W-:Y:S01]  /*42f0*/  STL [R1+0x1aa0], R12 ;  /* 0x001aa00c01007387 */ /* 0x0001e20000100800 */
[----:B------:R-:W-:Y:S01]  /*4300*/  ISETP.GT.U32.AND P3, PT, R26, R16, PT ;  /* 0x000000101a00720c */ /* 0x000fe20003f64070 */
[----:B------:R-:W-:Y:S01]  /*4310*/  @!P6 IMAD.IADD R14, R14, 0x1, -R26 ;  /* 0x000000010e0ee824 */ /* 0x000fe200078e0a1a */
[----:B------:R-:W-:Y:S01]  /*4320*/  ISETP.GE.AND P6, PT, R19, RZ, PT ;  /* 0x000000ff1300720c */ /* 0x000fe20003fc6270 */
[----:B------:R-:W-:Y:S01]  /*4330*/  IMAD.MOV R0, RZ, RZ, -R0 ;  /* 0x000000ffff007224 */ /* 0x000fe200078e0a00 */
[----:B------:R-:W-:Y:S01]  /*4340*/  IABS R19, R19 ;  /* 0x0000001300137213 */ /* 0x000fe20000000000 */
[----:B------:R-:W-:Y:S01]  /*4350*/  @!P0 IMAD.MOV R14, RZ, RZ, -R14 ;  /* 0x000000ffff0e8224 */ /* 0x000fe200078e0a0e */
[----:B------:R-:W-:Y:S01]  /*4360*/  ISETP.GE.AND P0, PT, R20, RZ, PT ;  /* 0x000000ff1400720c */ /* 0x000fe20003f06270 */
[----:B------:R-:W-:Y:S01]  /*4370*/  IMAD R18, R26, R0, R18 ;  /* 0x000000001a127224 */ /* 0x000fe200078e0212 */
[----:B------:R-:W-:Y:S01]  /*4380*/  IABS R20, R20 ;  /* 0x0000001400147213 */ /* 0x000fe20000000000 */
[----:B------:R-:W-:Y:S01]  /*4390*/  IMAD.HI.U32 R22, R3, R19, RZ ;  /* 0x0000001303167227 */ /* 0x000fe200078e00ff */
[----:B------:R-:W-:Y:S01]  /*43a0*/  STL [R1+0x1aa4], R13 ;  /* 0x001aa40d01007387 */ /* 0x000fe20000100800 */
[----:B0-----:R-:W-:-:S02]  /*43b0*/  LOP3.LUT R12, R2, 0xa, RZ, 0xfc, !PT ;  /* 0x0000000a020c7812 */ /* 0x001fc400078efcff */
[--C-:B------:R-:W-:Y:S01]  /*43c0*/  @!P2 IMAD.IADD R17, R17, 0x1, -R26.reuse ;  /* 0x000000011111a824 */ /* 0x100fe200078e0a1a */
[----:B------:R0:W-:Y:S01]  /*43d0*/  STL [R1+0x1aa8], R14 ;  /* 0x001aa80e01007387 */ /* 0x0001e20000100800 */
[----:B------:R-:W-:Y:S01]  /*43e0*/  @!P3 IMAD.IADD R16, R16, 0x1, -R26 ;  /* 0x000000011010b824 */ /* 0x000fe200078e0a1a */
[C---:B------:R-:W-:Y:S01]  /*43f0*/  ISETP.GT.U32.AND P3, PT, R26.reuse, R18, PT ;  /* 0x000000121a00720c */ /* 0x040fe20003f64070 */
[----:B------:R-:W-:Y:S01]  /*4400*/  IMAD.HI.U32 R4, R3, R20, RZ ;  /* 0x0000001403047227 */ /* 0x000fe200078e00ff */
[----:B------:R-:W-:Y:S01]  /*4410*/  ISETP.GT.U32.AND P2, PT, R26, R17, PT ;  /* 0x000000111a00720c */ /* 0x000fe20003f44070 */
[----:B------:R1:W-:Y:S01]  /*4420*/  STL [R1+0x1aac], R15 ;  /* 0x001aac0f01007387 */ /* 0x0003e20000100800 */
[----:B------:R-:W-:Y:S01]  /*4430*/  IABS R25, R12 ;  /* 0x0000000c00197213 */ /* 0x000fe20000000000 */
[----:B------:R-:W-:Y:S01]  /*4440*/  IMAD.MOV R4, RZ, RZ, -R4 ;  /* 0x000000ffff047224 */ /* 0x000fe200078e0a04 */
[C---:B------:R-:W-:Y:S01]  /*4450*/  LOP3.LUT R11, R2.reuse, 0x6, RZ, 0xfc, !PT ;  /* 0x00000006020b7812 */ /* 0x040fe200078efcff */
[----:B------:R-:W-:Y:S01]  /*4460*/  IMAD.MOV R22, RZ, RZ, -R22 ;  /* 0x000000ffff167224 */ /* 0x000fe200078e0a16 */
[----:B0-----:R-:W-:Y:S01]  /*4470*/  LOP3.LUT R14, R2, 0xc, RZ, 0xfc, !PT ;  /* 0x0000000c020e7812 */ /* 0x001fe200078efcff */
[----:B------:R-:W-:Y:S01]  /*4480*/  IMAD R20, R26, R4, R20 ;  /* 0x000000041a147224 */ /* 0x000fe200078e0214 */
[----:B------:R-:W-:Y:S01]  /*4490*/  LOP3.LUT R10, R2, 0x4, RZ, 0xfc, !PT ;  /* 0x00000004020a7812 */ /* 0x000fe200078efcff */
[----:B------:R-:W-:Y:S01]  /*44a0*/  IMAD R19, R26, R22, R19 ;  /* 0x000000161a137224 */ /* 0x000fe200078e0213 */
[----:B------:R-:W-:Y:S01]  /*44b0*/  IABS R24, R14 ;  /* 0x0000000e00187213 */ /* 0x000fe20000000000 */
[--C-:B------:R-:W-:Y:S01]  /*44c0*/  @!P3 IMAD.IADD R18, R18, 0x1, -R26.reuse ;  /* 0x000000011212b824 */ /* 0x100fe200078e0a1a */
[C---:B------:R-:W-:Y:S01]  /*44d0*/  ISETP.GT.U32.AND P3, PT, R26.reuse, R20, PT ;  /* 0x000000141a00720c */ /* 0x040fe20003f64070 */
[----:B------:R-:W-:Y:S01]  /*44e0*/  @!P2 IMAD.IADD R17, R17, 0x1, -R26 ;  /* 0x000000011111a824 */ /* 0x000fe200078e0a1a */
[----:B------:R-:W-:Y:S01]  /*44f0*/  ISETP.GT.U32.AND P2, PT, R26, R19, PT ;  /* 0x000000131a00720c */ /* 0x000fe20003f44070 */
[----:B------:R-:W-:Y:S01]  /*4500*/  IMAD.HI.U32 R0, R3, R21, RZ ;  /* 0x0000001503007227 */ /* 0x000fe200078e00ff */
[----:B------:R-:W-:-:S03]  /*4510*/  IABS R13, R2 ;  /* 0x00000002000d7213 */ /* 0x000fc60000000000 */
[----:B------:R-:W-:Y:S02]  /*4520*/  IMAD.MOV R0, RZ, RZ, -R0 ;  /* 0x000000ffff007224 */ /* 0x000fe400078e0a00 */
[----:B------:R-:W-:-:S04]  /*4530*/  IMAD.HI.U32 R4, R3, R23, RZ ;  /* 0x0000001703047227 */ /* 0x000fc800078e00ff */
[--C-:B------:R-:W-:Y:S02]  /*4540*/  @!P3 IMAD.IADD R20, R20, 0x1, -R26.reuse ;  /* 0x000000011414b824 */ /* 0x100fe400078e0a1a */
[----:B------:R-:W-:Y:S02]  /*4550*/  @!P2 IMAD.IADD R19, R19, 0x1, -R26 ;  /* 0x000000011313a824 */ /* 0x000fe400078e0a1a */
[----:B------:R-:W-:Y:S01]  /*4560*/  IMAD.HI.U32 R22, R3, R29, RZ ;  /* 0x0000001d03167227 */ /* 0x000fe200078e00ff */
[C---:B------:R-:W-:Y:S02]  /*4570*/  ISETP.GT.U32.AND P3, PT, R26.reuse, R20, PT ;  /* 0x000000141a00720c */ /* 0x040fe40003f64070 */
[C---:B------:R-:W-:Y:S01]  /*4580*/  ISETP.GT.U32.AND P2, PT, R26.reuse, R19, PT ;  /* 0x000000131a00720c */ /* 0x040fe20003f44070 */
[----:B------:R-:W-:Y:S02]  /*4590*/  IMAD R21, R26, R0, R21 ;  /* 0x000000001a157224 */ /* 0x000fe400078e0215 */
[----:B------:R-:W-:-:S02]  /*45a0*/  IMAD.MOV R4, RZ, RZ, -R4 ;  /* 0x000000ffff047224 */ /* 0x000fc400078e0a04 */
[----:B------:R-:W-:Y:S02]  /*45b0*/  IMAD.MOV R22, RZ, RZ, -R22 ;  /* 0x000000ffff167224 */ /* 0x000fe400078e0a16 */
[----:B------:R-:W-:-:S04]  /*45c0*/  IMAD.HI.U32 R0, R3, R24, RZ ;  /* 0x0000001803007227 */ /* 0x000fc800078e00ff */
[C---:B------:R-:W-:Y:S02]  /*45d0*/  IMAD R23, R26.reuse, R4, R23 ;  /* 0x000000041a177224 */ /* 0x040fe400078e0217 */
[----:B------:R-:W-:Y:S01]  /*45e0*/  @!P5 IMAD.MOV R17, RZ, RZ, -R17 ;  /* 0x000000ffff11d224 */ /* 0x000fe200078e0a11 */
[C---:B------:R-:W-:Y:S01]  /*45f0*/  ISETP.GT.U32.AND P5, PT, R26.reuse, R21, PT ;  /* 0x000000151a00720c */ /* 0x040fe20003fa4070 */
[C---:B------:R-:W-:Y:S02]  /*4600*/  IMAD R22, R26.reuse, R22, R29 ;  /* 0x000000161a167224 */ /* 0x040fe400078e021d */
[----:B------:R-:W-:Y:S01]  /*4610*/  @!P1 IMAD.MOV R16, RZ, RZ, -R16 ;  /* 0x000000ffff109224 */ /* 0x000fe200078e0a10 */
[----:B------:R-:W-:Y:S01]  /*4620*/  ISETP.GT.U32.AND P1, PT, R26, R18, PT ;  /* 0x000000121a00720c */ /* 0x000fe20003f24070 */
[----:B------:R-:W-:Y:S02]  /*4630*/  IMAD.MOV R29, RZ, RZ, -R0 ;  /* 0x000000ffff1d7224 */ /* 0x000fe400078e0a00 */
[C---:B------:R-:W-:Y:S01]  /*4640*/  IMAD.HI.U32 R28, R3.reuse, R25, RZ ;  /* 0x00000019031c7227 */ /* 0x040fe200078e00ff */
[----:B------:R-:W-:Y:S03]  /*4650*/  STL [R1+0x1ab0], R16 ;  /* 0x001ab01001007387 */ /* 0x000fe60000100800 */
[----:B------:R-:W-:Y:S01]  /*4660*/  IMAD.HI.U32 R0, R3, R27, RZ ;  /* 0x0000001b03007227 */ /* 0x000fe200078e00ff */
[----:B------:R-:W-:Y:S03]  /*4670*/  STL [R1+0x1ab4], R17 ;  /* 0x001ab41101007387 */ /* 0x000fe60000100800 */
[--C-:B------:R-:W-:Y:S01]  /*4680*/  @!P3 IMAD.IADD R20, R20, 0x1, -R26.reuse ;  /* 0x000000011414b824 */ /* 0x100fe200078e0a1a */
[C---:B------:R-:W-:Y:S01]  /*4690*/  ISETP.GT.U32.AND P3, PT, R26.reuse, R23, PT ;  /* 0x000000171a00720c */ /* 0x040fe20003f64070 */
[----:B------:R-:W-:Y:S01]  /*46a0*/  @!P2 IMAD.IADD R19, R19, 0x1, -R26 ;  /* 0x000000011313a824 */ /* 0x000fe200078e0a1a */
[C---:B------:R-:W-:Y:S01]  /*46b0*/  ISETP.GT.U32.AND P2, PT, R26.reuse, R22, PT ;  /* 0x000000161a00720c */ /* 0x040fe20003f44070 */
[----:B------:R-:W-:Y:S01]  /*46c0*/  IMAD R24, R26, R29, R24 ;  /* 0x0000001d1a187224 */ /* 0x000fe200078e0218 */
[----:B------:R-:W-:Y:S01]  /*46d0*/  IABS R29, R11 ;  /* 0x0000000b001d7213 */ /* 0x000fe20000000000 */
[----:B------:R-:W-:-:S02]  /*46e0*/  IMAD.MOV R4, RZ, RZ, -R28 ;  /* 0x000000ffff047224 */ /* 0x000fc400078e0a1c */
[----:B------:R-:W-:Y:S01]  /*46f0*/  IMAD.MOV R0, RZ, RZ, -R0 ;  /* 0x000000ffff007224 */ /* 0x000fe200078e0a00 */
[----:B------:R-:W0:Y:S01]  /*4700*/  S2R R28, SR_TID.X ;  /* 0x00000000001c7919 */ /* 0x000e220000002100 */
[C---:B------:R-:W-:Y:S02]  /*4710*/  IMAD R25, R26.reuse, R4, R25 ;  /* 0x000000041a197224 */ /* 0x040fe400078e0219 */
[----:B------:R-:W-:Y:S01]  /*4720*/  IMAD R27, R26, R0, R27 ;  /* 0x000000001a1b7224 */ /* 0x000fe200078e021b */
[----:B------:R-:W-:Y:S01]  /*4730*/  IABS R0, R10 ;  /* 0x0000000a00007213 */ /* 0x000fe20000000000 */
[----:B------:R-:W-:-:S04]  /*4740*/  IMAD.HI.U32 R4, R3, R29, RZ ;  /* 0x0000001d03047227 */ /* 0x000fc800078e00ff */
[--C-:B------:R-:W-:Y:S01]  /*4750*/  @!P5 IMAD.IADD R21, R21, 0x1, -R26.reuse ;  /* 0x000000011515d824 */ /* 0x100fe200078e0a1a */
[----:B------:R-:W-:Y:S01]  /*4760*/  ISETP.GT.U32.AND P5, PT, R26, R24, PT ;  /* 0x000000181a00720c */ /* 0x000fe20003fa4070 */
[----:B------:R-:W-:Y:S01]  /*4770*/  @!P1 IMAD.IADD R18, R18, 0x1, -R26 ;  /* 0x0000000112129824 */ /* 0x000fe200078e0a1a */
[----:B------:R-:W-:Y:S01]  /*4780*/  ISETP.GE.AND P1, PT, R2, RZ, PT ;  /* 0x000000ff0200720c */ /* 0x000fe20003f26270 */
[----:B------:R-:W-:Y:S02]  /*4790*/  IMAD.MOV R4, RZ, RZ, -R4 ;  /* 0x000000ffff047224 */ /* 0x000fe400078e0a04 */
[----:B------:R-:W-:-:S04]  /*47a0*/  IMAD.HI.U32 R2, R3, R0, RZ ;  /* 0x0000000003027227 */ /* 0x000fc800078e00ff */
[--C-:B------:R-:W-:Y:S01]  /*47b0*/  @!P3 IMAD.IADD R23, R23, 0x1, -R26.reuse ;  /* 0x000000011717b824 */ /* 0x100fe200078e0a1a */
[----:B------:R-:W-:Y:S01]  /*47c0*/  ISETP.GT.U32.AND P3, PT, R26, R21, PT ;  /* 0x000000151a00720c */ /* 0x000fe20003f64070 */
[----:B------:R-:W-:Y:S01]  /*47d0*/  @!P2 IMAD.IADD R22, R22, 0x1, -R26 ;  /* 0x000000011616a824 */ /* 0x000fe200078e0a1a */
[C---:B------:R-:W-:Y:S01]  /*47e0*/  ISETP.GT.U32.AND P2, PT, R26.reuse, R25, PT ;  /* 0x000000191a00720c */ /* 0x040fe20003f44070 */
[C---:B------:R-:W-:Y:S02]  /*47f0*/  IMAD R29, R26.reuse, R4, R29 ;  /* 0x000000041a1d7224 */ /* 0x040fe400078e021d */
[----:B------:R-:W-:Y:S02]  /*4800*/  IMAD.MOV R4, RZ, RZ, -R2 ;  /* 0x000000ffff047224 */ /* 0x000fe400078e0a02 */
[----:B------:R-:W-:Y:S01]  /*4810*/  IMAD.MOV.U32 R2, RZ, RZ, R13 ;  /* 0x000000ffff027224 */ /* 0x000fe200078e000d */
[----:B------:R-:W-:Y:S01]  /*4820*/  IABS R13, R9 ;  /* 0x00000009000d7213 */ /* 0x000fe20000000000 */
[----:B------:R-:W-:Y:S01]  /*4830*/  @!P4 IMAD.MOV R18, RZ, RZ, -R18 ;  /* 0x000000ffff12c224 */ /* 0x000fe200078e0a12 */
[C---:B------:R-:W-:Y:S01]  /*4840*/  ISETP.GT.U32.AND P4, PT, R26.reuse, R22, PT ;  /* 0x000000161a00720c */ /* 0x040fe20003f84070 */
[----:B------:R-:W-:-:S02]  /*4850*/  IMAD R0, R26, R4, R0 ;  /* 0x000000041a007224 */ /* 0x000fc400078e0200 */
[----:B------:R-:W-:Y:S01]  /*4860*/  @!P5 IMAD.IADD R24, R24, 0x1, -R26 ;  /* 0x000000011818d824 */ /* 0x000fe200078e0a1a */
[----:B------:R-:W-:Y:S01]  /*4870*/  ISETP.GT.U32.AND P5, PT, R26, R23, PT ;  /* 0x000000171a00720c */ /* 0x000fe20003fa4070 */
[----:B------:R-:W-:Y:S01]  /*4880*/  IMAD.MOV.U32 R4, RZ, RZ, R13 ;  /* 0x000000ffff047224 */ /* 0x000fe200078e000d */
[----:B------:R-:W-:Y:S01]  /*4890*/  STL [R1+0x1ab8], R18 ;  /* 0x001ab81201007387 */ /* 0x000fe20000100800 */
[----:B------:R-:W-:-:S04]  /*48a0*/  IMAD.HI.U32 R13, R3, R2, RZ ;  /* 0x00000002030d7227 */ /* 0x000fc800078e00ff */
[--C-:B------:R-:W-:Y:S01]  /*48b0*/  @!P3 IMAD.IADD R21, R21, 0x1, -R26.reuse ;  /* 0x000000011515b824 */ /* 0x100fe200078e0a1a */
[C---:B------:R-:W-:Y:S01]  /*48c0*/  ISETP.GT.U32.AND P3, PT, R26.reuse, R27, PT ;  /* 0x0000001b1a00720c */ /* 0x040fe20003f64070 */
[--C-:B------:R-:W-:Y:S01]  /*48d0*/  @!P2 IMAD.IADD R25, R25, 0x1, -R26.reuse ;  /* 0x000000011919a824 */ /* 0x100fe200078e0a1a */
[----:B------:R-:W-:Y:S01]  /*48e0*/  ISETP.GT.U32.AND P2, PT, R26, R24, PT ;  /* 0x000000181a00720c */ /* 0x000fe20003f44070 */
[----:B------:R-:W-:Y:S02]  /*48f0*/  IMAD.MOV R13, RZ, RZ, -R13 ;  /* 0x000000ffff0d7224 */ /* 0x000fe400078e0a0d */
[----:B------:R-:W-:Y:S01]  /*4900*/  @!P4 IMAD.IADD R22, R22, 0x1, -R26 ;  /* 0x000000011616c824 */ /* 0x000fe200078e0a1a */
[C---:B------:R-:W-:Y:S01]  /*4910*/  ISETP.GT.U32.AND P4, PT, R26.reuse, R29, PT ;  /* 0x0000001d1a00720c */ /* 0x040fe20003f84070 */
[----:B------:R-:W-:Y:S01]  /*4920*/  IMAD R2, R26, R13, R2 ;  /* 0x0000000d1a027224 */ /* 0x000fe200078e0202 */
[----:B0-----:R-:W-:Y:S01]  /*4930*/  LOP3.LUT R13, R28, 0x7, RZ, 0xc0, !PT ;  /* 0x000000071c0d7812 */ /* 0x001fe200078ec0ff */
[----:B------:R-:W-:-:S04]  /*4940*/  IMAD.HI.U32 R3, R3, R4, RZ ;  /* 0x0000000403037227 */ /* 0x000fc800078e00ff */
[--C-:B------:R-:W-:Y:S01]  /*4950*/  @!P5 IMAD.IADD R23, R23, 0x1, -R26.reuse ;  /* 0x000000011717d824 */ /* 0x100fe200078e0a1a */
[C---:B------:R-:W-:Y:S01]  /*4960*/  ISETP.GT.U32.AND P5, PT, R26.reuse, R2, PT ;  /* 0x000000021a00720c */ /* 0x040fe20003fa4070 */
[----:B------:R-:W-:Y:S01]  /*4970*/  @!P6 IMAD.MOV R19, RZ, RZ, -R19 ;  /* 0x000000ffff13e224 */ /* 0x000fe200078e0a13 */
[----:B------:R-:W-:Y:S01]  /*4980*/  ISETP.GT.U32.AND P6, PT, R26, R25, PT ;  /* 0x000000191a00720c */ /* 0x000fe20003fc4070 */
[----:B------:R-:W-:Y:S02]  /*4990*/  IMAD.MOV R3, RZ, RZ, -R3 ;  /* 0x000000ffff037224 */ /* 0x000fe400078e0a03 */
[--C-:B------:R-:W-:Y:S01]  /*49a0*/  @!P3 IMAD.IADD R27, R27, 0x1, -R26.reuse ;  /* 0x000000011b1bb824 */ /* 0x100fe200078e0a1a */
[----:B------:R-:W-:Y:S01]  /*49b0*/  STL [R1+0x1abc], R19 ;  /* 0x001abc1301007387 */ /* 0x000fe20000100800 */
[----:B------:R-:W-:Y:S01]  /*49c0*/  @!P2 IMAD.IADD R24, R24, 0x1, -R26 ;  /* 0x000000011818a824 */ /* 0x000fe200078e0a1a */
[C---:B------:R-:W-:Y:S01]  /*49d0*/  ISETP.GT.U32.AND P2, PT, R26.reuse, R0, PT ;  /* 0x000000001a00720c */ /* 0x040fe20003f44070 */
[----:B------:R-:W-:-:S02]  /*49e0*/  IMAD R4, R26, R3, R4 ;  /* 0x000000031a047224 */ /* 0x000fc400078e0204 */
[----:B------:R-:W-:Y:S01]  /*49f0*/  @!P0 IMAD.MOV R20, RZ, RZ, -R20 ;  /* 0x000000ffff148224 */ /* 0x000fe200078e0a14 */
[C---:B------:R-:W-:Y:S01]  /*4a00*/  ISETP.GT.U32.AND P0, PT, R26.reuse, R27, PT ;  /* 0x0000001b1a00720c */ /* 0x040fe20003f04070 */
[--C-:B------:R-:W-:Y:S01]  /*4a10*/  @!P4 IMAD.IADD R29, R29, 0x1, -R26.reuse ;  /* 0x000000011d1dc824 */ /* 0x100fe200078e0a1a */
[----:B------:R-:W-:Y:S01]  /*4a20*/  ISETP.GT.U32.AND P3, PT, R26, R4, PT ;  /* 0x000000041a00720c */ /* 0x000fe20003f64070 */
[--C-:B------:R-:W-:Y:S01]  /*4a30*/  @!P5 IMAD.IADD R2, R2, 0x1, -R26.reuse ;  /* 0x000000010202d824 */ /* 0x100fe200078e0a1a */
[----:B------:R-:W-:Y:S01]  /*4a40*/  ISETP.GE.AND P4, PT, R6, RZ, PT ;  /* 0x000000ff0600720c */ /* 0x000fe20003f86270 */
[----:B------:R-:W-:Y:S01]  /*4a50*/  IMAD.SHL.U32 R3, R28, 0x2, RZ ;  /* 0x000000021c037824 */ /* 0x000fe200078e00ff */
[----:B------:R-:W-:Y:S01]  /*4a60*/  ISETP.GE.AND P5, PT, R5, RZ, PT ;  /* 0x000000ff0500720c */ /* 0x000fe20003fa6270 */
[----:B-1----:R-:W-:Y:S02]  /*4a70*/  IMAD R15, R13, 0x90, RZ ;  /* 0x000000900d0f7824 */ /* 0x002fe400078e02ff */
[--C-:B------:R-:W-:Y:S01]  /*4a80*/  @!P6 IMAD.IADD R25, R25, 0x1, -R26.reuse ;  /* 0x000000011919e824 */ /* 0x100fe200078e0a1a */
[----:B------:R-:W-:Y:S01]  /*4a90*/  ISETP.GE.AND P6, PT, R7, RZ, PT ;  /* 0x000000ff0700720c */ /* 0x000fe20003fc6270 */
[--C-:B------:R-:W-:Y:S01]  /*4aa0*/  @!P2 IMAD.IADD R0, R0, 0x1, -R26.reuse ;  /* 0x000000010000a824 */ /* 0x100fe200078e0a1a */
[----:B------:R-:W-:Y:S01]  /*4ab0*/  LOP3.LUT R15, R15, 0x30, R3, 0x78, !PT ;  /* 0x000000300f0f7812 */ /* 0x000fe200078e7803 */
[--C-:B------:R-:W-:Y:S01]  /*4ac0*/  @!P0 IMAD.IADD R27, R27, 0x1, -R26.reuse ;  /* 0x000000011b1b8824 */ /* 0x100fe200078e0a1a */
[----:B------:R-:W-:Y:S01]  /*4ad0*/  ISETP.GE.AND P2, PT, R14, RZ, PT ;  /* 0x000000ff0e00720c */ /* 0x000fe20003f46270 */
[----:B------:R-:W-:Y:S01]  /*4ae0*/  IMAD R13, R13, 0x410, RZ ;  /* 0x000004100d0d7824 */ /* 0x000fe200078e02ff */
[----:B------:R-:W-:Y:S01]  /*4af0*/  LOP3.LUT R3, R3, 0x10, RZ, 0xc0, !PT ;  /* 0x0000001003037812 */ /* 0x000fe200078ec0ff */
[----:B------:R-:W-:Y:S01]  /*4b00*/  @!P3 IMAD.IADD R4, R4, 0x1, -R26 ;  /* 0x000000010404b824 */ /* 0x000fe200078e0a1a */
[----:B------:R-:W-:Y:S01]  /*4b10*/  ISETP.GE.AND P0, PT, R8, RZ, PT ;  /* 0x000000ff0800720c */ /* 0x000fe20003f06270 */
[----:B------:R-:W-:Y:S01]  /*4b20*/  IMAD.SHL.U32 R8, R28, 0x200, RZ ;  /* 0x000002001c087824 */ /* 0x000fe200078e00ff */
[----:B------:R-:W-:Y:S01]  /*4b30*/  LOP3.LUT R3, R3, 0x60, R28, 0xf8, !PT ;  /* 0x0000006003037812 */ /* 0x000fe200078ef81c */
[----:B------:R-:W-:Y:S01]  /*4b40*/  @!P4 IMAD.MOV R22, RZ, RZ, -R22 ;  /* 0x000000ffff16c224 */ /* 0x000fe200078e0a16 */
[C---:B------:R-:W-:Y:S01]  /*4b50*/  ISETP.GT.U32.AND P3, PT, R26.reuse, R29, PT ;  /* 0x0000001d1a00720c */ /* 0x040fe20003f64070 */
[----:B------:R-:W-:Y:S01]  /*4b60*/  @!P5 IMAD.MOV R23, RZ, RZ, -R23 ;  /* 0x000000ffff17d224 */ /* 0x000fe200078e0a17 */
[C---:B------:R-:W-:Y:S01]  /*4b70*/  ISETP.GT.U32.AND P4, PT, R26.reuse, R2, PT ;  /* 0x000000021a00720c */ /* 0x040fe20003f84070 */
[----:B------:R-:W-:Y:S01]  /*4b80*/  @!P6 IMAD.MOV R21, RZ, RZ, -R21 ;  /* 0x000000ffff15e224 */ /* 0x000fe200078e0a15 */
[----:B------:R-:W-:Y:S01]  /*4b90*/  ISETP.GT.U32.AND P5, PT, R26, R0, PT ;  /* 0x000000001a00720c */ /* 0x000fe20003fa4070 */
[----:B------:R-:W2:Y:S01]  /*4ba0*/  LDL.LU R7, [R1+0x1b0c] ;  /* 0x001b0c0001077983 */ /* 0x000ea20000300800 */
[----:B------:R-:W-:-:S02]  /*4bb0*/  LOP3.LUT R3, R13, R3, RZ, 0x3c, !PT ;  /* 0x000000030d037212 */ /* 0x000fc400078e3cff */
[----:B------:R-:W-:Y:S01]  /*4bc0*/  LOP3.LUT R8, R8, 0x2000, RZ, 0xc0, !PT ;  /* 0x0000200008087812 */ /* 0x000fe200078ec0ff */
[----:B------:R-:W3:Y:S01]  /*4bd0*/  LDL.LU R6, [R1+0x1b08] ;  /* 0x001b080001067983 */ /* 0x000ee20000300800 */
[----:B------:R-:W-:-:S03]  /*4be0*/  @!P2 IMAD.MOV R24, RZ, RZ, -R24 ;  /* 0x000000ffff18a224 */ /* 0x000fc600078e0a18 */
[----:B------:R-:W4:Y:S01]  /*4bf0*/  LDL.LU R5, [R1+0x1b04] ;  /* 0x001b040001057983 */ /* 0x000f220000300800 */
[----:B------:R-:W-:Y:S01]  /*4c00*/  IMAD.IADD R3, R8, 0x1, R3 ;  /* 0x0000000108037824 */ /* 0x000fe200078e0203 */
[----:B------:R-:W-:Y:S01]  /*4c10*/  ISETP.GE.AND P6, PT, R12, RZ, PT ;  /* 0x000000ff0c00720c */ /* 0x000fe20003fc6270 */
[--C-:B------:R-:W-:Y:S01]  /*4c20*/  @!P3 IMAD.IADD R29, R29, 0x1, -R26.reuse ;  /* 0x000000011d1db824 */ /* 0x100fe200078e0a1a */
[----:B------:R-:W-:Y:S01]  /*4c30*/  STL [R1+0x1ac0], R20 ;  /* 0x001ac01401007387 */ /* 0x000fe20000100800 */
[----:B------:R-:W-:Y:S01]  /*4c40*/  ISETP.GE.AND P3, PT, R11, RZ, PT ;  /* 0x000000ff0b00720c */ /* 0x000fe20003f66270 */
[--C-:B------:R-:W-:Y:S01]  /*4c50*/  @!P4 IMAD.IADD R2, R2, 0x1, -R26.reuse ;  /* 0x000000010202c824 */ /* 0x100fe200078e0a1a */
[----:B------:R-:W-:Y:S01]  /*4c60*/  ISETP.GE.AND P4, PT, R10, RZ, PT ;  /* 0x000000ff0a00720c */ /* 0x000fe20003f86270 */
[----:B------:R-:W-:Y:S01]  /*4c70*/  STL [R1+0x1ac4], R21 ;  /* 0x001ac41501007387 */ /* 0x000fe20000100800 */
[----:B------:R-:W-:Y:S01]  /*4c80*/  @!P5 IMAD.IADD R0, R0, 0x1, -R26 ;  /* 0x000000010000d824 */ /* 0x000fe200078e0a1a */
[----:B------:R-:W-:-:S02]  /*4c90*/  ISETP.GE.AND P5, PT, R9, RZ, PT ;  /* 0x000000ff0900720c */ /* 0x000fc40003fa6270 */
[----:B------:R-:W-:Y:S01]  /*4ca0*/  STL [R1+0x1ac8], R22 ;  /* 0x001ac81601007387 */ /* 0x000fe20000100800 */
[----:B------:R-:W-:Y:S02]  /*4cb0*/  ISETP.GT.U32.AND P2, PT, R26, R4, PT ;  /* 0x000000041a00720c */ /* 0x000fe40003f44070 */
[----:B------:R-:W-:Y:S01]  /*4cc0*/  LOP3.LUT R28, R28, 0x3f, RZ, 0xc0, !PT ;  /* 0x0000003f1c1c7812 */ /* 0x000fe200078ec0ff */
[----:B------:R-:W-:Y:S04]  /*4cd0*/  STL [R1+0x1acc], R23 ;  /* 0x001acc1701007387 */ /* 0x000fe80000100800 */
[----:B------:R-:W-:Y:S01]  /*4ce0*/  STL [R1+0x1ad0], R24 ;  /* 0x001ad01801007387 */ /* 0x000fe20000100800 */
[----:B------:R-:W-:-:S03]  /*4cf0*/  IMAD R13, R28, c[0x0][0x18c], RZ ;  /* 0x000063001c0d7a24 */ /* 0x000fc600078e02ff */
[----:B------:R0:W-:Y:S01]  /*4d00*/  STL [R1+0x1a10], R3 ;  /* 0x001a100301007387 */ /* 0x0001e20000100800 */
[----:B------:R-:W-:Y:S02]  /*4d10*/  @!P6 IMAD.MOV R25, RZ, RZ, -R25 ;  /* 0x000000ffff19e224 */ /* 0x000fe400078e0a19 */
[----:B------:R-:W-:Y:S01]  /*4d20*/  @!P2 IMAD.IADD R4, R4, 0x1, -R26 ;  /* 0x000000010404a824 */ /* 0x000fe200078e0a1a */
[----:B------:R-:W4:Y:S04]  /*4d30*/  LDL.LU R12, [R1+0x30] ;  /* 0x00003000010c7983 */ /* 0x000f280000300800 */
[----:B------:R-:W4:Y:S04]  /*4d40*/  LDL.LU R11, [R1+0x40] ;  /* 0x00004000010b7983 */ /* 0x000f280000300800 */
[----:B------:R-:W4:Y:S04]  /*4d50*/  LDL.LU R10, [R1+0x50] ;  /* 0x00005000010a7983 */ /* 0x000f280000300800 */
[----:B------:R-:W4:Y:S01]  /*4d60*/  LDL.LU R9, [R1+0x58] ;  /* 0x0000580001097983 */ /* 0x000f220000300800 */
[----:B------:R-:W-:Y:S01]  /*4d70*/  LEA R26, P6, R13, c[0x0][0x168], 0x1 ;  /* 0x00005a000d1a7a11 */ /* 0x000fe200078c08ff */
[----:B------:R-:W-:-:S02]  /*4d80*/  @!P0 IMAD.MOV R27, RZ, RZ, -R27 ;  /* 0x000000ffff1b8224 */ /* 0x000fc400078e0a1b */
[----:B------:R-:W4:Y:S01]  /*4d90*/  LDL.LU R8, [R1+0xbc] ;  /* 0x0000bc0001087983 */ /* 0x000f220000300800 */
[----:B------:R-:W-:Y:S02]  /*4da0*/  @!P3 IMAD.MOV R29, RZ, RZ, -R29 ;  /* 0x000000ffff1db224 */ /* 0x000fe400078e0a1d */
[----:B------:R-:W-:Y:S01]  /*4db0*/  @!P1 IMAD.MOV R2, RZ, RZ, -R2 ;  /* 0x000000ffff029224 */ /* 0x000fe200078e0a02 */
[----:B------:R-:W4:Y:S01]  /*4dc0*/  LDL.LU R28, [R1+0x5c] ;  /* 0x00005c00011c7983 */ /* 0x000f220000300800 */
[----:B------:R-:W-:Y:S01]  /*4dd0*/  @!P4 IMAD.MOV R0, RZ, RZ, -R0 ;  /* 0x000000ffff00c224 */ /* 0x000fe200078e0a00 */
[----:B------:R-:W-:Y:S01]  /*4de0*/  ISETP.NE.AND P2, PT, RZ, c[0x0][0x17c], PT ;  /* 0x00005f00ff007a0c */ /* 0x000fe20003f45270 */
[----:B------:R-:W-:Y:S01]  /*4df0*/  @!P5 IMAD.MOV R4, RZ, RZ, -R4 ;  /* 0x000000ffff04d224 */ /* 0x000fe200078e0a04 */
[----:B------:R-:W-:Y:S01]  /*4e00*/  STL [R1+0x1ad4], R25 ;  /* 0x001ad41901007387 */ /* 0x000fe20000100800 */
[----:B0-----:R-:W-:-:S03]  /*4e10*/  LOP3.LUT R3, RZ, c[0x0][0x17c], RZ, 0x33, !PT ;  /* 0x00005f00ff037a12 */ /* 0x001fc600078e33ff */
[----:B------:R-:W-:Y:S04]  /*4e20*/  STL [R1+0x1a38], R26 ;  /* 0x001a381a01007387 */ /* 0x000fe80000100800 */
[----:B------:R-:W-:Y:S04]  /*4e30*/  STL [R1+0x1ad8], R27 ;  /* 0x001ad81b01007387 */ /* 0x000fe80000100800 */
[----:B------:R-:W-:Y:S04]  /*4e40*/  STL [R1+0x1adc], R29 ;  /* 0x001adc1d01007387 */ /* 0x000fe80000100800 */
[----:B------:R-:W-:Y:S04]  /*4e50*/  STL [R1+0x1ae0], R2 ;  /* 0x001ae00201007387 */ /* 0x000fe80000100800 */
[----:B------:R2:W-:Y:S04]  /*4e60*/  STL [R1+0x1ae4], R0 ;  /* 0x001ae40001007387 */ /* 0x0005e80000100800 */
[----:B------:R4:W-:Y:S01]  /*4e70*/  STL [R1+0x1ae8], R4 ;  /* 0x001ae80401007387 */ /* 0x0009e20000100800 */
[----:B--2---:R-:W-:-:S02]  /*4e80*/  SEL R0, R3, R7, !P2 ;  /* 0x0000000703007207 */ /* 0x004fc40005000000 */
[C---:B---3--:R-:W-:Y:S02]  /*4e90*/  SEL R2, R3.reuse, R6, !P2 ;  /* 0x0000000603027207 */ /* 0x048fe40005000000 */
[----:B----4-:R-:W-:-:S05]  /*4ea0*/  SEL R4, R3, R5, !P2 ;  /* 0x0000000503047207 */ /* 0x010fca0005000000 */
[----:B------:R0:W-:Y:S04]  /*4eb0*/  STL [R1+0x14], R4 ;  /* 0x0000140401007387 */ /* 0x0001e80000100800 */
[----:B------:R1:W-:Y:S01]  /*4ec0*/  STL [R1+0x10], R2 ;  /* 0x0000100201007387 */ /* 0x0003e20000100800 */
[C---:B------:R-:W-:Y:S02]  /*4ed0*/  SEL R7, R3.reuse, R12, !P2 ;  /* 0x0000000c03077207 */ /* 0x040fe40005000000 */
[----:B------:R-:W-:-:S03]  /*4ee0*/  SEL R5, R3, R11, !P2 ;  /* 0x0000000b03057207 */ /* 0x000fc60005000000 */
[----:B------:R-:W-:Y:S01]  /*4ef0*/  STL [R1+0x1aec], R7 ;  /* 0x001aec0701007387 */ /* 0x000fe20000100800 */
[----:B------:R-:W-:-:S03]  /*4f00*/  SEL R6, R3, R10, !P2 ;  /* 0x0000000a03067207 */ /* 0x000fc60005000000 */
[----:B------:R2:W-:Y:S01]  /*4f10*/  STL [R1], R0 ;  /* 0x0000000001007387 */ /* 0x0005e20000100800 */
[----:B0-----:R-:W-:-:S03]  /*4f20*/  SEL R4, R3, R9, !P2 ;  /* 0x0000000903047207 */ /* 0x001fc60005000000 */
[----:B------:R-:W-:Y:S01]  /*4f30*/  STL [R1+0x1af0], R5 ;  /* 0x001af00501007387 */ /* 0x000fe20000100800 */
[----:B-1----:R-:W-:-:S03]  /*4f40*/  SEL R2, R3, R8, !P2 ;  /* 0x0000000803027207 */ /* 0x002fc60005000000 */
[----:B------:R0:W-:Y:S01]  /*4f50*/  STL [R1+0x1af4], R6 ;  /* 0x001af40601007387 */ /* 0x0001e20000100800 */
[----:B--2---:R-:W-:-:S03]  /*4f60*/  SEL R0, R3, R28, !P2 ;  /* 0x0000001c03007207 */ /* 0x004fc60005000000 */
[----:B------:R-:W-:Y:S04]  /*4f70*/  STL [R1+0x20], R4 ;  /* 0x0000200401007387 */ /* 0x000fe80000100800 */
[----:B0-----:R-:W2:Y:S04]  /*4f80*/  LDL.LU R6, [R1+0x70] ;  /* 0x0000700001067983 */ /* 0x001ea80000300800 */
[----:B------:R-:W-:Y:S04]  /*4f90*/  STL [R1+0x28], R2 ;  /* 0x0000280201007387 */ /* 0x000fe80000100800 */
[----:B--2---:R0:W-:Y:S04]  /*4fa0*/  STL [R1+0x1af8], R6 ;  /* 0x001af80601007387 */ /* 0x0041e80000100800 */
[----:B------:R-:W-:Y:S04]  /*4fb0*/  STL [R1+0x30], R0 ;  /* 0x0000300001007387 */ /* 0x000fe80000100800 */
[----:B0-----:R-:W2:Y:S04]  /*4fc0*/  LDL.LU R6, [R1+0xb8] ;  /* 0x0000b80001067983 */ /* 0x001ea80000300800 */
[----:B--2---:R0:W-:Y:S04]  /*4fd0*/  STL [R1+0x1afc], R6 ;  /* 0x001afc0601007387 */ /* 0x0041e80000100800 */
[----:B0-----:R-:W2:Y:S04]  /*4fe0*/  LDL.LU R6, [R1+0xb4] ;  /* 0x0000b40001067983 */ /* 0x001ea80000300800 */
[----:B--2---:R0:W-:Y:S04]  /*4ff0*/  STL [R1+0x1b00], R6 ;  /* 0x001b000601007387 */ /* 0x0041e80000100800 */
[----:B0-----:R-:W2:Y:S04]  /*5000*/  LDL.LU R6, [R1+0x60] ;  /* 0x0000600001067983 */ /* 0x001ea80000300800 */
[----:B------:R-:W3:Y:S04]  /*5010*/  LDL.LU R5, [R1+0x78] ;  /* 0x0000780001057983 */ /* 0x000ee80000300800 */
[----:B------:R-:W4:Y:S04]  /*5020*/  LDL.LU R7, [R1+0xb0] ;  /* 0x0000b00001077983 */ /* 0x000f280000300800 */
[----:B------:R-:W3:Y:S04]  /*5030*/  LDL.LU R4, [R1+0xac] ;  /* 0x0000ac0001047983 */ /* 0x000ee80000300800 */
        /* <DEDUP_REMOVED lines=23> */
[----:B------:R-:W3:Y:S01]  /*51b0*/  LDL.LU R26, [R1+0x8] ;  /* 0x00000800011a7983 */ /* 0x000ee20000300800 */
[----:B--2---:R-:W-:-:S05]  /*51c0*/  SEL R6, R3, R6, !P2 ;  /* 0x0000000603067207 */ /* 0x004fca0005000000 */
[----:B------:R0:W-:Y:S04]  /*51d0*/  STL [R1+0x38], R6 ;  /* 0x0000380601007387 */ /* 0x0001e80000100800 */
[----:B0-----:R-:W2:Y:S02]  /*51e0*/  LDL.LU R6, [R1+0x1b00] ;  /* 0x001b000001067983 */ /* 0x001ea40000300800 */
[----:B--2---:R-:W-:-:S05]  /*51f0*/  SEL R6, R3, R6, !P2 ;  /* 0x0000000603067207 */ /* 0x004fca0005000000 */
[----:B------:R0:W-:Y:S04]  /*5200*/  STL [R1+0x40], R6 ;  /* 0x0000400601007387 */ /* 0x0001e80000100800 */
[----:B0-----:R-:W2:Y:S02]  /*5210*/  LDL.LU R6, [R1+0x1afc] ;  /* 0x001afc0001067983 */ /* 0x001ea40000300800 */
[----:B--2---:R-:W-:-:S05]  /*5220*/  SEL R6, R3, R6, !P2 ;  /* 0x0000000603067207 */ /* 0x004fca0005000000 */
[----:B------:R0:W-:Y:S04]  /*5230*/  STL [R1+0x58], R6 ;  /* 0x0000580601007387 */ /* 0x0001e80000100800 */
[----:B0-----:R-:W2:Y:S01]  /*5240*/  LDL.LU R6, [R1+0x1af8] ;  /* 0x001af80001067983 */ /* 0x001ea20000300800 */
[C---:B---3--:R-:W-:Y:S02]  /*5250*/  SEL R5, R3.reuse, R5, !P2 ;  /* 0x0000000503057207 */ /* 0x048fe40005000000 */
[C---:B----4-:R-:W-:Y:S02]  /*5260*/  SEL R7, R3.reuse, R7, !P2 ;  /* 0x0000000703077207 */ /* 0x050fe40005000000 */
[C---:B------:R-:W-:Y:S02]  /*5270*/  SEL R4, R3.reuse, R4, !P2 ;  /* 0x0000000403047207 */ /* 0x040fe40005000000 */
[----:B------:R-:W-:-:S02]  /*5280*/  SEL R0, R3, R0, !P2 ;  /* 0x0000000003007207 */ /* 0x000fc40005000000 */
[C---:B------:R-:W-:Y:S02]  /*5290*/  SEL R2, R3.reuse, R2, !P2 ;  /* 0x0000000203027207 */ /* 0x040fe40005000000 */
[C---:B------:R-:W-:Y:S02]  /*52a0*/  SEL R29, R3.reuse, R29, !P2 ;  /* 0x0000001d031d7207 */ /* 0x040fe40005000000 */
[C---:B------:R-:W-:Y:S02]  /*52b0*/  SEL R27, R3.reuse, R27, !P2 ;  /* 0x0000001b031b7207 */ /* 0x040fe40005000000 */
[C---:B------:R-:W-:Y:S02]  /*52c0*/  SEL R25, R3.reuse, R25, !P2 ;  /* 0x0000001903197207 */ /* 0x040fe40005000000 */
        /* <DEDUP_REMOVED lines=18> */
[----:B--2---:R-:W-:-:S05]  /*53f0*/  SEL R6, R3, R6, !P2 ;  /* 0x0000000603067207 */ /* 0x004fca0005000000 */
[----:B------:R0:W-:Y:S04]  /*5400*/  STL [R1+0x60], R6 ;  /* 0x0000600601007387 */ /* 0x0001e80000100800 */
[----:B0-----:R-:W2:Y:S04]  /*5410*/  LDL.LU R6, [R1+0x1af4] ;  /* 0x001af40001067983 */ /* 0x001ea80000300800 */
[----:B------:R0:W-:Y:S04]  /*5420*/  STL [R1+0x68], R5 ;  /* 0x0000680501007387 */ /* 0x0001e80000100800 */
[----:B0-----:R-:W3:Y:S04]  /*5430*/  LDL.LU R5, [R1+0x1af0] ;  /* 0x001af00001057983 */ /* 0x001ee80000300800 */
[----:B------:R0:W-:Y:S04]  /*5440*/  STL [R1+0x70], R7 ;  /* 0x0000700701007387 */ /* 0x0001e80000100800 */
[----:B0-----:R-:W4:Y:S04]  /*5450*/  LDL.LU R7, [R1+0x1aec] ;  /* 0x001aec0001077983 */ /* 0x001f280000300800 */
[----:B------:R0:W-:Y:S04]  /*5460*/  STL [R1+0x78], R4 ;  /* 0x0000780401007387 */ /* 0x0001e80000100800 */
[----:B0-----:R-:W2:Y:S04]  /*5470*/  LDL.LU R4, [R1+0x1ae8] ;  /* 0x001ae80001047983 */ /* 0x001ea80000300800 */
        /* <DEDUP_REMOVED lines=41> */
[----:B0-----:R-:W3:Y:S04]  /*5710*/  LDL.LU R9, [R1+0x1a94] ;  /* 0x001a940001097983 */ /* 0x001ee80000300800 */
[----:B------:R0:W-:Y:S04]  /*5720*/  STL [R1+0x94], R8 ;  /* 0x0000940801007387 */ /* 0x0001e80000100800 */
[----:B0-----:R-:W3:Y:S04]  /*5730*/  LDL.LU R8, [R1+0x1a90] ;  /* 0x001a900001087983 */ /* 0x001ee80000300800 */
[----:B------:R0:W-:Y:S04]  /*5740*/  STL [R1+0x8c], R28 ;  /* 0x00008c1c01007387 */ /* 0x0001e80000100800 */
[----:B0-----:R-:W3:Y:S01]  /*5750*/  LDL.LU R28, [R1+0x1a8c] ;  /* 0x001a8c00011c7983 */ /* 0x001ee20000300800 */
[----:B------:R-:W-:-:S05]  /*5760*/  SEL R26, R3, R26, !P2 ;  /* 0x0000001a031a7207 */ /* 0x000fca0005000000 */
[----:B------:R3:W-:Y:S01]  /*5770*/  STL [R1+0x88], R26 ;  /* 0x0000881a01007387 */ /* 0x0007e20000100800 */
[C---:B--2---:R-:W-:Y:S02]  /*5780*/  SEL R10, R3.reuse, R10, !P2 ;  /* 0x0000000a030a7207 */ /* 0x044fe40005000000 */
[C---:B---3--:R-:W-:Y:S02]  /*5790*/  SEL R26, R3.reuse, R28, !P2 ;  /* 0x0000001c031a7207 */ /* 0x048fe40005000000 */
[----:B------:R-:W2:Y:S04]  /*57a0*/  LDL.LU R28, [R1+0x1a88] ;  /* 0x001a8800011c7983 */ /* 0x000ea80000300800 */
[----:B------:R0:W-:Y:S02]  /*57b0*/  STL [R1+0x84], R26 ;  /* 0x0000841a01007387 */ /* 0x0001e40000100800 */
[----:B0-----:R-:W-:-:S02]  /*57c0*/  SEL R26, R3, R8, !P2 ;  /* 0x00000008031a7207 */ /* 0x001fc40005000000 */
[C---:B------:R-:W-:Y:S02]  /*57d0*/  SEL R8, R3.reuse, R9, !P2 ;  /* 0x0000000903087207 */ /* 0x040fe40005000000 */
[C---:B------:R-:W-:Y:S01]  /*57e0*/  SEL R9, R3.reuse, R11, !P2 ;  /* 0x0000000b03097207 */ /* 0x040fe20005000000 */
[----:B------:R-:W-:Y:S04]  /*57f0*/  STL [R1+0x7c], R26 ;  /* 0x00007c1a01007387 */ /* 0x000fe80000100800 */
[----:B------:R0:W-:Y:S04]  /*5800*/  STL [R1+0x74], R8 ;  /* 0x0000740801007387 */ /* 0x0001e80000100800 */
[----:B------:R1:W-:Y:S04]  /*5810*/  STL [R1+0x6c], R10 ;  /* 0x00006c0a01007387 */ /* 0x0003e80000100800 */
[----:B------:R3:W-:Y:S01]  /*5820*/  STL [R1+0x64], R9 ;  /* 0x0000640901007387 */ /* 0x0007e20000100800 */
[----:B0-----:R-:W-:-:S02]  /*5830*/  SEL R8, R3, R12, !P2 ;  /* 0x0000000c03087207 */ /* 0x001fc40005000000 */
[----:B-1----:R-:W-:-:S03]  /*5840*/  SEL R10, R3, R13, !P2 ;  /* 0x0000000d030a7207 */ /* 0x002fc60005000000 */
[----:B------:R0:W-:Y:S01]  /*5850*/  STL [R1+0x5c], R8 ;  /* 0x00005c0801007387 */ /* 0x0001e20000100800 */
[----:B---3--:R-:W-:-:S03]  /*5860*/  SEL R9, R3, R14, !P2 ;  /* 0x0000000e03097207 */ /* 0x008fc60005000000 */
[----:B------:R-:W-:Y:S04]  /*5870*/  STL [R1+0x54], R10 ;  /* 0x0000540a01007387 */ /* 0x000fe80000100800 */
[----:B------:R1:W-:Y:S01]  /*5880*/  STL [R1+0x50], R9 ;  /* 0x0000500901007387 */ /* 0x0003e20000100800 */
[C---:B0-----:R-:W-:Y:S02]  /*5890*/  SEL R8, R3.reuse, R15, !P2 ;  /* 0x0000000f03087207 */ /* 0x041fe40005000000 */
[----:B------:R-:W-:Y:S02]  /*58a0*/  SEL R3, R3, R16, !P2 ;  /* 0x0000001003037207 */ /* 0x000fe40005000000 */
[----:B------:R-:W-:Y:S01]  /*58b0*/  LOP3.LUT R16, RZ, c[0x0][0x17c], RZ, 0x33, !PT ;  /* 0x00005f00ff107a12 */ /* 0x000fe200078e33ff */
[----:B------:R0:W-:Y:S03]  /*58c0*/  STL [R1+0x4c], R8 ;  /* 0x00004c0801007387 */ /* 0x0001e60000100800 */
[C---:B-1----:R-:W-:Y:S01]  /*58d0*/  SEL R9, R16.reuse, R18, !P2 ;  /* 0x0000001210097207 */ /* 0x042fe20005000000 */
[----:B------:R1:W-:Y:S01]  /*58e0*/  STL [R1+0x48], R3 ;  /* 0x0000480301007387 */ /* 0x0003e20000100800 */
[----:B0-----:R-:W-:-:S03]  /*58f0*/  SEL R8, R16, R17, !P2 ;  /* 0x0000001110087207 */ /* 0x001fc60005000000 */
[----:B-1----:R-:W3:Y:S01]  /*5900*/  LDL.LU R3, [R1+0xe4] ;  /* 0x0000e40001037983 */ /* 0x002ee20000300800 */
[----:B------:R-:W-:-:S03]  /*5910*/  SEL R10, R16, R20, !P2 ;  /* 0x00000014100a7207 */ /* 0x000fc60005000000 */
[----:B------:R0:W-:Y:S04]  /*5920*/  STL [R1+0x44], R8 ;  /* 0x0000440801007387 */ /* 0x0001e80000100800 */
[----:B------:R1:W-:Y:S01]  /*5930*/  STL [R1+0x3c], R9 ;  /* 0x00003c0901007387 */ /* 0x0003e20000100800 */
[C---:B0-----:R-:W-:Y:S02]  /*5940*/  SEL R8, R16.reuse, R19, !P2 ;  /* 0x0000001310087207 */ /* 0x041fe40005000000 */
[----:B-1----:R-:W-:-:S03]  /*5950*/  SEL R9, R16, R21, !P2 ;  /* 0x0000001510097207 */ /* 0x002fc60005000000 */
[----:B------:R0:W-:Y:S01]  /*5960*/  STL [R1+0x34], R8 ;  /* 0x0000340801007387 */ /* 0x0001e20000100800 */
[----:B------:R-:W-:-:S03]  /*5970*/  SEL R26, R16, R23, !P2 ;  /* 0x00000017101a7207 */ /* 0x000fc60005000000 */
[----:B------:R1:W-:Y:S04]  /*5980*/  STL [R1+0x2c], R10 ;  /* 0x00002c0a01007387 */ /* 0x0003e80000100800 */
[----:B------:R-:W4:Y:S01]  /*5990*/  LDL.LU R14, [R1+0xf4] ;  /* 0x0000f400010e7983 */ /* 0x000f220000300800 */
[----:B0-----:R-:W-:-:S03]  /*59a0*/  SEL R8, R16, R22, !P2 ;  /* 0x0000001610087207 */ /* 0x001fc60005000000 */
[----:B------:R-:W-:Y:S04]  /*59b0*/  STL [R1+0x24], R9 ;  /* 0x0000240901007387 */ /* 0x000fe80000100800 */
[----:B-1----:R-:W4:Y:S04]  /*59c0*/  LDL.LU R10, [R1+0xf8] ;  /* 0x0000f800010a7983 */ /* 0x002f280000300800 */
[----:B------:R0:W-:Y:S04]  /*59d0*/  STL [R1+0x1c], R8 ;  /* 0x00001c0801007387 */ /* 0x0001e80000100800 */
[----:B------:R-:W4:Y:S04]  /*59e0*/  LDL.LU R11, [R1+0x14] ;  /* 0x00001400010b7983 */ /* 0x000f280000300800 */
[----:B------:R-:W-:Y:S04]  /*59f0*/  STL [R1+0x1a3c], R26 ;  /* 0x001a3c1a01007387 */ /* 0x000fe80000100800 */
[----:B------:R-:W4:Y:S04]  /*5a00*/  LDL.LU R12, [R1+0x10] ;  /* 0x00001000010c7983 */ /* 0x000f280000300800 */
[----:B------:R-:W4:Y:S01]  /*5a10*/  LDL.LU R13, [R1] ;  /* 0x00000000010d7983 */ /* 0x000f220000300800 */
[----:B0-----:R-:W-:-:S02]  /*5a20*/  SEL R8, R16, R24, !P2 ;  /* 0x0000001810087207 */ /* 0x001fc40005000000 */
[C---:B------:R-:W-:Y:S02]  /*5a30*/  SEL R25, R16.reuse, R25, !P2 ;  /* 0x0000001910197207 */ /* 0x040fe40005000000 */
[C---:B------:R-:W-:Y:S01]  /*5a40*/  SEL R27, R16.reuse, R27, !P2 ;  /* 0x0000001b101b7207 */ /* 0x040fe20005000000 */
[----:B------:R0:W-:Y:S01]  /*5a50*/  STL [R1+0x4], R8 ;  /* 0x0000040801007387 */ /* 0x0001e20000100800 */
[C---:B------:R-:W-:Y:S02]  /*5a60*/  SEL R29, R16.reuse, R29, !P2 ;  /* 0x0000001d101d7207 */ /* 0x040fe40005000000 */
[C---:B------:R-:W-:Y:S01]  /*5a70*/  SEL R4, R16.reuse, R4, !P2 ;  /* 0x0000000410047207 */ /* 0x040fe20005000000 */
[----:B------:R-:W4:Y:S01]  /*5a80*/  LDL.LU R15, [R1+0x20] ;  /* 0x00002000010f7983 */ /* 0x000f220000300800 */
[----:B------:R-:W-:-:S03]  /*5a90*/  SEL R2, R16, R2, !P2 ;  /* 0x0000000210027207 */ /* 0x000fc60005000000 */
[----:B------:R-:W4:Y:S01]  /*5aa0*/  LDL.LU R17, [R1+0x28] ;  /* 0x0000280001117983 */ /* 0x000f220000300800 */
[----:B0-----:R-:W-:-:S03]  /*5ab0*/  SEL R8, R16, R0, !P2 ;  /* 0x0000000010087207 */ /* 0x001fc60005000000 */
[----:B------:R-:W-:Y:S04]  /*5ac0*/  STL [R1+0x1a40], R25 ;  /* 0x001a401901007387 */ /* 0x000fe80000100800 */
[----:B------:R-:W-:Y:S04]  /*5ad0*/  STL [R1+0x1a44], R27 ;  /* 0x001a441b01007387 */ /* 0x000fe80000100800 */
[----:B------:R-:W-:Y:S04]  /*5ae0*/  STL [R1+0x1a48], R29 ;  /* 0x001a481d01007387 */ /* 0x000fe80000100800 */
[----:B------:R-:W-:Y:S04]  /*5af0*/  STL [R1+0x1a4c], R8 ;  /* 0x001a4c0801007387 */ /* 0x000fe80000100800 */
[----:B------:R-:W-:Y:S04]  /*5b00*/  STL [R1+0x1a50], R4 ;  /* 0x001a500401007387 */ /* 0x000fe80000100800 */
[----:B------:R-:W-:Y:S04]  /*5b10*/  STL [R1+0x1a54], R2 ;  /* 0x001a540201007387 */ /* 0x000fe80000100800 */
[----:B------:R-:W4:Y:S04]  /*5b20*/  LDL.LU R19, [R1+0x30] ;  /* 0x0000300001137983 */ /* 0x000f280000300800 */
[----:B------:R-:W0:Y:S02]  /*5b30*/  S2R R9, SR_TID.X ;  /* 0x0000000000097919 */ /* 0x000e240000002100 */
[----:B0-----:R-:W-:-:S05]  /*5b40*/  LOP3.LUT R9, R9, 0x3f, RZ, 0xc0, !PT ;  /* 0x0000003f09097812 */ /* 0x001fca00078ec0ff */
[----:B------:R-:W-:-:S05]  /*5b50*/  IMAD R9, R9, c[0x0][0x18c], RZ ;  /* 0x0000630009097a24 */ /* 0x000fca00078e02ff */
[----:B------:R-:W-:-:S05]  /*5b60*/  LEA.HI.X.SX32 R0, R9, c[0x0][0x16c], 0x1, P6 ;  /* 0x00005b0009007a11 */ /* 0x000fca00030f0eff */
[----:B------:R4:W-:Y:S01]  /*5b70*/  STL [R1+0x1a34], R0 ;  /* 0x001a340001007387 */ /* 0x0009e20000100800 */
[----:B------:R-:W-:Y:S02]  /*5b80*/  IMAD R24, R6, c[0x0][0x190], RZ ;  /* 0x0000640006187a24 */ /* 0x000fe400078e02ff */
[----:B--2---:R-:W-:Y:S02]  /*5b90*/  IMAD R28, R28, c[0x0][0x184], RZ ;  /* 0x000061001c1c7a24 */ /* 0x004fe400078e02ff */
[----:B---3--:R-:W-:-:S05]  /*5ba0*/  IMAD R3, R3, c[0x0][0x184], RZ ;  /* 0x0000610003037a24 */ /* 0x008fca00078e02ff */
[----:B------:R0:W-:Y:S04]  /*5bb0*/  STL [R1+0x1a14], R3 ;  /* 0x001a140301007387 */ /* 0x0001e80000100800 */
[----:B------:R-:W2:Y:S04]  /*5bc0*/  LDL.LU R9, [R1+0x38] ;  /* 0x0000380001097983 */ /* 0x000ea80000300800 */
[----:B------:R-:W-:Y:S01]  /*5bd0*/  STL [R1+0x1a18], R28 ;  /* 0x001a181c01007387 */ /* 0x000fe20000100800 */
[----:B----4-:R-:W-:Y:S02]  /*5be0*/  IMAD R0, R14, c[0x0][0x184], RZ ;  /* 0x000061000e007a24 */ /* 0x010fe400078e02ff */
[----:B0-----:R-:W-:-:S02]  /*5bf0*/  IMAD R3, R10, c[0x0][0x184], RZ ;  /* 0x000061000a037a24 */ /* 0x001fc400078e02ff */
[----:B------:R-:W3:Y:S04]  /*5c00*/  LDL.LU R10, [R1+0x40] ;  /* 0x00004000010a7983 */ /* 0x000ee80000300800 */
[----:B------:R0:W-:Y:S04]  /*5c10*/  STL [R1+0xe8], R0 ;  /* 0x0000e80001007387 */ /* 0x0001e80000100800 */
[----:B------:R-:W-:Y:S01]  /*5c20*/  STL [R1+0x1a1c], R3 ;  /* 0x001a1c0301007387 */ /* 0x000fe20000100800 */
[----:B0-----:R-:W-:Y:S02]  /*5c30*/  IMAD R0, R11, c[0x0][0x190], RZ ;  /* 0x000064000b007a24 */ /* 0x001fe400078e02ff */
[----:B------:R-:W-:Y:S01]  /*5c40*/  IMAD R2, R12, c[0x0][0x190], RZ ;  /* 0x000064000c027a24 */ /* 0x000fe200078e02ff */
[----:B------:R-:W4:Y:S04]  /*5c50*/  LDL.LU R11, [R1+0x58] ;  /* 0x00005800010b7983 */ /* 0x000f280000300800 */
[----:B------:R0:W-:Y:S04]  /*5c60*/  STL [R1+0x18], R0 ;  /* 0x0000180001007387 */ /* 0x0001e80000100800 */
[----:B------:R-:W4:Y:S04]  /*5c70*/  LDL.LU R12, [R1+0x60] ;  /* 0x00006000010c7983 */ /* 0x000f280000300800 */
[----:B------:R1:W-:Y:S01]  /*5c80*/  STL [R1+0x14], R2 ;  /* 0x0000140201007387 */ /* 0x0003e20000100800 */
[----:B0-----:R-:W-:-:S03]  /*5c90*/  IMAD R0, R13, c[0x0][0x190], RZ ;  /* 0x000064000d007a24 */ /* 0x001fc600078e02ff */
[----:B------:R-:W4:Y:S04]  /*5ca0*/  LDL.LU R13, [R1+0x68] ;  /* 0x00006800010d7983 */ /* 0x000f280000300800 */
[----:B------:R0:W-:Y:S01]  /*5cb0*/  STL [R1+0x10], R0 ;  /* 0x0000100001007387 */ /* 0x0001e20000100800 */
[----:B-1----:R-:W-:-:S03]  /*5cc0*/  IMAD R2, R7, c[0x0][0x190], RZ ;  /* 0x0000640007027a24 */ /* 0x002fc600078e02ff */
[----:B------:R-:W4:Y:S01]  /*5cd0*/  LDL.LU R14, [R1+0x70] ;  /* 0x00007000010e7983 */ /* 0x000f220000300800 */
[----:B0-----:R-:W-:-:S03]  /*5ce0*/  IMAD R0, R5, c[0x0][0x190], RZ ;  /* 0x0000640005007a24 */ /* 0x001fc600078e02ff */
[----:B------:R-:W-:Y:S01]  /*5cf0*/  STL [R1+0xc], R2 ;  /* 0x00000c0201007387 */ /* 0x000fe20000100800 */
[----:B------:R-:W-:-:S03]  /*5d00*/  IMAD R5, R15, c[0x0][0x190], RZ ;  /* 0x000064000f057a24 */ /* 0x000fc600078e02ff */
[----:B------:R-:W-:Y:S01]  /*5d10*/  STL [R1+0x1a58], R24 ;  /* 0x001a581801007387 */ /* 0x000fe20000100800 */
[----:B------:R-:W-:-:S03]  /*5d20*/  IMAD R6, R17, c[0x0][0x190], RZ ;  /* 0x0000640011067a24 */ /* 0x000fc600078e02ff */
[----:B------:R0:W-:Y:S04]  /*5d30*/  STL [R1], R0 ;  /* 0x0000000001007387 */ /* 0x0001e80000100800 */
[----:B------:R-:W4:Y:S04]  /*5d40*/  LDL.LU R15, [R1+0x78] ;  /* 0x00007800010f7983 */ /* 0x000f280000300800 */
[----:B------:R-:W4:Y:S01]  /*5d50*/  LDL.LU R16, [R1+0x80] ;  /* 0x0000800001107983 */ /* 0x000f220000300800 */
[----:B------:R-:W-:-:S03]  /*5d60*/  IMAD R7, R19, c[0x0][0x190], RZ ;  /* 0x0000640013077a24 */ /* 0x000fc600078e02ff */
[----:B------:R-:W-:Y:S04]  /*5d70*/  STL [R1+0x1a5c], R5 ;  /* 0x001a5c0501007387 */ /* 0x000fe80000100800 */
[----:B------:R-:W4:Y:S04]  /*5d80*/  LDL.LU R17, [R1+0x90] ;  /* 0x0000900001117983 */ /* 0x000f280000300800 */
[----:B------:R-:W4:Y:S04]  /*5d90*/  LDL.LU R18, [R1+0x98] ;  /* 0x0000980001127983 */ /* 0x000f280000300800 */
[----:B------:R-:W-:Y:S04]  /*5da0*/  STL [R1+0x1a60], R6 ;  /* 0x001a600601007387 */ /* 0x000fe80000100800 */
[----:B------:R-:W4:Y:S04]  /*5db0*/  LDL.LU R19, [R1+0xa0] ;  /* 0x0000a00001137983 */ /* 0x000f280000300800 */
[----:B------:R-:W4:Y:S04]  /*5dc0*/  LDL.LU R20, [R1+0xa8] ;  /* 0x0000a80001147983 */ /* 0x000f280000300800 */
[----:B------:R-:W4:Y:S04]  /*5dd0*/  LDL.LU R21, [R1+0xb0] ;  /* 0x0000b00001157983 */ /* 0x000f280000300800 */
[----:B------:R-:W4:Y:S04]  /*5de0*/  LDL.LU R22, [R1+0xbc] ;  /* 0x0000bc0001167983 */ /* 0x000f280000300800 */
[----:B------:R-:W-:Y:S04]  /*5df0*/  STL [R1+0x1a30], R7 ;  /* 0x001a300701007387 */ /* 0x000fe80000100800 */
[----:B------:R-:W4:Y:S04]  /*5e00*/  LDL.LU R23, [R1+0xdc] ;  /* 0x0000dc0001177983 */ /* 0x000f280000300800 */
[----:B------:R-:W4:Y:S01]  /*5e10*/  LDL.LU R4, [R1+0xe0] ;  /* 0x0000e00001047983 */ /* 0x000f220000300800 */
[----:B--2---:R-:W-:-:S05]  /*5e20*/  IMAD R9, R9, c[0x0][0x190], RZ ;  /* 0x0000640009097a24 */ /* 0x004fca00078e02ff */
[----:B------:R-:W-:Y:S04]  /*5e30*/  STL [R1+0x1a2c], R9 ;  /* 0x001a2c0901007387 */ /* 0x000fe80000100800 */
[----:B------:R-:W2:Y:S01]  /*5e40*/  LDL.LU R8, [R1+0xd8] ;  /* 0x0000d80001087983 */ /* 0x000ea20000300800 */
[----:B---3--:R-:W-:-:S05]  /*5e50*/  IMAD R10, R10, c[0x0][0x190], RZ ;  /* 0x000064000a0a7a24 */ /* 0x008fca00078e02ff */
[----:B------:R-:W-:Y:S01]  /*5e60*/  STL [R1+0x1a28], R10 ;  /* 0x001a280a01007387 */ /* 0x000fe20000100800 */
[----:B----4-:R-:W-:Y:S02]  /*5e70*/  IMAD R11, R11, c[0x0][0x190], RZ ;  /* 0x000064000b0b7a24 */ /* 0x010fe400078e02ff */
[----:B------:R-:W-:-:S03]  /*5e80*/  IMAD R12, R12, c[0x0][0x190], RZ ;  /* 0x000064000c0c7a24 */ /* 0x000fc600078e02ff */
[----:B------:R-:W-:Y:S01]  /*5e90*/  STL [R1+0x1a64], R11 ;  /* 0x001a640b01007387 */ /* 0x000fe20000100800 */
[----:B------:R-:W-:-:S03]  /*5ea0*/  IMAD R13, R13, c[0x0][0x190], RZ ;  /* 0x000064000d0d7a24 */ /* 0x000fc600078e02ff */
[----:B------:R-:W-:Y:S04]  /*5eb0*/  STL [R1+0x1a68], R12 ;  /* 0x001a680c01007387 */ /* 0x000fe80000100800 */
[----:B------:R-:W-:Y:S04]  /*5ec0*/  STL [R1+0x1a6c], R13 ;  /* 0x001a6c0d01007387 */ /* 0x000fe80000100800 */
[----:B------:R-:W3:Y:S04]  /*5ed0*/  LDL.LU R29, [R1+0xd4] ;  /* 0x0000d400011d7983 */ /* 0x000ee80000300800 */
[----:B------:R-:W4:Y:S04]  /*5ee0*/  LDL.LU R27, [R1+0xd0] ;  /* 0x0000d000011b7983 */ /* 0x000f280000300800 */
[----:B------:R-:W4:Y:S01]  /*5ef0*/  LDL.LU R25, [R1+0xcc] ;  /* 0x0000cc0001197983 */ /* 0x000f220000300800 */
[----:B------:R-:W-:-:S05]  /*5f00*/  IMAD R14, R14, c[0x0][0x190], RZ ;  /* 0x000064000e0e7a24 */ /* 0x000fca00078e02ff */
[----:B------:R-:W-:Y:S01]  /*5f10*/  STL [R1+0x1a70], R14 ;  /* 0x001a700e01007387 */ /* 0x000fe20000100800 */
[----:B------:R-:W-:Y:S02]  /*5f20*/  IMAD R15, R15, c[0x0][0x190], RZ ;  /* 0x000064000f0f7a24 */ /* 0x000fe400078e02ff */
[----:B------:R-:W-:-:S03]  /*5f30*/  IMAD R16, R16, c[0x0][0x190], RZ ;  /* 0x0000640010107a24 */ /* 0x000fc600078e02ff */
[----:B------:R-:W-:Y:S01]  /*5f40*/  STL [R1+0x1a74], R15 ;  /* 0x001a740f01007387 */ /* 0x000fe20000100800 */
[----:B------:R-:W-:-:S03]  /*5f50*/  IMAD R17, R17, c[0x0][0x190], RZ ;  /* 0x0000640011117a24 */ /* 0x000fc600078e02ff */
[----:B------:R-:W-:Y:S01]  /*5f60*/  STL [R1+0x1a78], R16 ;  /* 0x001a781001007387 */ /* 0x000fe20000100800 */
[----:B------:R-:W-:-:S03]  /*5f70*/  IMAD R18, R18, c[0x0][0x190], RZ ;  /* 0x0000640012127a24 */ /* 0x000fc600078e02ff */
[----:B------:R-:W-:Y:S01]  /*5f80*/  STL [R1+0x1a7c], R17 ;  /* 0x001a7c1101007387 */ /* 0x000fe20000100800 */
[----:B------:R-:W-:-:S03]  /*5f90*/  IMAD R19, R19, c[0x0][0x190], RZ ;  /* 0x0000640013137a24 */ /* 0x000fc600078e02ff */
[----:B------:R-:W-:Y:S04]  /*5fa0*/  STL [R1+0x1a80], R18 ;  /* 0x001a801201007387 */ /* 0x000fe80000100800 */
[----:B------:R1:W-:Y:S04]  /*5fb0*/  STL [R1+0x1a84], R19 ;  /* 0x001a841301007387 */ /* 0x0003e80000100800 */
[----:B------:R-:W4:Y:S04]  /*5fc0*/  LDL.LU R28, [R1+0xc8] ;  /* 0x0000c800011c7983 */ /* 0x000f280000300800 */
[----:B------:R-:W4:Y:S04]  /*5fd0*/  LDL.LU R26, [R1+0xc4] ;  /* 0x0000c400011a7983 */ /* 0x000f280000300800 */
[----:B0-----:R-:W4:Y:S01]  /*5fe0*/  LDL.LU R0, [R1+0xc0] ;  /* 0x0000c00001007983 */ /* 0x001f220000300800 */
[----:B------:R-:W-:-:S05]  /*5ff0*/  IMAD R3, R4, c[0x0][0x190], RZ ;  /* 0x0000640004037a24 */ /* 0x000fca00078e02ff */
[----:B------:R4:W-:Y:S04]  /*6000*/  STL [R1+0x20], R3 ;  /* 0x0000200301007387 */ /* 0x0009e80000100800 */
[----:B-1----:R-:W4:Y:S04]  /*6010*/  LDL.LU R19, [R1+0xb8] ;  /* 0x0000b80001137983 */ /* 0x002f280000300800 */
[----:B------:R-:W4:Y:S01]  /*6020*/  LDL.LU R18, [R1+0xb4] ;  /* 0x0000b40001127983 */ /* 0x000f220000300800 */
[----:B--2---:R-:W-:-:S05]  /*6030*/  IMAD R2, R8, c[0x0][0x190], RZ ;  /* 0x0000640008027a24 */ /* 0x004fca00078e02ff */
[----:B------:R0:W-:Y:S04]  /*6040*/  STL [R1+0x28], R2 ;  /* 0x0000280201007387 */ /* 0x0001e80000100800 */
[----:B------:R-:W2:Y:S04]  /*6050*/  LDL.LU R17, [R1+0xac] ;  /* 0x0000ac0001117983 */ /* 0x000ea80000300800 */
[----:B------:R-:W2:Y:S04]  /*6060*/  LDL.LU R16, [R1+0xa4] ;  /* 0x0000a40001107983 */ /* 0x000ea80000300800 */
[----:B------:R-:W2:Y:S04]  /*6070*/  LDL.LU R15, [R1+0x9c] ;  /* 0x00009c00010f7983 */ /* 0x000ea80000300800 */
[----:B------:R-:W2:Y:S04]  /*6080*/  LDL.LU R10, [R1+0x94] ;  /* 0x00009400010a7983 */ /* 0x000ea80000300800 */
[----:B------:R-:W2:Y:S04]  /*6090*/  LDL.LU R9, [R1+0x8c] ;  /* 0x00008c0001097983 */ /* 0x000ea80000300800 */
[----:B------:R-:W2:Y:S01]  /*60a0*/  LDL.LU R7, [R1+0x88] ;  /* 0x0000880001077983 */ /* 0x000ea20000300800 */
[----:B---3--:R-:W-:-:S02]  /*60b0*/  IMAD R4, R29, c[0x0][0x190], RZ ;  /* 0x000064001d047a24 */ /* 0x008fc400078e02ff */
[----:B----4-:R-:W-:-:S03]  /*60c0*/  IMAD R3, R27, c[0x0][0x190], RZ ;  /* 0x000064001b037a24 */ /* 0x010fc600078e02ff */
[----:B------:R-:W-:Y:S01]  /*60d0*/  STL [R1+0x30], R4 ;  /* 0x0000300401007387 */ /* 0x000fe20000100800 */
[----:B0-----:R-:W-:-:S03]  /*60e0*/  IMAD R2, R25, c[0x0][0x190], RZ ;  /* 0x0000640019027a24 */ /* 0x001fc600078e02ff */
[----:B------:R-:W3:Y:S04]  /*60f0*/  LDL.LU R14, [R1+0x84] ;  /* 0x00008400010e7983 */ /* 0x000ee80000300800 */
[----:B------:R-:W-:Y:S04]  /*6100*/  STL [R1+0x38], R3 ;  /* 0x0000380301007387 */ /* 0x000fe80000100800 */
[----:B------:R-:W4:Y:S04]  /*6110*/  LDL.LU R13, [R1+0x7c] ;  /* 0x00007c00010d7983 */ /* 0x000f280000300800 */
[----:B------:R0:W-:Y:S04]  /*6120*/  STL [R1+0x40], R2 ;  /* 0x0000400201007387 */ /* 0x0001e80000100800 */
[----:B------:R-:W4:Y:S04]  /*6130*/  LDL.LU R12, [R1+0x74] ;  /* 0x00007400010c7983 */ /* 0x000f280000300800 */
[----:B------:R-:W4:Y:S04]  /*6140*/  LDL.LU R11, [R1+0x6c] ;  /* 0x00006c00010b7983 */ /* 0x000f280000300800 */
[----:B------:R-:W4:Y:S04]  /*6150*/  LDL.LU R6, [R1+0x64] ;  /* 0x0000640001067983 */ /* 0x000f280000300800 */
[----:B------:R-:W4:Y:S04]  /*6160*/  LDL.LU R5, [R1+0x5c] ;  /* 0x00005c0001057983 */ /* 0x000f280000300800 */
[----:B------:R-:W4:Y:S04]  /*6170*/  LDL.LU R24, [R1+0x54] ;  /* 0x0000540001187983 */ /* 0x000f280000300800 */
[----:B0-----:R-:W4:Y:S04]  /*6180*/  LDL.LU R2, [R1+0x50] ;  /* 0x0000500001027983 */ /* 0x001f280000300800 */
[----:B------:R-:W4:Y:S04]  /*6190*/  LDL.LU R4, [R1+0x4c] ;  /* 0x00004c0001047983 */ /* 0x000f280000300800 */
[----:B------:R-:W4:Y:S01]  /*61a0*/  LDL.LU R8, [R1+0x48] ;  /* 0x0000480001087983 */ /* 0x000f220000300800 */
[----:B------:R-:W-:-:S03]  /*61b0*/  IMAD R28, R28, c[0x0][0x190], RZ ;  /* 0x000064001c1c7a24 */ /* 0x000fc600078e02ff */
[----:B------:R-:W4:Y:S04]  /*61c0*/  LDL.LU R29, [R1+0x44] ;  /* 0x00004400011d7983 */ /* 0x000f280000300800 */
[----:B------:R-:W4:Y:S04]  /*61d0*/  LDL.LU R27, [R1+0x3c] ;  /* 0x00003c00011b7983 */ /* 0x000f280000300800 */
[----:B------:R-:W4:Y:S04]  /*61e0*/  LDL.LU R25, [R1+0x34] ;  /* 0x0000340001197983 */ /* 0x000f280000300800 */
[----:B------:R-:W4:Y:S04]  /*61f0*/  LDL.LU R3, [R1+0x2c] ;  /* 0x00002c0001037983 */ /* 0x000f280000300800 */
[----:B------:R0:W-:Y:S02]  /*6200*/  STL [R1+0x58], R28 ;  /* 0x0000581c01007387 */ /* 0x0001e40000100800 */
[----:B0-----:R-:W-:-:S02]  /*6210*/  IMAD R28, R26, c[0x0][0x190], RZ ;  /* 0x000064001a1c7a24 */ /* 0x001fc400078e02ff */
[----:B------:R-:W4:Y:S01]  /*6220*/  LDL.LU R26, [R1+0x24] ;  /* 0x00002400011a7983 */ /* 0x000f220000300800 */
[----:B------:R-:W-:Y:S02]  /*6230*/  IMAD R0, R0, c[0x0][0x190], RZ ;  /* 0x0000640000007a24 */ /* 0x000fe400078e02ff */
[----:B------:R-:W-:Y:S01]  /*6240*/  IMAD R19, R19, c[0x0][0x190], RZ ;  /* 0x0000640013137a24 */ /* 0x000fe200078e02ff */
[----:B------:R0:W-:Y:S01]  /*6250*/  STL [R1+0x60], R28 ;  /* 0x0000601c01007387 */ /* 0x0001e20000100800 */
[----:B------:R-:W-:-:S03]  /*6260*/  IMAD R18, R18, c[0x0][0x190], RZ ;  /* 0x0000640012127a24 */ /* 0x000fc600078e02ff */
[----:B0-----:R-:W4:Y:S04]  /*6270*/  LDL.LU R28, [R1+0x1c] ;  /* 0x00001c00011c7983 */ /* 0x001f280000300800 */
[----:B------:R0:W-:Y:S04]  /*6280*/  STL [R1+0x68], R0 ;  /* 0x0000680001007387 */ /* 0x0001e80000100800 */
[----:B0-----:R-:W4:Y:S04]  /*6290*/  LDL.LU R0, [R1+0x4] ;  /* 0x0000040001007983 */ /* 0x001f280000300800 */
[----:B------:R0:W-:Y:S04]  /*62a0*/  STL [R1+0x70], R19 ;  /* 0x0000701301007387 */ /* 0x0001e80000100800 */
[----:B0-----:R-:W4:Y:S04]  /*62b0*/  LDL.LU R19, [R1+0x1a84] ;  /* 0x001a840001137983 */ /* 0x001f280000300800 */
[----:B------:R0:W-:Y:S04]  /*62c0*/  STL [R1+0x78], R18 ;  /* 0x0000781201007387 */ /* 0x0001e80000100800 */
[----:B0-----:R-:W4:Y:S01]  /*62d0*/  LDL.LU R18, [R1+0x1a80] ;  /* 0x001a800001127983 */ /* 0x001f220000300800 */
[----:B--2---:R-:W-:-:S02]  /*62e0*/  IMAD R17, R17, c[0x0][0x190], RZ ;  /* 0x0000640011117a24 */ /* 0x004fc400078e02ff */
[----:B------:R-:W-:-:S03]  /*62f0*/  IMAD R16, R16, c[0x0][0x190], RZ ;  /* 0x0000640010107a24 */ /* 0x000fc600078e02ff */
[----:B------:R0:W-:Y:S01]  /*6300*/  STL [R1+0x80], R17 ;  /* 0x0000801101007387 */ /* 0x0001e20000100800 */
[----:B------:R-:W-:Y:S02]  /*6310*/  IMAD R15, R15, c[0x0][0x190], RZ ;  /* 0x000064000f0f7a24 */ /* 0x000fe400078e02ff */
[----:B------:R-:W-:Y:S01]  /*6320*/  IMAD R10, R10, c[0x0][0x190], RZ ;  /* 0x000064000a0a7a24 */ /* 0x000fe200078e02ff */
[----:B0-----:R-:W2:Y:S01]  /*6330*/  LDL.LU R17, [R1+0x1a7c] ;  /* 0x001a7c0001117983 */ /* 0x001ea20000300800 */
[----:B------:R-:W-:-:S03]  /*6340*/  IMAD R9, R9, c[0x0][0x190], RZ ;  /* 0x0000640009097a24 */ /* 0x000fc600078e02ff */
[----:B------:R0:W-:Y:S04]  /*6350*/  STL [R1+0x90], R16 ;  /* 0x0000901001007387 */ /* 0x0001e80000100800 */
[----:B0-----:R-:W2:Y:S04]  /*6360*/  LDL.LU R16, [R1+0x1a78] ;  /* 0x001a780001107983 */ /* 0x001ea80000300800 */
[----:B------:R0:W-:Y:S04]  /*6370*/  STL [R1+0x98], R15 ;  /* 0x0000980f01007387 */ /* 0x0001e80000100800 */
[----:B0-----:R-:W2:Y:S04]  /*6380*/  LDL.LU R15, [R1+0x1a74] ;  /* 0x001a7400010f7983 */ /* 0x001ea80000300800 */
[----:B------:R0:W-:Y:S02]  /*6390*/  STL [R1+0x94], R10 ;  /* 0x0000940a01007387 */ /* 0x0001e40000100800 */
[----:B0-----:R-:W-:-:S02]  /*63a0*/  IMAD R10, R7, c[0x0][0x190], RZ ;  /* 0x00006400070a7a24 */ /* 0x001fc400078e02ff */
[----:B------:R-:W2:Y:S01]  /*63b0*/  LDL.LU R7, [R1+0x18] ;  /* 0x0000180001077983 */ /* 0x000ea20000300800 */
[----:B---3--:R-:W-:-:S03]  /*63c0*/  IMAD R14, R14, c[0x0][0x190], RZ ;  /* 0x000064000e0e7a24 */ /* 0x008fc600078e02ff */
[----:B------:R0:W-:Y:S01]  /*63d0*/  STL [R1+0x8c], R9 ;  /* 0x00008c0901007387 */ /* 0x0001e20000100800 */
[----:B----4-:R-:W-:-:S03]  /*63e0*/  IMAD R13, R13, c[0x0][0x190], RZ ;  /* 0x000064000d0d7a24 */ /* 0x010fc600078e02ff */
[----:B0-----:R-:W3:Y:S04]  /*63f0*/  LDL.LU R9, [R1+0x14] ;  /* 0x0000140001097983 */ /* 0x001ee80000300800 */
[----:B------:R0:W-:Y:S01]  /*6400*/  STL [R1+0x88], R10 ;  /* 0x0000880a01007387 */ /* 0x0001e20000100800 */
[----:B------:R-:W-:Y:S02]  /*6410*/  IMAD R12, R12, c[0x0][0x190], RZ ;  /* 0x000064000c0c7a24 */ /* 0x000fe400078e02ff */
[----:B------:R-:W-:Y:S01]  /*6420*/  IMAD R11, R11, c[0x0][0x190], RZ ;  /* 0x000064000b0b7a24 */ /* 0x000fe200078e02ff */
[----:B0-----:R-:W4:Y:S01]  /*6430*/  LDL.LU R10, [R1+0x10] ;  /* 0x00001000010a7983 */ /* 0x001f220000300800 */
[----:B------:R-:W-:-:S03]  /*6440*/  IMAD R6, R6, c[0x0][0x190], RZ ;  /* 0x0000640006067a24 */ /* 0x000fc600078e02ff */
[----:B------:R0:W-:Y:S01]  /*6450*/  STL [R1+0x84], R14 ;  /* 0x0000840e01007387 */ /* 0x0001e20000100800 */
[----:B------:R-:W-:Y:S02]  /*6460*/  IMAD R5, R5, c[0x0][0x190], RZ ;  /* 0x0000640005057a24 */ /* 0x000fe400078e02ff */
[----:B------:R-:W-:Y:S01]  /*6470*/  IMAD R24, R24, c[0x0][0x190], RZ ;  /* 0x0000640018187a24 */ /* 0x000fe200078e02ff */
[----:B0-----:R-:W2:Y:S04]  /*6480*/  LDL.LU R14, [R1+0x1a70] ;  /* 0x001a7000010e7983 */ /* 0x001ea80000300800 */
[----:B------:R0:W-:Y:S01]  /*6490*/  STL [R1+0x7c], R13 ;  /* 0x00007c0d01007387 */ /* 0x0001e20000100800 */
[----:B------:R-:W-:-:S03]  /*64a0*/  IMAD R2, R2, c[0x0][0x190], RZ ;  /* 0x0000640002027a24 */ /* 0x000fc600078e02ff */
        /* <DEDUP_REMOVED lines=31> */
[----:B0-----:R-:W2:Y:S04]  /*66a0*/  LDL.LU R3, [R1] ;  /* 0x0000000001037983 */ /* 0x001ea80000300800 */
[----:B------:R0:W-:Y:S04]  /*66b0*/  STL [R1+0x24], R26 ;  /* 0x0000241a01007387 */ /* 0x0001e80000100800 */
[----:B0-----:R-:W2:Y:S01]  /*66c0*/  LDL.LU R26, [R1+0x1a3c] ;  /* 0x001a3c00011a7983 */ /* 0x001ea20000300800 */
[----:B------:R-:W-:-:S05]  /*66d0*/  IMAD R28, R28, c[0x0][0x190], RZ ;  /* 0x000064001c1c7a24 */ /* 0x000fca00078e02ff */
[----:B------:R2:W-:Y:S02]  /*66e0*/  STL [R1+0x1c], R28 ;  /* 0x00001c1c01007387 */ /* 0x0005e40000100800 */
[----:B--2---:R-:W-:Y:S02]  /*66f0*/  IMAD R28, R26, c[0x0][0x190], RZ ;  /* 0x000064001a1c7a24 */ /* 0x004fe400078e02ff */
[----:B------:R-:W2:Y:S04]  /*6700*/  LDL.LU R26, [R1+0x1a38] ;  /* 0x001a3800011a7983 */ /* 0x000ea80000300800 */
[----:B------:R0:W-:Y:S02]  /*6710*/  STL [R1+0x8], R28 ;  /* 0x0000081c01007387 */ /* 0x0001e40000100800 */
[----:B0-----:R-:W-:-:S05]  /*6720*/  IMAD R28, R0, c[0x0][0x190], RZ ;  /* 0x00006400001c7a24 */ /* 0x001fca00078e02ff */
[----:B------:R0:W-:Y:S04]  /*6730*/  STL [R1+0x1a24], R28 ;  /* 0x001a241c01007387 */ /* 0x0001e80000100800 */
[----:B0-----:R-:W4:Y:S01]  /*6740*/  LDL.LU R28, [R1+0xc] ;  /* 0x00000c00011c7983 */ /* 0x001f220000300800 */
[----:B--2---:R-:W-:-:S05]  /*6750*/  LEA R0, P4, R7, R26, 0x1 ;  /* 0x0000001a07007211 */ /* 0x004fca00078808ff */
[----:B------:R3:W-:Y:S02]  /*6760*/  STL [R1+0x19c0], R0 ;  /* 0x0019c00001007387 */ /* 0x0007e40000100800 */
[----:B---3--:R-:W-:-:S05]  /*6770*/  LEA R0, P3, R9, R26, 0x1 ;  /* 0x0000001a09007211 */ /* 0x008fca00078608ff */
[----:B------:R4:W-:Y:S02]  /*6780*/  STL [R1+0x19c4], R0 ;  /* 0x0019c40001007387 */ /* 0x0009e40000100800 */
[----:B----4-:R-:W-:-:S05]  /*6790*/  LEA R0, P6, R10, R26, 0x1 ;  /* 0x0000001a0a007211 */ /* 0x010fca00078c08ff */
[----:B------:R0:W-:Y:S02]  /*67a0*/  STL [R1+0x19c8], R0 ;  /* 0x0019c80001007387 */ /* 0x0001e40000100800 */
[----:B0-----:R-:W-:-:S05]  /*67b0*/  LEA R0, P5, R28, R26, 0x1 ;  /* 0x0000001a1c007211 */ /* 0x001fca00078a08ff */
[----:B------:R0:W-:Y:S02]  /*67c0*/  STL [R1+0x19cc], R0 ;  /* 0x0019cc0001007387 */ /* 0x0001e40000100800 */
[----:B0-----:R-:W-:-:S05]  /*67d0*/  LEA R0, P2, R3, R26, 0x1 ;  /* 0x0000001a03007211 */ /* 0x001fca00078408ff */
[----:B------:R0:W-:Y:S02]  /*67e0*/  STL [R1+0x19d0], R0 ;  /* 0x0019d00001007387 */ /* 0x0001e40000100800 */
[----:B0-----:R-:W-:-:S05]  /*67f0*/  LEA R0, P0, R24, R26, 0x1 ;  /* 0x0000001a18007211 */ /* 0x001fca00078008ff */
[----:B------:R0:W-:Y:S02]  /*6800*/  STL [R1+0x19d4], R0 ;  /* 0x0019d40001007387 */ /* 0x0001e40000100800 */
[----:B0-----:R-:W-:-:S05]  /*6810*/  LEA R0, P1, R5, R26, 0x1 ;  /* 0x0000001a05007211 */ /* 0x001fca00078208ff */
[----:B------:R0:W-:Y:S04]  /*6820*/  STL [R1+0x19d8], R0 ;  /* 0x0019d80001007387 */ /* 0x0001e80000100800 */
[----:B0-----:R-:W2:Y:S02]  /*6830*/  LDL.LU R0, [R1+0x1a34] ;  /* 0x001a340001007983 */ /* 0x001ea40000300800 */
[----:B--2---:R-:W-:-:S05]  /*6840*/  LEA.HI.X.SX32 R7, R7, R0, 0x1, P4 ;  /* 0x0000000007077211 */ /* 0x004fca00020f0eff */
[----:B------:R0:W-:Y:S02]  /*6850*/  STL [R1+0x19b8], R7 ;  /* 0x0019b80701007387 */ /* 0x0001e40000100800 */
[----:B0-----:R-:W-:-:S05]  /*6860*/  LEA R7, P4, R6, R26, 0x1 ;  /* 0x0000001a06077211 */ /* 0x001fca00078808ff */
[----:B------:R0:W-:Y:S04]  /*6870*/  STL [R1+0x19bc], R7 ;  /* 0x0019bc0701007387 */ /* 0x0001e80000100800 */
[----:B0-----:R-:W2:Y:S01]  /*6880*/  LDL.LU R7, [R1+0x1a30] ;  /* 0x001a300001077983 */ /* 0x001ea20000300800 */
[----:B------:R-:W-:-:S05]  /*6890*/  LEA.HI.X.SX32 R9, R9, R0, 0x1, P3 ;  /* 0x0000000009097211 */ /* 0x000fca00018f0eff */
[----:B------:R2:W-:Y:S02]  /*68a0*/  STL [R1+0x19b0], R9 ;  /* 0x0019b00901007387 */ /* 0x0005e40000100800 */
[----:B--2---:R-:W-:-:S05]  /*68b0*/  LEA R9, P3, R7, R26, 0x1 ;  /* 0x0000001a07097211 */ /* 0x004fca00078608ff */
[----:B------:R0:W-:Y:S04]  /*68c0*/  STL [R1+0x19b4], R9 ;  /* 0x0019b40901007387 */ /* 0x0001e80000100800 */
[----:B0-----:R-:W2:Y:S01]  /*68d0*/  LDL.LU R9, [R1+0x1a2c] ;  /* 0x001a2c0001097983 */ /* 0x001ea20000300800 */
[----:B------:R-:W-:-:S05]  /*68e0*/  LEA.HI.X.SX32 R10, R10, R0, 0x1, P6 ;  /* 0x000000000a0a7211 */ /* 0x000fca00030f0eff */
[----:B------:R2:W-:Y:S02]  /*68f0*/  STL [R1+0x19a8], R10 ;  /* 0x0019a80a01007387 */ /* 0x0005e40000100800 */
[----:B--2---:R-:W-:-:S05]  /*6900*/  LEA R10, P6, R9, R26, 0x1 ;  /* 0x0000001a090a7211 */ /* 0x004fca00078c08ff */
[----:B------:R0:W-:Y:S04]  /*6910*/  STL [R1+0x19ac], R10 ;  /* 0x0019ac0a01007387 */ /* 0x0001e80000100800 */
[----:B0-----:R-:W2:Y:S01]  /*6920*/  LDL.LU R10, [R1+0x1a28] ;  /* 0x001a2800010a7983 */ /* 0x001ea20000300800 */
[-C--:B------:R-:W-:Y:S02]  /*6930*/  LEA.HI.X.SX32 R28, R28, R0.reuse, 0x1, P5 ;  /* 0x000000001c1c7211 */ /* 0x080fe400028f0eff */
[----:B------:R-:W-:-:S03]  /*6940*/  LEA.HI.X.SX32 R3, R3, R0, 0x1, P2 ;  /* 0x0000000003037211 */ /* 0x000fc600010f0eff */
[----:B------:R2:W-:Y:S01]  /*6950*/  STL [R1+0x19a0], R28 ;  /* 0x0019a01c01007387 */ /* 0x0005e20000100800 */
[-C--:B------:R-:W-:Y:S02]  /*6960*/  LEA.HI.X.SX32 R5, R5, R0.reuse, 0x1, P1 ;  /* 0x0000000005057211 */ /* 0x080fe400008f0eff */
[----:B------:R-:W-:Y:S01]  /*6970*/  LEA.HI.X.SX32 R6, R6, R0, 0x1, P4 ;  /* 0x0000000006067211 */ /* 0x000fe200020f0eff */
[----:B------:R-:W-:Y:S02]  /*6980*/  IMAD R20, R20, c[0x0][0x190], RZ ;  /* 0x0000640014147a24 */ /* 0x000fe400078e02ff */
[----:B------:R-:W-:Y:S01]  /*6990*/  IMAD R21, R21, c[0x0][0x190], RZ ;  /* 0x0000640015157a24 */ /* 0x000fe200078e02ff */
[----:B--2---:R-:W-:-:S05]  /*69a0*/  LEA R28, P5, R10, R26, 0x1 ;  /* 0x0000001a0a1c7211 */ /* 0x004fca00078a08ff */
[----:B------:R0:W-:Y:S04]  /*69b0*/  STL [R1+0x19a4], R28 ;  /* 0x0019a41c01007387 */ /* 0x0001e80000100800 */
[----:B------:R1:W-:Y:S01]  /*69c0*/  STL [R1+0x1998], R3 ;  /* 0x0019980301007387 */ /* 0x0003e20000100800 */
[----:B0-----:R-:W-:Y:S02]  /*69d0*/  LEA R28, P2, R11, R26, 0x1 ;  /* 0x0000001a0b1c7211 */ /* 0x001fe400078408ff */
[----:B-1----:R-:W-:Y:S02]  /*69e0*/  LEA.HI.X.SX32 R3, R24, R0, 0x1, P0 ;  /* 0x0000000018037211 */ /* 0x002fe400000f0eff */
[-C--:B------:R-:W-:Y:S01]  /*69f0*/  LEA R24, P0, R12, R26.reuse, 0x1 ;  /* 0x0000001a0c187211 */ /* 0x080fe200078008ff */
[----:B------:R-:W-:Y:S04]  /*6a00*/  STL [R1+0x199c], R28 ;  /* 0x00199c1c01007387 */ /* 0x000fe80000100800 */
[----:B------:R0:W-:Y:S04]  /*6a10*/  STL [R1+0x1990], R3 ;  /* 0x0019900301007387 */ /* 0x0001e80000100800 */
[----:B------:R-:W-:Y:S04]  /*6a20*/  STL [R1+0x1994], R24 ;  /* 0x0019941801007387 */ /* 0x000fe80000100800 */
[----:B------:R1:W-:Y:S01]  /*6a30*/  STL [R1+0x1988], R5 ;  /* 0x0019880501007387 */ /* 0x0003e20000100800 */
[----:B0-----:R-:W-:-:S05]  /*6a40*/  LEA R3, P1, R13, R26, 0x1 ;  /* 0x0000001a0d037211 */ /* 0x001fca00078208ff */
[----:B------:R0:W-:Y:S01]  /*6a50*/  STL [R1+0x198c], R3 ;  /* 0x00198c0301007387 */ /* 0x0001e20000100800 */
[----:B-1----:R-:W-:-:S03]  /*6a60*/  LEA R5, P4, R14, R26, 0x1 ;  /* 0x0000001a0e057211 */ /* 0x002fc600078808ff */
[----:B------:R1:W-:Y:S04]  /*6a70*/  STL [R1+0x1980], R6 ;  /* 0x0019800601007387 */ /* 0x0003e80000100800 */
[----:B------:R2:W-:Y:S01]  /*6a80*/  STL [R1+0x1984], R5 ;  /* 0x0019840501007387 */ /* 0x0005e20000100800 */
[----:B0-----:R-:W-:Y:S02]  /*6a90*/  LEA.HI.X.SX32 R3, R7, R0, 0x1, P3 ;  /* 0x0000000007037211 */ /* 0x001fe400018f0eff */
[----:B-1----:R-:W-:-:S03]  /*6aa0*/  LEA R6, P3, R15, R26, 0x1 ;  /* 0x0000001a0f067211 */ /* 0x002fc600078608ff */
[----:B------:R0:W-:Y:S01]  /*6ab0*/  STL [R1+0x1978], R3 ;  /* 0x0019780301007387 */ /* 0x0001e20000100800 */
[----:B--2---:R-:W-:-:S03]  /*6ac0*/  LEA.HI.X.SX32 R5, R9, R0, 0x1, P6 ;  /* 0x0000000009057211 */ /* 0x004fc600030f0eff */
[----:B------:R1:W-:Y:S01]  /*6ad0*/  STL [R1+0x197c], R6 ;  /* 0x00197c0601007387 */ /* 0x0003e20000100800 */
[----:B------:R-:W-:Y:S02]  /*6ae0*/  LEA.HI.X.SX32 R7, R10, R0, 0x1, P5 ;  /* 0x000000000a077211 */ /* 0x000fe400028f0eff */
[-C--:B0-----:R-:W-:Y:S01]  /*6af0*/  LEA R3, P6, R16, R26.reuse, 0x1 ;  /* 0x0000001a10037211 */ /* 0x081fe200078c08ff */
[----:B-1----:R-:W2:Y:S04]  /*6b00*/  LDL.LU R6, [R1+0x38] ;  /* 0x0000380001067983 */ /* 0x002ea80000300800 */
[----:B------:R0:W-:Y:S04]  /*6b10*/  STL [R1+0x1970], R5 ;  /* 0x0019700501007387 */ /* 0x0001e80000100800 */
[----:B------:R1:W-:Y:S01]  /*6b20*/  STL [R1+0x1974], R3 ;  /* 0x0019740301007387 */ /* 0x0003e20000100800 */
[----:B0-----:R-:W-:-:S03]  /*6b30*/  LEA R5, P5, R17, R26, 0x1 ;  /* 0x0000001a11057211 */ /* 0x001fc600078a08ff */
[----:B------:R-:W-:Y:S01]  /*6b40*/  STL [R1+0x1968], R7 ;  /* 0x0019680701007387 */ /* 0x000fe20000100800 */
[----:B-1----:R-:W-:-:S03]  /*6b50*/  LEA.HI.X.SX32 R3, R11, R0, 0x1, P2 ;  /* 0x000000000b037211 */ /* 0x002fc600010f0eff */
[----:B------:R-:W3:Y:S04]  /*6b60*/  LDL.LU R11, [R1+0x58] ;  /* 0x00005800010b7983 */ /* 0x000ee80000300800 */
[----:B------:R0:W-:Y:S04]  /*6b70*/  STL [R1+0x196c], R5 ;  /* 0x00196c0501007387 */ /* 0x0001e80000100800 */
[----:B------:R1:W-:Y:S01]  /*6b80*/  STL [R1+0x1960], R3 ;  /* 0x0019600301007387 */ /* 0x0003e20000100800 */
[----:B0-----:R-:W-:Y:S02]  /*6b90*/  LEA R5, P2, R18, R26, 0x1 ;  /* 0x0000001a12057211 */ /* 0x001fe400078408ff */
[----:B-1----:R-:W-:-:S02]  /*6ba0*/  LEA.HI.X.SX32 R3, R12, R0, 0x1, P0 ;  /* 0x000000000c037211 */ /* 0x002fc400000f0eff */
[----:B------:R-:W4:Y:S04]  /*6bb0*/  LDL.LU R12, [R1+0x40] ;  /* 0x00004000010c7983 */ /* 0x000f280000300800 */
[----:B------:R0:W-:Y:S04]  /*6bc0*/  STL [R1+0x1964], R5 ;  /* 0x0019640501007387 */ /* 0x0001e80000100800 */
[----:B------:R-:W2:Y:S04]  /*6bd0*/  LDL.LU R10, [R1+0x60] ;  /* 0x00006000010a7983 */ /* 0x000ea80000300800 */
[----:B------:R1:W-:Y:S01]  /*6be0*/  STL [R1+0x1958], R3 ;  /* 0x0019580301007387 */ /* 0x0003e20000100800 */
[----:B0-----:R-:W-:-:S02]  /*6bf0*/  LEA R5, P0, R19, R26, 0x1 ;  /* 0x0000001a13057211 */ /* 0x001fc400078008ff */
[----:B-1----:R-:W-:Y:S02]  /*6c00*/  LEA.HI.X.SX32 R3, R13, R0, 0x1, P1 ;  /* 0x000000000d037211 */ /* 0x002fe400008f0eff */
[----:B------:R-:W2:Y:S04]  /*6c10*/  LDL.LU R13, [R1+0x30] ;  /* 0x00003000010d7983 */ /* 0x000ea80000300800 */
[----:B------:R0:W-:Y:S04]  /*6c20*/  STL [R1+0x195c], R5 ;  /* 0x00195c0501007387 */ /* 0x0001e80000100800 */
[----:B------:R1:W-:Y:S04]  /*6c30*/  STL [R1+0x1950], R3 ;  /* 0x0019500301007387 */ /* 0x0003e80000100800 */
[----:B------:R-:W2:Y:S01]  /*6c40*/  LDL.LU R9, [R1+0x68] ;  /* 0x0000680001097983 */ /* 0x000ea20000300800 */
[----:B0-----:R-:W-:-:S02]  /*6c50*/  LEA R5, P1, R20, R26, 0x1 ;  /* 0x0000001a14057211 */ /* 0x001fc400078208ff */
[----:B-1----:R-:W-:-:S03]  /*6c60*/  LEA.HI.X.SX32 R3, R14, R0, 0x1, P4 ;  /* 0x000000000e037211 */ /* 0x002fc600020f0eff */
[----:B------:R-:W-:Y:S04]  /*6c70*/  STL [R1+0x1954], R5 ;  /* 0x0019540501007387 */ /* 0x000fe80000100800 */
[----:B------:R-:W2:Y:S04]  /*6c80*/  LDL.LU R14, [R1+0x28] ;  /* 0x00002800010e7983 */ /* 0x000ea80000300800 */
[----:B------:R-:W2:Y:S04]  /*6c90*/  LDL.LU R7, [R1+0x70] ;  /* 0x0000700001077983 */ /* 0x000ea80000300800 */
[----:B------:R0:W-:Y:S02]  /*6ca0*/  STL [R1+0x1948], R3 ;  /* 0x0019480301007387 */ /* 0x0001e40000100800 */
[----:B0-----:R-:W-:-:S02]  /*6cb0*/  LEA.HI.X.SX32 R3, R15, R0, 0x1, P3 ;  /* 0x000000000f037211 */ /* 0x001fc400018f0eff */
[----:B------:R-:W2:Y:S01]  /*6cc0*/  LDL.LU R15, [R1+0x20] ;  /* 0x00002000010f7983 */ /* 0x000ea20000300800 */
[----:B------:R-:W-:-:S05]  /*6cd0*/  LEA R5, P4, R21, R26, 0x1 ;  /* 0x0000001a15057211 */ /* 0x000fca00078808ff */
[----:B------:R0:W-:Y:S04]  /*6ce0*/  STL [R1+0x194c], R5 ;  /* 0x00194c0501007387 */ /* 0x0001e80000100800 */
[----:B0-----:R-:W3:Y:S01]  /*6cf0*/  LDL.LU R5, [R1+0x78] ;  /* 0x0000780001057983 */ /* 0x001ee20000300800 */
[----:B------:R-:W-:Y:S02]  /*6d00*/  IMAD R22, R22, c[0x0][0x190], RZ ;  /* 0x0000640016167a24 */ /* 0x000fe400078e02ff */
[----:B------:R-:W-:Y:S01]  /*6d10*/  IMAD R23, R23, c[0x0][0x190], RZ ;  /* 0x0000640017177a24 */ /* 0x000fe200078e02ff */
[----:B------:R0:W-:Y:S02]  /*6d20*/  STL [R1+0x1940], R3 ;  /* 0x0019400301007387 */ /* 0x0001e40000100800 */
[----:B------:R-:W-:-:S02]  /*6d30*/  LEA R24, P3, R22, R26, 0x1 ;  /* 0x0000001a16187211 */ /* 0x000fc400078608ff */
[----:B------:R-:W-:-:S03]  /*6d40*/  LEA.HI.X.SX32 R16, R16, R0, 0x1, P6 ;  /* 0x0000000010107211 */ /* 0x000fc600030f0eff */
[----:B------:R1:W-:Y:S01]  /*6d50*/  STL [R1+0x1944], R24 ;  /* 0x0019441801007387 */ /* 0x0003e20000100800 */
[----:B0-----:R-:W-:Y:S02]  /*6d60*/  LEA R3, P6, R23, R26, 0x1 ;  /* 0x0000001a17037211 */ /* 0x001fe400078c08ff */
[-C--:B------:R-:W-:Y:S01]  /*6d70*/  LEA.HI.X.SX32 R17, R17, R0.reuse, 0x1, P5 ;  /* 0x0000000011117211 */ /* 0x080fe200028f0eff */
[----:B-1----:R-:W3:Y:S04]  /*6d80*/  LDL.LU R24, [R1+0x80] ;  /* 0x0000800001187983 */ /* 0x002ee80000300800 */
[----:B------:R0:W-:Y:S04]  /*6d90*/  STL [R1+0x1938], R16 ;  /* 0x0019381001007387 */ /* 0x0001e80000100800 */
[----:B------:R2:W-:Y:S04]  /*6da0*/  STL [R1+0x193c], R3 ;  /* 0x00193c0301007387 */ /* 0x0005e80000100800 */
[----:B------:R-:W-:Y:S01]  /*6db0*/  STL [R1+0x1930], R17 ;  /* 0x0019301101007387 */ /* 0x000fe20000100800 */
[----:B0-----:R-:W-:-:S03]  /*6dc0*/  LEA.HI.X.SX32 R16, R18, R0, 0x1, P2 ;  /* 0x0000000012107211 */ /* 0x001fc600010f0eff */
[----:B------:R-:W3:Y:S01]  /*6dd0*/  LDL.LU R28, [R1+0x90] ;  /* 0x00009000011c7983 */ /* 0x000ee20000300800 */
[----:B------:R-:W-:Y:S02]  /*6de0*/  LEA.HI.X.SX32 R18, R21, R0, 0x1, P4 ;  /* 0x0000000015127211 */ /* 0x000fe400020f0eff */
[----:B--2---:R-:W-:-:S05]  /*6df0*/  LEA R3, P5, R15, R26, 0x1 ;  /* 0x0000001a0f037211 */ /* 0x004fca00078a08ff */
[----:B------:R0:W-:Y:S04]  /*6e00*/  STL [R1+0x1934], R3 ;  /* 0x0019340301007387 */ /* 0x0001e80000100800 */
[----:B------:R1:W-:Y:S01]  /*6e10*/  STL [R1+0x1928], R16 ;  /* 0x0019281001007387 */ /* 0x0003e20000100800 */
[----:B0-----:R-:W-:Y:S02]  /*6e20*/  LEA R3, P2, R14, R26, 0x1 ;  /* 0x0000001a0e037211 */ /* 0x001fe400078408ff */
[----:B-1----:R-:W-:Y:S02]  /*6e30*/  LEA.HI.X.SX32 R16, R19, R0, 0x1, P0 ;  /* 0x0000000013107211 */ /* 0x002fe400000f0eff */
[----:B------:R-:W-:Y:S01]  /*6e40*/  LEA R17, P0, R13, R26, 0x1 ;  /* 0x0000001a0d117211 */ /* 0x000fe200078008ff */
[----:B------:R0:W-:Y:S04]  /*6e50*/  STL [R1+0x192c], R3 ;  /* 0x00192c0301007387 */ /* 0x0001e80000100800 */
[----:B0-----:R-:W2:Y:S04]  /*6e60*/  LDL.LU R3, [R1+0x98] ;  /* 0x0000980001037983 */ /* 0x001ea80000300800 */
[----:B------:R0:W-:Y:S04]  /*6e70*/  STL [R1+0x1920], R16 ;  /* 0x0019201001007387 */ /* 0x0001e80000100800 */
[----:B------:R1:W-:Y:S01]  /*6e80*/  STL [R1+0x1924], R17 ;  /* 0x0019241101007387 */ /* 0x0003e20000100800 */
[----:B0-----:R-:W-:-:S02]  /*6e90*/  LEA.HI.X.SX32 R16, R20, R0, 0x1, P1 ;  /* 0x0000000014107211 */ /* 0x001fc400008f0eff */
[----:B-1----:R-:W-:-:S03]  /*6ea0*/  LEA R17, P1, R6, R26, 0x1 ;  /* 0x0000001a06117211 */ /* 0x002fc600078208ff */
[----:B------:R4:W-:Y:S04]  /*6eb0*/  STL [R1+0x1918], R16 ;  /* 0x0019181001007387 */ /* 0x0009e80000100800 */
[----:B------:R0:W-:Y:S01]  /*6ec0*/  STL [R1+0x191c], R17 ;  /* 0x00191c1101007387 */ /* 0x0001e20000100800 */
[----:B----4-:R-:W-:-:S03]  /*6ed0*/  LEA R16, P4, R12, R26, 0x1 ;  /* 0x0000001a0c107211 */ /* 0x010fc600078808ff */
[----:B------:R-:W-:Y:S01]  /*6ee0*/  STL [R1+0x1910], R18 ;  /* 0x0019101201007387 */ /* 0x000fe20000100800 */
[----:B0-----:R-:W-:-:S03]  /*6ef0*/  LEA.HI.X.SX32 R17, R22, R0, 0x1, P3 ;  /* 0x0000000016117211 */ /* 0x001fc600018f0eff */
[----:B------:R-:W4:Y:S04]  /*6f00*/  LDL.LU R22, [R1+0x8c] ;  /* 0x00008c0001167983 */ /* 0x000f280000300800 */
[----:B------:R-:W-:Y:S04]  /*6f10*/  STL [R1+0x1914], R16 ;  /* 0x0019141001007387 */ /* 0x000fe80000100800 */
[----:B------:R0:W-:Y:S02]  /*6f20*/  STL [R1+0x1908], R17 ;  /* 0x0019081101007387 */ /* 0x0001e40000100800 */
[----:B0-----:R-:W-:-:S02]  /*6f30*/  LEA.HI.X.SX32 R17, R23, R0, 0x1, P6 ;  /* 0x0000000017117211 */ /* 0x001fc400030f0eff */
[----:B------:R-:W4:Y:S01]  /*6f40*/  LDL.LU R23, [R1+0x94] ;  /* 0x0000940001177983 */ /* 0x000f220000300800 */
[----:B---3--:R-:W-:-:S05]  /*6f50*/  LEA R16, P3, R11, R26, 0x1 ;  /* 0x0000001a0b107211 */ /* 0x008fca00078608ff */
[----:B------:R0:W-:Y:S04]  /*6f60*/  STL [R1+0x190c], R16 ;  /* 0x00190c1001007387 */ /* 0x0001e80000100800 */
[----:B------:R-:W-:Y:S04]  /*6f70*/  STL [R1+0x17f8], R17 ;  /* 0x0017f81101007387 */ /* 0x000fe80000100800 */
[----:B------:R-:W3:Y:S01]  /*6f80*/  LDL.LU R21, [R1+0x88] ;  /* 0x0000880001157983 */ /* 0x000ee20000300800 */
[----:B0-----:R-:W-:Y:S02]  /*6f90*/  LEA R16, P6, R10, R26, 0x1 ;  /* 0x0000001a0a107211 */ /* 0x001fe400078c08ff */
[----:B------:R-:W-:-:S03]  /*6fa0*/  LEA.HI.X.SX32 R15, R15, R0, 0x1, P5 ;  /* 0x000000000f0f7211 */ /* 0x000fc600028f0eff */
[----:B------:R0:W-:Y:S04]  /*6fb0*/  STL [R1+0x1818], R16 ;  /* 0x0018181001007387 */ /* 0x0001e80000100800 */
[----:B------:R-:W3:Y:S01]  /*6fc0*/  LDL.LU R20, [R1+0x84] ;  /* 0x0000840001147983 */ /* 0x000ee20000300800 */
[----:B0-----:R-:W-:-:S03]  /*6fd0*/  LEA R16, P5, R9, R26, 0x1 ;  /* 0x0000001a09107211 */ /* 0x001fc600078a08ff */
[----:B------:R0:W-:Y:S01]  /*6fe0*/  STL [R1+0x17fc], R15 ;  /* 0x0017fc0f01007387 */ /* 0x0001e20000100800 */
[----:B------:R-:W-:-:S03]  /*6ff0*/  LEA.HI.X.SX32 R14, R14, R0, 0x1, P2 ;  /* 0x000000000e0e7211 */ /* 0x000fc600010f0eff */
[----:B------:R-:W-:Y:S04]  /*7000*/  STL [R1+0x1820], R16 ;  /* 0x0018201001007387 */ /* 0x000fe80000100800 */
[----:B------:R-:W3:Y:S01]  /*7010*/  LDL.LU R19, [R1+0x7c] ;  /* 0x00007c0001137983 */ /* 0x000ee20000300800 */
[----:B0-----:R-:W-:-:S03]  /*7020*/  LEA R15, P2, R7, R26, 0x1 ;  /* 0x0000001a070f7211 */ /* 0x001fc600078408ff */
[----:B------:R0:W-:Y:S04]  /*7030*/  STL [R1+0x1800], R14 ;  /* 0x0018000e01007387 */ /* 0x0001e80000100800 */
[----:B------:R-:W-:Y:S04]  /*7040*/  STL [R1+0x1828], R15 ;  /* 0x0018280f01007387 */ /* 0x000fe80000100800 */
[----:B------:R-:W3:Y:S01]  /*7050*/  LDL.LU R18, [R1+0x74] ;  /* 0x0000740001127983 */ /* 0x000ee20000300800 */
[----:B0-----:R-:W-:Y:S02]  /*7060*/  LEA.HI.X.SX32 R14, R13, R0, 0x1, P0 ;  /* 0x000000000d0e7211 */ /* 0x001fe400000f0eff */
[----:B------:R-:W-:-:S03]  /*7070*/  LEA R13, P0, R5, R26, 0x1 ;  /* 0x0000001a050d7211 */ /* 0x000fc600078008ff */
[----:B------:R0:W-:Y:S04]  /*7080*/  STL [R1+0x1804], R14 ;  /* 0x0018040e01007387 */ /* 0x0001e80000100800 */
[----:B------:R1:W-:Y:S01]  /*7090*/  STL [R1+0x1830], R13 ;  /* 0x0018300d01007387 */ /* 0x0003e20000100800 */
[----:B0-----:R-:W-:-:S03]  /*70a0*/  LEA.HI.X.SX32 R14, R6, R0, 0x1, P1 ;  /* 0x00000000060e7211 */ /* 0x001fc600008f0eff */
[----:B------:R-:W3:Y:S01]  /*70b0*/  LDL.LU R6, [R1+0x6c] ;  /* 0x00006c0001067983 */ /* 0x000ee20000300800 */
[----:B-1----:R-:W-:Y:S02]  /*70c0*/  LEA R13, P1, R24, R26, 0x1 ;  /* 0x0000001a180d7211 */ /* 0x002fe400078208ff */
[----:B------:R-:W-:Y:S01]  /*70d0*/  LEA.HI.X.SX32 R12, R12, R0, 0x1, P4 ;  /* 0x000000000c0c7211 */ /* 0x000fe200020f0eff */
[----:B------:R-:W-:Y:S04]  /*70e0*/  STL [R1+0x1808], R14 ;  /* 0x0018080e01007387 */ /* 0x000fe80000100800 */
[----:B------:R-:W3:Y:S04]  /*70f0*/  LDL.LU R17, [R1+0x64] ;  /* 0x0000640001117983 */ /* 0x000ee80000300800 */
[----:B------:R0:W-:Y:S04]  /*7100*/  STL [R1+0x1838], R13 ;  /* 0x0018380d01007387 */ /* 0x0001e80000100800 */
[----:B------:R-:W3:Y:S04]  /*7110*/  LDL.LU R16, [R1+0x5c] ;  /* 0x00005c0001107983 */ /* 0x000ee80000300800 */
[----:B------:R1:W-:Y:S01]  /*7120*/  STL [R1+0x180c], R12 ;  /* 0x00180c0c01007387 */ /* 0x0003e20000100800 */
[----:B0-----:R-:W-:-:S03]  /*7130*/  LEA R13, P4, R28, R26, 0x1 ;  /* 0x0000001a1c0d7211 */ /* 0x001fc600078808ff */
[----:B------:R-:W3:Y:S01]  /*7140*/  LDL.LU R15, [R1+0x54] ;  /* 0x00005400010f7983 */ /* 0x000ee20000300800 */
[-C--:B------:R-:W-:Y:S02]  /*7150*/  LEA.HI.X.SX32 R10, R10, R0.reuse, 0x1, P6 ;  /* 0x000000000a0a7211 */ /* 0x080fe400030f0eff */
[-C--:B-1----:R-:W-:Y:S01]  /*7160*/  LEA.HI.X.SX32 R12, R11, R0.reuse, 0x1, P3 ;  /* 0x000000000b0c7211 */ /* 0x082fe200018f0eff */
[----:B------:R0:W-:Y:S04]  /*7170*/  STL [R1+0x1840], R13 ;  /* 0x0018400d01007387 */ /* 0x0001e80000100800 */
[----:B------:R-:W3:Y:S04]  /*7180*/  LDL.LU R14, [R1+0x50] ;  /* 0x00005000010e7983 */ /* 0x000ee80000300800 */
[----:B------:R1:W-:Y:S04]  /*7190*/  STL [R1+0x1810], R12 ;  /* 0x0018100c01007387 */ /* 0x0003e80000100800 */
[----:B0-----:R-:W3:Y:S01]  /*71a0*/  LDL.LU R13, [R1+0x4c] ;  /* 0x00004c00010d7983 */ /* 0x001ee20000300800 */
[----:B------:R-:W-:-:S02]  /*71b0*/  LEA.HI.X.SX32 R7, R7, R0, 0x1, P2 ;  /* 0x0000000007077211 */ /* 0x000fc400010f0eff */
[-C--:B------:R-:W-:Y:S02]  /*71c0*/  LEA.HI.X.SX32 R24, R24, R0.reuse, 0x1, P1 ;  /* 0x0000000018187211 */ /* 0x080fe400008f0eff */
[----:B------:R-:W-:Y:S02]  /*71d0*/  LEA.HI.X.SX32 R28, R28, R0, 0x1, P4 ;  /* 0x000000001c1c7211 */ /* 0x000fe400020f0eff */
[----:B--2---:R-:W-:-:S05]  /*71e0*/  LEA R11, P3, R3, R26, 0x1 ;  /* 0x0000001a030b7211 */ /* 0x004fca00078608ff */
[----:B------:R-:W-:Y:S04]  /*71f0*/  STL [R1+0x1848], R11 ;  /* 0x0018480b01007387 */ /* 0x000fe80000100800 */
[----:B-1----:R-:W2:Y:S04]  /*7200*/  LDL.LU R12, [R1+0x48] ;  /* 0x00004800010c7983 */ /* 0x002ea80000300800 */
[----:B------:R0:W-:Y:S02]  /*7210*/  STL [R1+0x1814], R10 ;  /* 0x0018140a01007387 */ /* 0x0001e40000100800 */
[----:B0-----:R-:W-:-:S02]  /*7220*/  LEA.HI.X.SX32 R10, R9, R0, 0x1, P5 ;  /* 0x00000000090a7211 */ /* 0x001fc400028f0eff */
[-C--:B----4-:R-:W-:Y:S02]  /*7230*/  LEA R9, P5, R22, R26.reuse, 0x1 ;  /* 0x0000001a16097211 */ /* 0x090fe400078a08ff */
[----:B------:R-:W-:-:S05]  /*7240*/  LEA R11, P6, R23, R26, 0x1 ;  /* 0x0000001a170b7211 */ /* 0x000fca00078c08ff */
[----:B------:R0:W-:Y:S04]  /*7250*/  STL [R1+0x1850], R11 ;  /* 0x0018500b01007387 */ /* 0x0001e80000100800 */
[----:B0-----:R-:W4:Y:S04]  /*7260*/  LDL.LU R11, [R1+0x44] ;  /* 0x00004400010b7983 */ /* 0x001f280000300800 */
[----:B------:R0:W-:Y:S04]  /*7270*/  STL [R1+0x181c], R10 ;  /* 0x00181c0a01007387 */ /* 0x0001e80000100800 */
[----:B0-----:R-:W4:Y:S04]  /*7280*/  LDL.LU R10, [R1+0x3c] ;  /* 0x00003c00010a7983 */ /* 0x001f280000300800 */
[----:B------:R0:W-:Y:S04]  /*7290*/  STL [R1+0x1858], R9 ;  /* 0x0018580901007387 */ /* 0x0001e80000100800 */
[----:B0-----:R-:W4:Y:S04]  /*72a0*/  LDL.LU R9, [R1+0x34] ;  /* 0x0000340001097983 */ /* 0x001f280000300800 */
[----:B------:R3:W-:Y:S02]  /*72b0*/  STL [R1+0x1824], R7 ;  /* 0x0018240701007387 */ /* 0x0007e40000100800 */
[----:B---3--:R-:W-:-:S05]  /*72c0*/  LEA R7, P2, R21, R26, 0x1 ;  /* 0x0000001a15077211 */ /* 0x008fca00078408ff */
[----:B------:R0:W-:Y:S02]  /*72d0*/  STL [R1+0x1860], R7 ;  /* 0x0018600701007387 */ /* 0x0001e40000100800 */
[----:B0-----:R-:W-:Y:S02]  /*72e0*/  LEA.HI.X.SX32 R7, R5, R0, 0x1, P0 ;  /* 0x0000000005077211 */ /* 0x001fe400000f0eff */
[----:B------:R-:W-:-:S03]  /*72f0*/  LEA R5, P0, R20, R26, 0x1 ;  /* 0x0000001a14057211 */ /* 0x000fc600078008ff */
[----:B------:R0:W-:Y:S04]  /*7300*/  STL [R1+0x182c], R7 ;  /* 0x00182c0701007387 */ /* 0x0001e80000100800 */
[----:B0-----:R-:W3:Y:S04]  /*7310*/  LDL.LU R7, [R1+0x24] ;  /* 0x0000240001077983 */ /* 0x001ee80000300800 */
[----:B------:R0:W-:Y:S04]  /*7320*/  STL [R1+0x1868], R5 ;  /* 0x0018680501007387 */ /* 0x0001e80000100800 */
[----:B0-----:R-:W3:Y:S04]  /*7330*/  LDL.LU R5, [R1+0x1c] ;  /* 0x00001c0001057983 */ /* 0x001ee80000300800 */
[----:B------:R0:W-:Y:S02]  /*7340*/  STL [R1+0x1834], R24 ;  /* 0x0018341801007387 */ /* 0x0001e40000100800 */
[----:B0-----:R-:W-:-:S05]  /*7350*/  LEA R24, P1, R19, R26, 0x1 ;  /* 0x0000001a13187211 */ /* 0x001fca00078208ff */
[----:B------:R0:W-:Y:S01]  /*7360*/  STL [R1+0x1870], R24 ;  /* 0x0018701801007387 */ /* 0x0001e20000100800 */
[----:B------:R-:W-:-:S03]  /*7370*/  LEA.HI.X.SX32 R3, R3, R0, 0x1, P3 ;  /* 0x0000000003037211 */ /* 0x000fc600018f0eff */
[----:B0-----:R-:W3:Y:S04]  /*7380*/  LDL.LU R24, [R1+0x8] ;  /* 0x0000080001187983 */ /* 0x001ee80000300800 */
[----:B------:R0:W-:Y:S02]  /*7390*/  STL [R1+0x183c], R28 ;  /* 0x00183c1c01007387 */ /* 0x0001e40000100800 */
[----:B0-----:R-:W-:-:S05]  /*73a0*/  LEA R28, P4, R18, R26, 0x1 ;  /* 0x0000001a121c7211 */ /* 0x001fca00078808ff */
[----:B------:R0:W-:Y:S04]  /*73b0*/  STL [R1+0x1878], R28 ;  /* 0x0018781c01007387 */ /* 0x0001e80000100800 */
[----:B0-----:R-:W3:Y:S04]  /*73c0*/  LDL.LU R28, [R1+0x1a24] ;  /* 0x001a2400011c7983 */ /* 0x001ee80000300800 */
[----:B------:R0:W-:Y:S02]  /*73d0*/  STL [R1+0x1844], R3 ;  /* 0x0018440301007387 */ /* 0x0001e40000100800 */
[----:B0-----:R-:W-:-:S05]  /*73e0*/  LEA R3, P3, R6, R26, 0x1 ;  /* 0x0000001a06037211 */ /* 0x001fca00078608ff */
[----:B------:R0:W-:Y:S04]  /*73f0*/  STL [R1+0x1880], R3 ;  /* 0x0018800301007387 */ /* 0x0001e80000100800 */
[----:B0-----:R-:W3:Y:S01]  /*7400*/  LDL.LU R3, [R1+0x1a20] ;  /* 0x001a200001037983 */ /* 0x001ee20000300800 */
[----:B------:R-:W-:-:S05]  /*7410*/  LEA.HI.X.SX32 R23, R23, R0, 0x1, P6 ;  /* 0x0000000017177211 */ /* 0x000fca00030f0eff */
[----:B------:R0:W-:Y:S02]  /*7420*/  STL [R1+0x184c], R23 ;  /* 0x00184c1701007387 */ /* 0x0001e40000100800 */
[----:B0-----:R-:W-:-:S05]  /*7430*/  LEA R23, P6, R17, R26, 0x1 ;  /* 0x0000001a11177211 */ /* 0x001fca00078c08ff */
[----:B------:R0:W-:Y:S02]  /*7440*/  STL [R1+0x1888], R23 ;  /* 0x0018881701007387 */ /* 0x0001e40000100800 */
[----:B0-----:R-:W-:Y:S02]  /*7450*/  LEA.HI.X.SX32 R23, R22, R0, 0x1, P5 ;  /* 0x0000000016177211 */ /* 0x001fe400028f0eff */
[----:B------:R-:W-:-:S03]  /*7460*/  LEA R22, P5, R16, R26, 0x1 ;  /* 0x0000001a10167211 */ /* 0x000fc600078a08ff */
[----:B------:R0:W-:Y:S04]  /*7470*/  STL [R1+0x1854], R23 ;  /* 0x0018541701007387 */ /* 0x0001e80000100800 */
[----:B------:R1:W-:Y:S01]  /*7480*/  STL [R1+0x1890], R22 ;  /* 0x0018901601007387 */ /* 0x0003e20000100800 */
[----:B0-----:R-:W-:Y:S02]  /*7490*/  LEA.HI.X.SX32 R23, R21, R0, 0x1, P2 ;  /* 0x0000000015177211 */ /* 0x001fe400010f0eff */
[----:B------:R-:W-:Y:S02]  /*74a0*/  LEA R21, P2, R15, R26, 0x1 ;  /* 0x0000001a0f157211 */ /* 0x000fe400078408ff */
[----:B-1----:R-:W-:Y:S01]  /*74b0*/  LEA.HI.X.SX32 R22, R20, R0, 0x1, P0 ;  /* 0x0000000014167211 */ /* 0x002fe200000f0eff */
[----:B------:R-:W-:Y:S01]  /*74c0*/  STL [R1+0x185c], R23 ;  /* 0x00185c1701007387 */ /* 0x000fe20000100800 */
[----:B------:R-:W-:-:S03]  /*74d0*/  LEA R20, P0, R14, R26, 0x1 ;  /* 0x0000001a0e147211 */ /* 0x000fc600078008ff */
[----:B------:R0:W-:Y:S04]  /*74e0*/  STL [R1+0x1898], R21 ;  /* 0x0018981501007387 */ /* 0x0001e80000100800 */
[----:B------:R-:W-:Y:S01]  /*74f0*/  STL [R1+0x1864], R22 ;  /* 0x0018641601007387 */ /* 0x000fe20000100800 */
[----:B0-----:R-:W-:Y:S02]  /*7500*/  LEA.HI.X.SX32 R21, R19, R0, 0x1, P1 ;  /* 0x0000000013157211 */ /* 0x001fe400008f0eff */
[----:B------:R-:W-:Y:S01]  /*7510*/  LEA R19, P1, R13, R26, 0x1 ;  /* 0x0000001a0d137211 */ /* 0x000fe200078208ff */
[----:B------:R0:W-:Y:S04]  /*7520*/  STL [R1+0x18a0], R20 ;  /* 0x0018a01401007387 */ /* 0x0001e80000100800 */
[----:B------:R-:W-:Y:S04]  /*7530*/  STL [R1+0x186c], R21 ;  /* 0x00186c1501007387 */ /* 0x000fe80000100800 */
[----:B------:R1:W-:Y:S01]  /*7540*/  STL [R1+0x18a8], R19 ;  /* 0x0018a81301007387 */ /* 0x0003e20000100800 */
[----:B0-----:R-:W-:-:S02]  /*7550*/  LEA.HI.X.SX32 R20, R18, R0, 0x1, P4 ;  /* 0x0000000012147211 */ /* 0x001fc400020f0eff */
[----:B--2---:R-:W-:-:S03]  /*7560*/  LEA R18, P4, R12, R26, 0x1 ;  /* 0x0000001a0c127211 */ /* 0x004fc600078808ff */
[----:B------:R-:W-:Y:S01]  /*7570*/  STL [R1+0x1874], R20 ;  /* 0x0018741401007387 */ /* 0x000fe20000100800 */
[----:B-1----:R-:W-:-:S03]  /*7580*/  LEA.HI.X.SX32 R19, R6, R0, 0x1, P3 ;  /* 0x0000000006137211 */ /* 0x002fc600018f0eff */
[----:B------:R-:W2:Y:S04]  /*7590*/  LDL.LU R6, [R1+0xe8] ;  /* 0x0000e80001067983 */ /* 0x000ea80000300800 */
[----:B------:R-:W-:Y:S04]  /*75a0*/  STL [R1+0x18b0], R18 ;  /* 0x0018b01201007387 */ /* 0x000fe80000100800 */
[----:B------:R0:W-:Y:S02]  /*75b0*/  STL [R1+0x187c], R19 ;  /* 0x00187c1301007387 */ /* 0x0001e40000100800 */
[----:B0-----:R-:W-:-:S02]  /*75c0*/  LEA.HI.X.SX32 R19, R17, R0, 0x1, P6 ;  /* 0x0000000011137211 */ /* 0x001fc400030f0eff */
[----:B----4-:R-:W-:-:S05]  /*75d0*/  LEA R18, P3, R11, R26, 0x1 ;  /* 0x0000001a0b127211 */ /* 0x010fca00078608ff */
[----:B------:R0:W-:Y:S04]  /*75e0*/  STL [R1+0x18b8], R18 ;  /* 0x0018b81201007387 */ /* 0x0001e80000100800 */
[----:B------:R-:W-:Y:S01]  /*75f0*/  STL [R1+0x1884], R19 ;  /* 0x0018841301007387 */ /* 0x000fe20000100800 */
[----:B------:R-:W-:Y:S02]  /*7600*/  LEA R17, P6, R10, R26, 0x1 ;  /* 0x0000001a0a117211 */ /* 0x000fe400078c08ff */
[----:B0-----:R-:W-:-:S03]  /*7610*/  LEA.HI.X.SX32 R18, R16, R0, 0x1, P5 ;  /* 0x0000000010127211 */ /* 0x001fc600028f0eff */
[----:B------:R0:W-:Y:S04]  /*7620*/  STL [R1+0x18c0], R17 ;  /* 0x0018c01101007387 */ /* 0x0001e80000100800 */
[----:B------:R-:W-:Y:S01]  /*7630*/  STL [R1+0x188c], R18 ;  /* 0x00188c1201007387 */ /* 0x000fe20000100800 */
[----:B------:R-:W-:Y:S02]  /*7640*/  LEA R16, P5, R9, R26, 0x1 ;  /* 0x0000001a09107211 */ /* 0x000fe400078a08ff */
[----:B0-----:R-:W-:-:S03]  /*7650*/  LEA.HI.X.SX32 R17, R15, R0, 0x1, P2 ;  /* 0x000000000f117211 */ /* 0x001fc600010f0eff */
[----:B------:R0:W-:Y:S04]  /*7660*/  STL [R1+0x18c8], R16 ;  /* 0x0018c81001007387 */ /* 0x0001e80000100800 */
[----:B------:R-:W-:Y:S01]  /*7670*/  STL [R1+0x1894], R17 ;  /* 0x0018941101007387 */ /* 0x000fe20000100800 */
[----:B0-----:R-:W-:Y:S01]  /*7680*/  LEA.HI.X.SX32 R16, R14, R0, 0x1, P0 ;  /* 0x000000000e107211 */ /* 0x001fe200000f0eff */
[----:B------:R-:W-:Y:S01]  /*7690*/  IMAD R25, R25, c[0x0][0x190], RZ ;  /* 0x0000640019197a24 */ /* 0x000fe200078e02ff */
[-C--:B---3--:R-:W-:Y:S02]  /*76a0*/  LEA R14, P0, R7, R26.reuse, 0x1 ;  /* 0x0000001a070e7211 */ /* 0x088fe400078008ff */
[----:B------:R-:W-:-:S05]  /*76b0*/  LEA R15, P2, R3, R26, 0x1 ;  /* 0x0000001a030f7211 */ /* 0x000fca00078408ff */
        /* <DEDUP_REMOVED lines=8> */
[----:B------:R-:W-:-:S03]  /*7740*/  LEA R12, P4, R24, R26, 0x1 ;  /* 0x0000001a180c7211 */ /* 0x000fc600078808ff */
[----:B------:R-:W-:Y:S01]  /*7750*/  STL [R1+0x18ac], R14 ;  /* 0x0018ac0e01007387 */ /* 0x000fe20000100800 */
[----:B-1----:R-:W-:Y:S02]  /*7760*/  LEA.HI.X.SX32 R13, R11, R0, 0x1, P3 ;  /* 0x000000000b0d7211 */ /* 0x002fe400018f0eff */
[----:B------:R-:W-:Y:S01]  /*7770*/  LEA R11, P3, R28, R26, 0x1 ;  /* 0x0000001a1c0b7211 */ /* 0x000fe200078608ff */
[----:B------:R0:W-:Y:S04]  /*7780*/  STL [R1+0x18e8], R12 ;  /* 0x0018e80c01007387 */ /* 0x0001e80000100800 */
[----:B------:R-:W-:Y:S04]  /*7790*/  STL [R1+0x18b4], R13 ;  /* 0x0018b40d01007387 */ /* 0x000fe80000100800 */
[----:B------:R1:W-:Y:S01]  /*77a0*/  STL [R1+0x18f0], R11 ;  /* 0x0018f00b01007387 */ /* 0x0003e20000100800 */
[----:B0-----:R-:W-:-:S02]  /*77b0*/  LEA.HI.X.SX32 R12, R10, R0, 0x1, P6 ;  /* 0x000000000a0c7211 */ /* 0x001fc400030f0eff */
[----:B------:R-:W-:-:S03]  /*77c0*/  LEA R10, P6, R25, R26, 0x1 ;  /* 0x0000001a190a7211 */ /* 0x000fc600078c08ff */
[----:B------:R-:W-:Y:S01]  /*77d0*/  STL [R1+0x18bc], R12 ;  /* 0x0018bc0c01007387 */ /* 0x000fe20000100800 */
[----:B-1----:R-:W-:-:S03]  /*77e0*/  LEA.HI.X.SX32 R11, R9, R0, 0x1, P5 ;  /* 0x00000000090b7211 */ /* 0x002fc600028f0eff */
[----:B------:R0:W-:Y:S04]  /*77f0*/  STL [R1+0x18f4], R10 ;  /* 0x0018f40a01007387 */ /* 0x0001e80000100800 */
[----:B------:R-:W-:Y:S01]  /*7800*/  STL [R1+0x18c4], R11 ;  /* 0x0018c40b01007387 */ /* 0x000fe20000100800 */
[----:B0-----:R-:W-:-:S03]  /*7810*/  LEA.HI.X.SX32 R10, R3, R0, 0x1, P2 ;  /* 0x00000000030a7211 */ /* 0x001fc600010f0eff */
[----:B------:R-:W3:Y:S01]  /*7820*/  LDL.LU R3, [R1+0x1a1c] ;  /* 0x001a1c0001037983 */ /* 0x000ee20000300800 */
[----:B------:R-:W-:Y:S02]  /*7830*/  IMAD R27, R27, c[0x0][0x190], RZ ;  /* 0x000064001b1b7a24 */ /* 0x000fe400078e02ff */
[----:B------:R-:W-:-:S03]  /*7840*/  IMAD R29, R29, c[0x0][0x190], RZ ;  /* 0x000064001d1d7a24 */ /* 0x000fc600078e02ff */
[----:B------:R-:W-:Y:S01]  /*7850*/  LEA R9, P5, R27, R26, 0x1 ;  /* 0x0000001a1b097211 */ /* 0x000fe200078a08ff */
[----:B------:R-:W-:Y:S01]  /*7860*/  IMAD R8, R8, c[0x0][0x190], RZ ;  /* 0x0000640008087a24 */ /* 0x000fe200078e02ff */
[----:B------:R-:W-:-:S03]  /*7870*/  LEA.HI.X.SX32 R7, R7, R0, 0x1, P0 ;  /* 0x0000000007077211 */ /* 0x000fc600000f0eff */
[----:B------:R0:W-:Y:S01]  /*7880*/  STL [R1+0x18f8], R9 ;  /* 0x0018f80901007387 */ /* 0x0001e20000100800 */
[----:B------:R-:W-:-:S03]  /*7890*/  IMAD R4, R4, c[0x0][0x190], RZ ;  /* 0x0000640004047a24 */ /* 0x000fc600078e02ff */
[----:B------:R1:W-:Y:S01]  /*78a0*/  STL [R1+0x18cc], R10 ;  /* 0x0018cc0a01007387 */ /* 0x0003e20000100800 */
[-C--:B0-----:R-:W-:Y:S01]  /*78b0*/  LEA R9, P2, R29, R26.reuse, 0x1 ;  /* 0x0000001a1d097211 */ /* 0x081fe200078408ff */
[----:B------:R-:W-:Y:S01]  /*78c0*/  IMAD R2, R2, c[0x0][0x190], RZ ;  /* 0x0000640002027a24 */ /* 0x000fe200078e02ff */
[----:B-1----:R-:W-:-:S03]  /*78d0*/  LEA R10, P0, R8, R26, 0x1 ;  /* 0x0000001a080a7211 */ /* 0x002fc600078008ff */
[----:B------:R0:W-:Y:S04]  /*78e0*/  STL [R1+0x18fc], R9 ;  /* 0x0018fc0901007387 */ /* 0x0001e80000100800 */
[----:B------:R1:W-:Y:S01]  /*78f0*/  STL [R1+0x18d4], R7 ;  /* 0x0018d40701007387 */ /* 0x0003e20000100800 */
[-C--:B0-----:R-:W-:Y:S02]  /*7900*/  LEA.HI.X.SX32 R9, R5, R0.reuse, 0x1, P1 ;  /* 0x0000000005097211 */ /* 0x081fe400008f0eff */
[----:B------:R-:W-:Y:S02]  /*7910*/  LEA.HI.X.SX32 R5, R24, R0, 0x1, P4 ;  /* 0x0000000018057211 */ /* 0x000fe400020f0eff */
[----:B-1----:R-:W-:Y:S01]  /*7920*/  LEA R7, P1, R4, R26, 0x1 ;  /* 0x0000001a04077211 */ /* 0x002fe200078208ff */
[----:B------:R-:W-:Y:S04]  /*7930*/  STL [R1+0x1900], R10 ;  /* 0x0019000a01007387 */ /* 0x000fe80000100800 */
[----:B------:R0:W-:Y:S04]  /*7940*/  STL [R1+0x18dc], R9 ;  /* 0x0018dc0901007387 */ /* 0x0001e80000100800 */
[----:B------:R1:W-:Y:S04]  /*7950*/  STL [R1+0x1904], R7 ;  /* 0x0019040701007387 */ /* 0x0003e80000100800 */
[----:B------:R4:W-:Y:S01]  /*7960*/  STL [R1+0x18e4], R5 ;  /* 0x0018e40501007387 */ /* 0x0009e20000100800 */
[----:B0-----:R-:W-:-:S03]  /*7970*/  LEA.HI.X.SX32 R9, R28, R0, 0x1, P3 ;  /* 0x000000001c097211 */ /* 0x001fc600018f0eff */
[----:B------:R-:W2:Y:S01]  /*7980*/  LDL.LU R28, [R1+0x1a18] ;  /* 0x001a1800011c7983 */ /* 0x000ea20000300800 */
[----:B-1----:R-:W-:Y:S02]  /*7990*/  LEA R7, P3, R2, R26, 0x1 ;  /* 0x0000001a02077211 */ /* 0x002fe400078608ff */
[----:B----4-:R-:W-:Y:S01]  /*79a0*/  LEA.HI.X.SX32 R5, R25, R0, 0x1, P6 ;  /* 0x0000000019057211 */ /* 0x010fe200030f0eff */
[----:B------:R-:W-:Y:S04]  /*79b0*/  STL [R1+0x18ec], R9 ;  /* 0x0018ec0901007387 */ /* 0x000fe80000100800 */
[----:B------:R-:W-:Y:S04]  /*79c0*/  STL [R1+0x17f4], R7 ;  /* 0x0017f40701007387 */ /* 0x000fe80000100800 */
[----:B------:R0:W-:Y:S01]  /*79d0*/  STL [R1+0x17e0], R5 ;  /* 0x0017e00501007387 */ /* 0x0001e20000100800 */
[----:B---3--:R-:W-:-:S04]  /*79e0*/  LEA R20, P4, R3, c[0x0][0x160], 0x1 ;  /* 0x0000580003147a11 */ /* 0x008fc800078808ff */
[----:B------:R-:W-:Y:S02]  /*79f0*/  LEA.HI.X.SX32 R21, R3, c[0x0][0x164], 0x1, P4 ;  /* 0x0000590003157a11 */ /* 0x000fe400020f0eff */
[----:B------:R-:W3:Y:S01]  /*7a00*/  LDL.LU R3, [R1+0x1a14] ;  /* 0x001a140001037983 */ /* 0x000ee20000300800 */
[-C--:B0-----:R-:W-:Y:S01]  /*7a10*/  LEA.HI.X.SX32 R5, R27, R0.reuse, 0x1, P5 ;  /* 0x000000001b057211 */ /* 0x081fe200028f0eff */
[----:B------:R-:W-:Y:S01]  /*7a20*/  IMAD.MOV.U32 R24, RZ, RZ, c[0x0][0x188] ;  /* 0x00006200ff187624 */ /* 0x000fe200078e00ff */
[----:B------:R-:W-:-:S03]  /*7a30*/  LEA.HI.X.SX32 R7, R29, R0, 0x1, P2 ;  /* 0x000000001d077211 */ /* 0x000fc600010f0eff */
[----:B------:R0:W-:Y:S01]  /*7a40*/  STL [R1+0x17e4], R5 ;  /* 0x0017e40501007387 */ /* 0x0001e20000100800 */
[----:B------:R-:W-:Y:S01]  /*7a50*/  IMAD R24, R24, 0x3f, RZ ;  /* 0x0000003f18187824 */ /* 0x000fe200078e02ff */
[----:B--2---:R-:W-:Y:S02]  /*7a60*/  LEA R18, P6, R6, c[0x0][0x160], 0x1 ;  /* 0x0000580006127a11 */ /* 0x004fe400078c08ff */
[----:B------:R1:W-:Y:S01]  /*7a70*/  STL [R1+0x17e8], R7 ;  /* 0x0017e80701007387 */ /* 0x0003e20000100800 */
[----:B0-----:R-:W-:-:S03]  /*7a80*/  LEA.HI.X.SX32 R5, R8, R0, 0x1, P0 ;  /* 0x0000000008057211 */ /* 0x001fc600000f0eff */
[----:B------:R-:W-:Y:S01]  /*7a90*/  STL.64 [R1+0xee8], R20 ;  /* 0x000ee81401007387 */ /* 0x000fe20000100a00 */
[----:B-1----:R-:W-:-:S03]  /*7aa0*/  LEA.HI.X.SX32 R7, R4, R0, 0x1, P1 ;  /* 0x0000000004077211 */ /* 0x002fc600008f0eff */
[----:B------:R0:W-:Y:S01]  /*7ab0*/  STL [R1+0x17ec], R5 ;  /* 0x0017ec0501007387 */ /* 0x0001e20000100800 */
[----:B------:R-:W-:Y:S02]  /*7ac0*/  LEA.HI.X.SX32 R0, R2, R0, 0x1, P3 ;  /* 0x0000000002007211 */ /* 0x000fe400018f0eff */
[----:B------:R-:W-:Y:S01]  /*7ad0*/  LEA.HI.X.SX32 R19, R6, c[0x0][0x164], 0x1, P6 ;  /* 0x0000590006137a11 */ /* 0x000fe200030f0eff */
[----:B------:R-:W-:Y:S01]  /*7ae0*/  STL [R1+0x17f0], R7 ;  /* 0x0017f00701007387 */ /* 0x000fe20000100800 */
[----:B0-----:R-:W-:-:S03]  /*7af0*/  IMAD.WIDE R4, R24, 0x2, R20 ;  /* 0x0000000218047825 */ /* 0x001fc600078e0214 */
[----:B------:R-:W-:Y:S01]  /*7b00*/  STL [R1+0x17d8], R0 ;  /* 0x0017d80001007387 */ /* 0x000fe20000100800 */
[----:B------:R-:W-:-:S03]  /*7b10*/  IMAD.MOV.U32 R12, RZ, RZ, c[0x0][0x188] ;  /* 0x00006200ff0c7624 */ /* 0x000fc600078e00ff */
[----:B------:R-:W-:Y:S04]  /*7b20*/  STL [R1+0x17dc], R4 ;  /* 0x0017dc0401007387 */ /* 0x000fe80000100800 */
[----:B------:R0:W-:Y:S04]  /*7b30*/  STL [R1+0x17d0], R5 ;  /* 0x0017d00501007387 */ /* 0x0001e80000100800 */
[----:B------:R-:W-:Y:S01]  /*7b40*/  STL.64 [R1+0xfd0], R18 ;  /* 0x000fd01201007387 */ /* 0x000fe20000100a00 */
[----:B------:R-:W-:Y:S01]  /*7b50*/  LEA R16, P1, R28, c[0x0][0x160], 0x1 ;  /* 0x000058001c107a11 */ /* 0x000fe200078208ff */
[----:B0-----:R-:W-:-:S03]  /*7b60*/  IMAD.WIDE R4, R24, 0x2, R18 ;  /* 0x0000000218047825 */ /* 0x001fc600078e0212 */
[----:B------:R-:W-:Y:S01]  /*7b70*/  LEA.HI.X.SX32 R17, R28, c[0x0][0x164], 0x1, P1 ;  /* 0x000059001c117a11 */ /* 0x000fe200008f0eff */
[----:B------:R-:W-:-:S04]  /*7b80*/  IMAD R0, R12, 0x3e, RZ ;  /* 0x0000003e0c007824 */ /* 0x000fc800078e02ff */
[----:B------:R-:W-:-:S04]  /*7b90*/  IMAD.WIDE R6, R24, 0x2, R16 ;  /* 0x0000000218067825 */ /* 0x000fc800078e0210 */
[----:B------:R-:W-:Y:S01]  /*7ba0*/  IMAD R2, R12, 0x3d, RZ ;  /* 0x0000003d0c027824 */ /* 0x000fe200078e02ff */
[----:B---3--:R-:W-:-:S04]  /*7bb0*/  LEA R14, P0, R3, c[0x0][0x160], 0x1 ;  /* 0x00005800030e7a11 */ /* 0x008fc800078008ff */
[----:B------:R-:W-:Y:S02]  /*7bc0*/  LEA.HI.X.SX32 R15, R3, c[0x0][0x164], 0x1, P0 ;  /* 0x00005900030f7a11 */ /* 0x000fe400000f0eff */
[----:B------:R0:W5:Y:S04]  /*7bd0*/  LDL.LU R3, [R1+0x1a10] ;  /* 0x001a100001037983 */ /* 0x0001680000300800 */
[----:B------:R-:W2:Y:S01]  /*7be0*/  LDL.LU R28, [R1+0x1a0c] ;  /* 0x001a0c00011c7983 */ /* 0x000ea20000300800 */
[----:B------:R-:W-:-:S03]  /*7bf0*/  IMAD.WIDE R8, R24, 0x2, R14 ;  /* 0x0000000218087825 */ /* 0x000fc600078e020e */
[----:B------:R-:W-:Y:S04]  /*7c00*/  STL.64 [R1+0xfe0], R14 ;  /* 0x000fe00e01007387 */ /* 0x000fe80000100a00 */
[----:B------:R-:W-:Y:S04]  /*7c10*/  STL.64 [R1+0xfd8], R16 ;  /* 0x000fd81001007387 */ /* 0x000fe80000100a00 */
[----:B------:R-:W-:Y:S04]  /*7c20*/  STL [R1+0x17d4], R4 ;  /* 0x0017d40401007387 */ /* 0x000fe80000100800 */
[----:B------:R1:W-:Y:S04]  /*7c30*/  STL [R1+0x17c8], R5 ;  /* 0x0017c80501007387 */ /* 0x0003e80000100800 */
[----:B------:R-:W-:Y:S04]  /*7c40*/  STL [R1+0x17cc], R6 ;  /* 0x0017cc0601007387 */ /* 0x000fe80000100800 */
[----:B------:R3:W-:Y:S01]  /*7c50*/  STL [R1+0x17c0], R7 ;  /* 0x0017c00701007387 */ /* 0x0007e20000100800 */
[----:B-1----:R-:W-:-:S03]  /*7c60*/  IMAD.WIDE R4, R0, 0x2, R20 ;  /* 0x0000000200047825 */ /* 0x002fc600078e0214 */
[----:B------:R-:W-:Y:S04]  /*7c70*/  STL [R1+0x17c4], R8 ;  /* 0x0017c40801007387 */ /* 0x000fe80000100800 */
[----:B------:R1:W-:Y:S01]  /*7c80*/  STL [R1+0x17b8], R9 ;  /* 0x0017b80901007387 */ /* 0x0003e20000100800 */
[----:B---3--:R-:W-:-:S03]  /*7c90*/  IMAD.WIDE R6, R0, 0x2, R18 ;  /* 0x0000000200067825 */ /* 0x008fc600078e0212 */
[----:B------:R-:W-:Y:S04]  /*7ca0*/  STL [R1+0x17bc], R4 ;  /* 0x0017bc0401007387 */ /* 0x000fe80000100800 */
[----:B------:R3:W-:Y:S01]  /*7cb0*/  STL [R1+0x17b0], R5 ;  /* 0x0017b00501007387 */ /* 0x0007e20000100800 */
[----:B-1----:R-:W-:-:S03]  /*7cc0*/  IMAD.WIDE R8, R0, 0x2, R14 ;  /* 0x0000000200087825 */ /* 0x002fc600078e020e */
[----:B------:R-:W-:Y:S01]  /*7cd0*/  STL [R1+0x17b4], R6 ;  /* 0x0017b40601007387 */ /* 0x000fe20000100800 */
[----:B---3--:R-:W-:-:S03]  /*7ce0*/  IMAD.WIDE R4, R0, 0x2, R16 ;  /* 0x0000000200047825 */ /* 0x008fc600078e0210 */
[----:B------:R1:W-:Y:S04]  /*7cf0*/  STL [R1+0x17a8], R7 ;  /* 0x0017a80701007387 */ /* 0x0003e80000100800 */
[----:B------:R-:W-:Y:S04]  /*7d00*/  STL [R1+0x17ac], R4 ;  /* 0x0017ac0401007387 */ /* 0x000fe80000100800 */
[----:B------:R3:W-:Y:S01]  /*7d10*/  STL [R1+0x17a0], R5 ;  /* 0x0017a00501007387 */ /* 0x0007e20000100800 */
[----:B-1----:R-:W-:-:S03]  /*7d20*/  IMAD.WIDE R6, R2, 0x2, R20 ;  /* 0x0000000202067825 */ /* 0x002fc600078e0214 */
[----:B------:R-:W-:Y:S04]  /*7d30*/  STL [R1+0x17a4], R8 ;  /* 0x0017a40801007387 */ /* 0x000fe80000100800 */
[----:B------:R1:W-:Y:S01]  /*7d40*/  STL [R1+0x1798], R9 ;  /* 0x0017980901007387 */ /* 0x0003e20000100800 */
[----:B---3--:R-:W-:-:S03]  /*7d50*/  IMAD.WIDE R4, R2, 0x2, R18 ;  /* 0x0000000202047825 */ /* 0x008fc600078e0212 */
[----:B------:R-:W-:Y:S01]  /*7d60*/  STL [R1+0x179c], R6 ;  /* 0x00179c0601007387 */ /* 0x000fe20000100800 */
[----:B------:R-:W-:-:S03]  /*7d70*/  IMAD R0, R12, 0x3c, RZ ;  /* 0x0000003c0c007824 */ /* 0x000fc600078e02ff */
        /* <DEDUP_REMOVED lines=133> */
[----:B------:R-:W-:-:S04]  /*85d0*/  IMAD.WIDE R10, R0, 0x2, R20 ;  /* 0x00000002000a7825 */ /* 0x000fc800078e0214 */
[----:B---3--:R-:W-:Y:S01]  /*85e0*/  IMAD.WIDE R6, R2, 0x2, R16 ;  /* 0x0000000202067825 */ /* 0x008fe200078e0210 */
[----:B------:R1:W-:Y:S04]  /*85f0*/  STL [R1+0x1648], R5 ;  /* 0x0016480501007387 */ /* 0x0003e80000100800 */
[----:B------:R-:W-:Y:S01]  /*8600*/  STL [R1+0x164c], R6 ;  /* 0x00164c0601007387 */ /* 0x000fe20000100800 */
[----:B------:R-:W-:-:S03]  /*8610*/  IMAD R2, R12, 0x31, RZ ;  /* 0x000000310c027824 */ /* 0x000fc600078e02ff */
        /* <DEDUP_REMOVED lines=220> */
[----:B------:R-:W-:-:S03]  /*93e0*/  IMAD.SHL.U32 R0, R12, 0x20, RZ ;  /* 0x000000200c007824 */ /* 0x000fc600078e00ff */
        /* <DEDUP_REMOVED lines=394> */
[----:B------:R3:W-:Y:S04]  /*ac90*/  STL [R1+0x15d8], R10 ;  /* 0x0015d80a01007387 */ /* 0x0007e80000100800 */
[----:B------:R-:W-:Y:S01]  /*aca0*/  STL [R1+0x15d4], R11 ;  /* 0x0015d40b01007387 */ /* 0x000fe20000100800 */
[----:B-1----:R-:W-:-:S03]  /*acb0*/  IMAD.WIDE R8, R2, 0x2, R14 ;  /* 0x0000000202087825 */ /* 0x002fc600078e020e */
[----:B------:R-:W-:Y:S01]  /*acc0*/  STL [R1+0x15e0], R4 ;  /* 0x0015e00401007387 */ /* 0x000fe20000100800 */
[----:B---3--:R-:W-:-:S03]  /*acd0*/  IMAD.SHL.U32 R10, R12, 0x2, RZ ;  /* 0x000000020c0a7824 */ /* 0x008fc600078e00ff */
        /* <DEDUP_REMOVED lines=11> */
[----:B------:R-:W-:-:S03]  /*ad90*/  IMAD.WIDE R10, R10, 0x2, R14 ;  /* 0x000000020a0a7825 */ /* 0x000fc600078e020e */
[----:B------:R1:W-:Y:S01]  /*ada0*/  STL [R1+0x15fc], R7 ;  /* 0x0015fc0701007387 */ /* 0x0003e20000100800 */
[----:B---3--:R-:W-:-:S03]  /*adb0*/  IMAD.WIDE R4, R12, 0x2, R20 ;  /* 0x000000020c047825 */ /* 0x008fc600078e0214 */
[----:B------:R-:W-:Y:S04]  /*adc0*/  STL [R1+0x1608], R8 ;  /* 0x0016080801007387 */ /* 0x000fe80000100800 */
[----:B------:R3:W-:Y:S01]  /*add0*/  STL [R1+0x1604], R9 ;  /* 0x0016040901007387 */ /* 0x0007e20000100800 */
[----:B-1----:R-:W-:-:S03]  /*ade0*/  IMAD.WIDE R6, R12, 0x2, R18 ;  /* 0x000000020c067825 */ /* 0x002fc600078e0212 */
[----:B------:R-:W-:Y:S04]  /*adf0*/  STL [R1+0x1610], R10 ;  /* 0x0016100a01007387 */ /* 0x000fe80000100800 */
[----:B------:R-:W-:Y:S01]  /*ae00*/  STL [R1+0x160c], R11 ;  /* 0x00160c0b01007387 */ /* 0x000fe20000100800 */
[----:B---3--:R-:W-:-:S03]  /*ae10*/  IMAD.WIDE R8, R12, 0x2, R16 ;  /* 0x000000020c087825 */ /* 0x008fc600078e0210 */
[----:B------:R-:W-:Y:S04]  /*ae20*/  STL [R1+0x1618], R4 ;  /* 0x0016180401007387 */ /* 0x000fe80000100800 */
[----:B------:R1:W-:Y:S04]  /*ae30*/  STL [R1+0x1614], R5 ;  /* 0x0016140501007387 */ /* 0x0003e80000100800 */
[----:B------:R-:W-:Y:S04]  /*ae40*/  STL [R1+0x1620], R6 ;  /* 0x0016200601007387 */ /* 0x000fe80000100800 */
[----:B------:R-:W-:Y:S01]  /*ae50*/  STL [R1+0x161c], R7 ;  /* 0x00161c0701007387 */ /* 0x000fe20000100800 */
[----:B-1----:R-:W-:-:S03]  /*ae60*/  IMAD.WIDE R4, R12, 0x2, R14 ;  /* 0x000000020c047825 */ /* 0x002fc600078e020e */
[----:B------:R-:W-:Y:S04]  /*ae70*/  STL [R1+0x1628], R8 ;  /* 0x0016280801007387 */ /* 0x000fe80000100800 */
[----:B------:R-:W-:Y:S04]  /*ae80*/  STL [R1+0x1624], R9 ;  /* 0x0016240901007387 */ /* 0x000fe80000100800 */
[----:B------:R-:W-:Y:S04]  /*ae90*/  STL [R1+0x1630], R4 ;  /* 0x0016300401007387 */ /* 0x000fe80000100800 */
[----:B------:R1:W-:Y:S04]  /*aea0*/  STL [R1+0x162c], R5 ;  /* 0x00162c0501007387 */ /* 0x0003e80000100800 */
        /* <DEDUP_REMOVED lines=399> */
[----:B------:R-:W3:Y:S04]  /*c7a0*/  S2R R24, SR_TID.X ;  /* 0x0000000000187919 */ /* 0x000ee80000002100 */
        /* <DEDUP_REMOVED lines=20> */
[----:B------:R-:W-:Y:S01]  /*c8f0*/  STL [R1+0x9c8], RZ ;  /* 0x0009c8ff01007387 */ /* 0x000fe20000100800 */
[----:B---3--:R-:W-:-:S03]  /*c900*/  LOP3.LUT R24, R24, 0x7f, RZ, 0xc0, !PT ;  /* 0x0000007f18187812 */ /* 0x008fc600078ec0ff */
[----:B------:R-:W-:Y:S04]  /*c910*/  STL [R1+0x9cc], RZ ;  /* 0x0009ccff01007387 */ /* 0x000fe80000100800 */
[----:B------:R-:W-:Y:S04]  /*c920*/  STL [R1+0x9b0], RZ ;  /* 0x0009b0ff01007387 */ /* 0x000fe80000100800 */
[----:B------:R-:W-:Y:S04]  /*c930*/  STL [R1+0x9b4], RZ ;  /* 0x0009b4ff01007387 */ /* 0x000fe80000100800 */
[----:B------:R-:W-:Y:S04]  /*c940*/  STL [R1+0x9b8], RZ ;  /* 0x0009b8ff01007387 */ /* 0x000fe80000100800 */
[----:B------:R-:W-:Y:S01]  /*c950*/  STL [R1+0x9bc], RZ ;  /* 0x0009bcff01007387 */ /* 0x000fe20000100800 */
[----:B------:R-:W-:-:S03]  /*c960*/  IMAD.SHL.U32 R2, R24, 0x2, RZ ;  /* 0x0000000218027824 */ /* 0x000fc600078e00ff */
[----:B------:R-:W-:Y:S04]  /*c970*/  STL [R1+0x9a0], RZ ;  /* 0x0009a0ff01007387 */ /* 0x000fe80000100800 */
[----:B------:R-:W-:Y:S04]  /*c980*/  STL [R1+0x9a4], RZ ;  /* 0x0009a4ff01007387 */ /* 0x000fe80000100800 */
[----:B------:R-:W-:Y:S04]  /*c990*/  STL [R1+0x9a8], RZ ;  /* 0x0009a8ff01007387 */ /* 0x000fe80000100800 */
[----:B------:R-:W-:Y:S04]  /*c9a0*/  STL [R1+0x9ac], RZ ;  /* 0x0009acff01007387 */ /* 0x000fe80000100800 */
[----:B------:R-:W3:Y:S04]  /*c9b0*/  LDL.LU R24, [R1+0x100] ;  /* 0x0001000001187983 */ /* 0x000ee80000300800 */
        /* <DEDUP_REMOVED lines=27> */
[----:B------:R-:W-:Y:S01]  /*cb70*/  IMAD.SHL.U32 R29, R12, 0x40, RZ ;  /* 0x000000400c1d7824 */ /* 0x000fe200078e00ff */
[----:B------:R-:W-:-:S02]  /*cb80*/  ULDC UR4, c[0x0][0x18c] ;  /* 0x0000630000047ab9 */ /* 0x000fc40000000800 */
[----:B------:R-:W-:Y:S02]  /*cb90*/  USHF.L.U32 UR4, UR4, 0x6, URZ ;  /* 0x0000000604047899 */ /* 0x000fe4000800063f */
[----:B------:R-:W-:Y:S02]  /*cba0*/  SHF.R.S32.HI R0, RZ, 0x1f, R29 ;  /* 0x0000001fff007819 */ /* 0x000fe4000001141d */
[C---:B-1----:R-:W-:Y:S01]  /*cbb0*/  LOP3.LUT R5, R2.reuse, 0x20, RZ, 0x3c, !PT ;  /* 0x0000002002057812 */ /* 0x042fe200078e3cff */
[----:B------:R-:W-:Y:S01]  /*cbc0*/  USHF.R.S32.HI UR5, URZ, 0x1f, UR4 ;  /* 0x0000001f3f057899 */ /* 0x000fe20008011404 */
[C---:B------:R-:W-:Y:S02]  /*cbd0*/  LOP3.LUT R5, R2.reuse, 0x40, RZ, 0x3c, !PT ;  /* 0x0000004002057812 */ /* 0x040fe400078e3cff */
[C---:B------:R-:W-:Y:S01]  /*cbe0*/  SHF.L.U64.HI R0, R29.reuse, 0x1, R0 ;  /* 0x000000011d007819 */ /* 0x040fe20000010200 */
[----:B------:R-:W-:Y:S01]  /*cbf0*/  IMAD.SHL.U32 R29, R29, 0x2, RZ ;  /* 0x000000021d1d7824 */ /* 0x000fe200078e00ff */
[----:B------:R-:W-:-:S02]  /*cc00*/  LOP3.LUT R6, R2, 0x10, RZ, 0x3c, !PT ;  /* 0x0000001002067812 */ /* 0x000fc400078e3cff */
[----:B------:R-:W-:Y:S02]  /*cc10*/  LOP3.LUT R5, R2, 0x60, RZ, 0x3c, !PT ;  /* 0x0000006002057812 */ /* 0x000fe400078e3cff */
[C---:B--2---:R-:W-:Y:S02]  /*cc20*/  LOP3.LUT R6, R28.reuse, 0x40, RZ, 0x3c, !PT ;  /* 0x000000401c067812 */ /* 0x044fe400078e3cff */
[----:B------:R-:W-:Y:S01]  /*cc30*/  LOP3.LUT R5, R28, 0x60, RZ, 0x3c, !PT ;  /* 0x000000601c057812 */ /* 0x000fe200078e3cff */
[----:B------:R-:W-:Y:S02]  /*cc40*/  USHF.L.U32 UR8, UR4, 0x1, URZ ;  /* 0x0000000104087899 */ /* 0x000fe4000800063f */
[----:B------:R-:W-:Y:S01]  /*cc50*/  USHF.L.U64.HI UR5, UR4, 0x1, UR5 ;  /* 0x0000000104057899 */ /* 0x000fe20008010205 */
[----:B---3--:R-:W-:-:S05]  /*cc60*/  SHF.R.S32.HI R4, RZ, 0x6, R24 ;  /* 0x00000006ff047819 */ /* 0x008fca0000011418 */
        /* <DEDUP_REMOVED lines=40> */
[----:B------:R-:W2:Y:S04]  /*cef0*/  S2R R24, SR_TID.X ;  /* 0x0000000000187919 */ /* 0x000ea80000002100 */
        /* <DEDUP_REMOVED lines=17> */
[----:B------:R0:W-:Y:S01]  /*d010*/  STL [R1+0x4c], RZ ;  /* 0x00004cff01007387 */ /* 0x0001e20000100800 */
[C---:B--2---:R-:W-:Y:S01]  /*d020*/  LOP3.LUT R12, R24.reuse, 0x7, RZ, 0xc0, !PT ;  /* 0x00000007180c7812 */ /* 0x044fe200078ec0ff */
[----:B------:R-:W-:-:S04]  /*d030*/  IMAD.SHL.U32 R24, R24, 0x2, RZ ;  /* 0x0000000218187824 */ /* 0x000fc800078e00ff */
[----:B------:R-:W-:Y:S01]  /*d040*/  IMAD R12, R12, 0x90, RZ ;  /* 0x000000900c0c7824 */ /* 0x000fe200078e02ff */
[C---:B-1----:R-:W-:Y:S02]  /*d050*/  LOP3.LUT R4, R2.reuse, 0x30, RZ, 0x3c, !PT ;  /* 0x0000003002047812 */ /* 0x042fe400078e3cff */
[----:B------:R-:W-:Y:S02]  /*d060*/  LOP3.LUT R4, R2, 0x50, RZ, 0x3c, !PT ;  /* 0x0000005002047812 */ /* 0x000fe400078e3cff */
[----:B------:R-:W-:Y:S02]  /*d070*/  LOP3.LUT R24, R12, 0x30, R24, 0x78, !PT ;  /* 0x000000300c187812 */ /* 0x000fe400078e7818 */
[----:B------:R-:W-:Y:S02]  /*d080*/  LOP3.LUT R4, R2, 0x70, RZ, 0x3c, !PT ;  /* 0x0000007002047812 */ /* 0x000fe400078e3cff */
[----:B------:R-:W-:Y:S02]  /*d090*/  LOP3.LUT R4, R28, 0x20, RZ, 0x3c, !PT ;  /* 0x000000201c047812 */ /* 0x000fe400078e3cff */
[----:B0-----:R-:W-:-:S02]  /*d0a0*/  LOP3.LUT R4, R24, 0x40, RZ, 0x3c, !PT ;  /* 0x0000004018047812 */ /* 0x001fc400078e3cff */
.L_x_2:
[----:B------:R-:W2:Y:S01]  /*d0b0*/  LDL.64 R6, [R1+0xfe0] ;  /* 0x000fe00001067983 */ /* 0x000ea20000100a00 */
[----:B------:R-:W-:-:S03]  /*d0c0*/  IMAD.MOV.U32 R4, RZ, RZ, c[0x0][0x180] ;  /* 0x00006000ff047624 */ /* 0x000fc600078e00ff */
[----:B--2---:R0:W-:Y:S04]  /*d0d0*/  STL [R1+0x41e8], R7 ;  /* 0x0041e80701007387 */ /* 0x0041e80000100800 */
[----:B0-----:R-:W2:Y:S04]  /*d0e0*/  LDL R7, [R1+0xff8] ;  /* 0x000ff80001077983 */ /* 0x001ea80000100800 */
[----:B------:R-:W-:Y:S04]  /*d0f0*/  STL [R1+0x3ef4], R2 ;  /* 0x003ef40201007387 */ /* 0x000fe80000100800 */
        /* <DEDUP_REMOVED lines=73> */
[----:B------:R-:W-:Y:S01]  /*d590*/  STL [R1+0x4100], R2 ;  /* 0x0041000201007387 */ /* 0x000fe20000100800 */
[----:B--2---:R-:W-:-:S03]  /*d5a0*/  IMAD R4, R7, -0x40, R4 ;  /* 0xffffffc007047824 */ /* 0x004fc600078e0204 */
        /* <DEDUP_REMOVED lines=114> */
[----:B------:R0:W-:Y:S04]  /*dcd0*/  STL [R1+0x41e4], R27 ;  /* 0x0041e41b01007387 */ /* 0x0001e80000100800 */
[----:B------:R-:W-:Y:S04]  /*dce0*/  STL [R1+0x3eec], R26 ;  /* 0x003eec1a01007387 */ /* 0x000fe80000100800 */
[----:B-----5:R-:W-:Y:S04]  /*dcf0*/  STL [R1+0x3ee8], R25 ;  /* 0x003ee81901007387 */ /* 0x020fe80000100800 */
        /* <DEDUP_REMOVED lines=40> */
[----:B-----5:R-:W-:Y:S04]  /*df80*/  STL [R1+0x3ce8], R3 ;  /* 0x003ce80301007387 */ /* 0x020fe80000100800 */
[----:B------:R-:W-:Y:S04]  /*df90*/  STL [R1+0x3ddc], R3 ;  /* 0x003ddc0301007387 */ /* 0x000fe80000100800 */
[----:B------:R-:W-:Y:S04]  /*dfa0*/  STL [R1+0x1bc0], R0 ;  /* 0x001bc00001007387 */ /* 0x000fe80000100800 */
[----:B------:R-:W2:Y:S01]  /*dfb0*/  LDL.LU R7, [R1+0x41e8] ;  /* 0x0041e80001077983 */ /* 0x000ea20000300800 */
[----:B------:R-:W-:-:S02]  /*dfc0*/  ISETP.GT.AND P0, PT, R4, RZ, PT ;  /* 0x000000ff0400720c */ /* 0x000fc40003f04270 */
[----:B0-----:R-:W-:Y:S02]  /*dfd0*/  PRMT R27, RZ, 0x7610, R27 ;  /* 0x00007610ff1b7816 */ /* 0x001fe4000000001b */
[----:B------:R-:W-:Y:S02]  /*dfe0*/  PRMT R2, RZ, 0x7610, R2 ;  /* 0x00007610ff027816 */ /* 0x000fe40000000002 */
[----:B------:R-:W-:-:S07]  /*dff0*/  ISETP.GT.AND P1, PT, R4, 0x1, PT ;  /* 0x000000010400780c */ /* 0x000fce0003f24270 */
[----:B--2---:R-:W2:Y:S04]  /*e000*/  @P0 LDG.E.U16 R27, [R6.64] ;  /* 0x00000006061b0981 */ /* 0x004ea8000c1e1500 */
[----:B--2---:R0:W-:Y:S04]  /*e010*/  STL [R1+0x388], R27 ;  /* 0x0003881b01007387 */ /* 0x0041e80000100800 */
[----:B0-----:R-:W2:Y:S04]  /*e020*/  LDL.LU R27, [R1+0x41e4] ;  /* 0x0041e400011b7983 */ /* 0x001ea80000300800 */
[----:B------:R-:W3:Y:S01]  /*e030*/  LDL.64 R6, [R1+0xfd8] ;  /* 0x000fd80001067983 */ /* 0x000ee20000100a00 */
[----:B--2---:R-:W-:-:S03]  /*e040*/  PRMT R27, RZ, 0x7610, R27 ;  /* 0x00007610ff1b7816 */ /* 0x004fc6000000001b */
[----:B---3--:R-:W2:Y:S04]  /*e050*/  @P0 LDG.E.U16 R2, [R6.64] ;  /* 0x0000000606020981 */ /* 0x008ea8000c1e1500 */
        /* <DEDUP_REMOVED lines=12> */
[----:B------:R-:W3:Y:S04]  /*e120*/  LDL R6, [R1+0x162c] ;  /* 0x00162c0001067983 */ /* 0x000ee80000100800 */
[----:B------:R-:W3:Y:S01]  /*e130*/  LDL R7, [R1+0x1630] ;  /* 0x0016300001077983 */ /* 0x000ee20000100800 */
[----:B------:R-:W-:-:S02]  /*e140*/  ISETP.GT.AND P0, PT, R4, 0x2, PT ;  /* 0x000000020400780c */ /* 0x000fc40003f04270 */
[----:B--2---:R-:W-:Y:S02]  /*e150*/  PRMT R2, RZ, 0x7610, R2 ;  /* 0x00007610ff027816 */ /* 0x004fe40000000002 */
[----:B---3--:R-:W-:-:S04]  /*e160*/  @P1 LOP3.LUT R7, R7, R6, RZ, 0x3c, !PT ;  /* 0x0000000607071212 */ /* 0x008fc800078e3cff */
[----:B------:R-:W-:-:S04]  /*e170*/  @P1 LOP3.LUT R6, R7, R6, RZ, 0x3c, !PT ;  /* 0x0000000607061212 */ /* 0x000fc800078e3cff */
[----:B------:R-:W-:-:S05]  /*e180*/  @P1 LOP3.LUT R7, R7, R6, RZ, 0x3c, !PT ;  /* 0x0000000607071212 */ /* 0x000fca00078e3cff */
[----:B------:R-:W2:Y:S04]  /*e190*/  @P1 LDG.E.U16 R27, [R6.64] ;  /* 0x00000006061b1981 */ /* 0x000ea8000c1e1500 */
[----:B--2---:R0:W-:Y:S04]  /*e1a0*/  STL [R1+0x378], R27 ;  /* 0x0003781b01007387 */ /* 0x0041e80000100800 */
[----:B0-----:R-:W2:Y:S04]  /*e1b0*/  LDL.LU R27, [R1+0x41d4] ;  /* 0x0041d400011b7983 */ /* 0x001ea80000300800 */
[----:B------:R-:W3:Y:S04]  /*e1c0*/  LDL R6, [R1+0x1624] ;  /* 0x0016240001067983 */ /* 0x000ee80000100800 */
[----:B------:R-:W3:Y:S01]  /*e1d0*/  LDL R7, [R1+0x1628] ;  /* 0x0016280001077983 */ /* 0x000ee20000100800 */
[----:B--2---:R-:W-:-:S02]  /*e1e0*/  PRMT R27, RZ, 0x7610, R27 ;  /* 0x00007610ff1b7816 */ /* 0x004fc4000000001b */
        /* <DEDUP_REMOVED lines=470> */
[----:B------:R-:W-:-:S02]  /*ff50*/  PRMT R3, RZ, 0x7610, R3 ;  /* 0x00007610ff037816 */ /* 0x000fc40000000003 */
[----:B------:R-:W-:Y:S02]  /*ff60*/  ISETP.GT.AND P1, PT, R4, 0xf, PT ;  /* 0x0000000f0400780c */ /* 0x000fe40003f24270 */
        /* <DEDUP_REMOVED lines=8> */
[----:B------:R-:W3:Y:S02]  /*fff0*/  LDL R7, [R1+0x1488] ;  /* 0x0014880001077983 */ /* 0x000ee40000100800 */
[----:B---3--:R-:W-:-:S04]  /*10000*/  @P0 LOP3.LUT R7, R7, R6, RZ, 0x3c, !PT ;  /* 0x0000000607070212 */ /* 0x008fc800078e3cff */
[----:B------:R-:W-:-:S04]  /*10010*/  @P0 LOP3.LUT R6, R7, R6, RZ, 0x3c, !PT ;  /* 0x0000000607060212 */ /* 0x000fc800078e3cff */
[----:B------:R-:W-:-:S05]  /*10020*/  @P0 LOP3.LUT R7, R7, R6, RZ, 0x3c, !PT ;  /* 0x0000000607070212 */ /* 0x000fca00078e3cff */
[----:B------:R-:W3:Y:S04]  /*10030*/  @P0 LDG.E.U16 R2, [R6.64] ;  /* 0x0000000606020981 */ /* 0x000ee8000c1e1500 */
[----:B---3--:R0:W-:Y:S04]  /*10040*/  STL [R1+0x280], R2 ;  /* 0x0002800201007387 */ /* 0x0081e80000100800 */
[----:B0-----:R-:W3:Y:S04]  /*10050*/  LDL.LU R2, [R1+0x4100] ;  /* 0x0041000001027983 */ /* 0x001ee80000300800 */
[----:B------:R-:W4:Y:S04]  /*10060*/  LDL R6, [R1+0x147c] ;  /* 0x00147c0001067983 */ /* 0x000f280000100800 */
[----:B------:R-:W4:Y:S01]  /*10070*/  LDL R7, [R1+0x1480] ;  /* 0x0014800001077983 */ /* 0x000f220000100800 */
[----:B--2---:R-:W-:-:S02]  /*10080*/  PRMT R27, RZ, 0x7610, R27 ;  /* 0x00007610ff1b7816 */ /* 0x004fc4000000001b */
[----:B----4-:R-:W-:-:S04]  /*10090*/  @P0 LOP3.LUT R7, R7, R6, RZ, 0x3c, !PT ;  /* 0x0000000607070212 */ /* 0x010fc800078e3cff */
[----:B------:R-:W-:-:S04]  /*100a0*/  @P0 LOP3.LUT R6, R7, R6, RZ, 0x3c, !PT ;  /* 0x0000000607060212 */ /* 0x000fc800078e3cff */
[----:B------:R-:W-:-:S05]  /*100b0*/  @P0 LOP3.LUT R7, R7, R6, RZ, 0x3c, !PT ;  /* 0x0000000607070212 */ /* 0x000fca00078e3cff */
[----:B------:R0:W2:Y:S04]  /*100c0*/  @P0 LDG.E.U16 R3, [R6.64] ;  /* 0x0000000606030981 */ /* 0x0000a8000c1e1500 */
[----:B0-----:R-:W4:Y:S04]  /*100d0*/  LDL R6, [R1+0x1474] ;  /* 0x0014740001067983 */ /* 0x001f280000100800 */
[----:B------:R-:W4:Y:S01]  /*100e0*/  LDL R7, [R1+0x1478] ;  /* 0x0014780001077983 */ /* 0x000f220000100800 */
[----:B---3--:R-:W-:-:S03]  /*100f0*/  PRMT R2, RZ, 0x7610, R2 ;  /* 0x00007610ff027816 */ /* 0x008fc60000000002 */
[----:B--2---:R-:W-:Y:S01]  /*10100*/  STL [R1+0x3de0], R3 ;  /* 0x003de00301007387 */ /* 0x004fe20000100800 */
[----:B----4-:R-:W-:-:S04]  /*10110*/  @P0 LOP3.LUT R7, R7, R6, RZ, 0x3c, !PT ;  /* 0x0000000607070212 */ /* 0x010fc800078e3cff */
        /* <DEDUP_REMOVED lines=264> */
[----:B---3--:R-:W-:Y:S02]  /*111a0*/  PRMT R2, RZ, 0x7610, R2 ;  /* 0x00007610ff027816 */ /* 0x008fe40000000002 */
[----:B------:R-:W-:Y:S01]  /*111b0*/  ISETP.GT.AND P1, PT, R4, 0x17, PT ;  /* 0x000000170400780c */ /* 0x000fe20003f24270 */
        /* <DEDUP_REMOVED lines=644> */
[----:B0-----:R-:W2:Y:S01]  /*13a00*/  LDL.LU R2, [R1+0x3f78] ;  /* 0x003f780001027983 */ /* 0x001ea20000300800 */
[----:B------:R-:W3:Y:S02]  /*13a10*/  LDL R6, [R1+0x115c] ;  /* 0x00115c0001067983 */ /* 0x000ee40000100800 */
        /* <DEDUP_REMOVED lines=138> */
[----:B------:R-:W3:Y:S02]  /*142c0*/  LDL R7, [R1+0x10e8] ;  /* 0x0010e80001077983 */ /* 0x000ee40000100800 */
[----:B---3--:R-:W-:-:S04]  /*142d0*/  @P1 LOP3.LUT R7, R7, R6, RZ, 0x3c, !PT ;  /* 0x0000000607071212 */ /* 0x008fc800078e3cff */
[----:B------:R-:W-:-:S04]  /*142e0*/  @P1 LOP3.LUT R6, R7, R6, RZ, 0x3c, !PT ;  /* 0x0000000607061212 */ /* 0x000fc800078e3cff */
[----:B------:R-:W-:-:S05]  /*142f0*/  @P1 LOP3.LUT R7, R7, R6, RZ, 0x3c, !PT ;  /* 0x0000000607071212 */ /* 0x000fca00078e3cff */
[----:B------:R-:W3:Y:S04]  /*14300*/  @P1 LDG.E.U16 R2, [R6.64] ;  /* 0x0000000606021981 */ /* 0x000ee8000c1e1500 */
[----:B---3--:R0:W-:Y:S04]  /*14310*/  STL [R1+0xa4], R2 ;  /* 0x0000a40201007387 */ /* 0x0081e80000100800 */
[----:B0-----:R-:W3:Y:S01]  /*14320*/  LDL.LU R2, [R1+0x3f38] ;  /* 0x003f380001027983 */ /* 0x001ee20000300800 */
[----:B------:R-:W4:Y:S02]  /*14330*/  LDL R6, [R1+0x10dc] ;  /* 0x0010dc0001067983 */ /* 0x000f240000100800 */
[----:B------:R-:W4:Y:S01]  /*14340*/  LDL R7, [R1+0x10e0] ;  /* 0x0010e00001077983 */ /* 0x000f220000100800 */
[----:B---3--:R-:W-:-:S02]  /*14350*/  PRMT R2, RZ, 0x7610, R2 ;  /* 0x00007610ff027816 */ /* 0x008fc40000000002 */
[----:B----4-:R-:W-:-:S04]  /*14360*/  @P1 LOP3.LUT R7, R7, R6, RZ, 0x3c, !PT ;  /* 0x0000000607071212 */ /* 0x010fc800078e3cff */
[----:B------:R-:W-:-:S04]  /*14370*/  @P1 LOP3.LUT R6, R7, R6, RZ, 0x3c, !PT ;  /* 0x0000000607061212 */ /* 0x000fc800078e3cff */
[----:B------:R-:W-:-:S05]  /*14380*/  @P1 LOP3.LUT R7, R7, R6, RZ, 0x3c, !PT ;  /* 0x0000000607071212 */ /* 0x000fca00078e3cff */
[----:B------:R-:W3:Y:S04]  /*14390*/  @P1 LDG.E.U16 R2, [R6.64] ;  /* 0x0000000606021981 */ /* 0x000ee8000c1e1500 */
[----:B---3--:R0:W-:Y:S04]  /*143a0*/  STL [R1+0xa0], R2 ;  /* 0x0000a00201007387 */ /* 0x0081e80000100800 */
[----:B0-----:R-:W3:Y:S01]  /*143b0*/  LDL.LU R2, [R1+0x3f34] ;  /* 0x003f340001027983 */ /* 0x001ee20000300800 */
[----:B------:R-:W4:Y:S02]  /*143c0*/  LDL R6, [R1+0x10d4] ;  /* 0x0010d40001067983 */ /* 0x000f240000100800 */
[----:B------:R-:W4:Y:S01]  /*143d0*/  LDL R7, [R1+0x10d8] ;  /* 0x0010d80001077983 */ /* 0x000f220000100800 */
[----:B------:R-:W-:-:S02]  /*143e0*/  ISETP.GT.AND P0, PT, R4, 0x2c, PT ;  /* 0x0000002c0400780c */ /* 0x000fc40003f04270 */
[----:B---3--:R-:W-:Y:S02]  /*143f0*/  PRMT R2, RZ, 0x7610, R2 ;  /* 0x00007610ff027816 */ /* 0x008fe40000000002 */
        /* <DEDUP_REMOVED lines=26> */
[----:B------:R-:W-:-:S02]  /*145a0*/  PRMT R29, RZ, 0x7610, R29 ;  /* 0x00007610ff1d7816 */ /* 0x000fc4000000001d */
[----:B----4-:R-:W-:-:S04]  /*145b0*/  @P0 LOP3.LUT R7, R7, R6, RZ, 0x3c, !PT ;  /* 0x0000000607070212 */ /* 0x010fc800078e3cff */
[----:B------:R-:W-:-:S04]  /*145c0*/  @P0 LOP3.LUT R6, R7, R6, RZ, 0x3c, !PT ;  /* 0x0000000607060212 */ /* 0x000fc800078e3cff */
[----:B------:R-:W-:-:S05]  /*145d0*/  @P0 LOP3.LUT R7, R7, R6, RZ, 0x3c, !PT ;  /* 0x0000000607070212 */ /* 0x000fca00078e3cff */
[----:B------:R0:W4:Y:S04]  /*145e0*/  @P0 LDG.E.U16 R29, [R6.64] ;  /* 0x00000006061d0981 */ /* 0x000128000c1e1500 */
[----:B0-----:R-:W2:Y:S04]  /*145f0*/  LDL R6, [R1+0x10b4] ;  /* 0x0010b40001067983 */ /* 0x001ea80000100800 */
[----:B------:R-:W2:Y:S01]  /*14600*/  LDL R7, [R1+0x10b8] ;  /* 0x0010b80001077983 */ /* 0x000ea20000100800 */
[----:B---3--:R-:W-:Y:S02]  /*14610*/  PRMT R2, RZ, 0x7610, R2 ;  /* 0x00007610ff027816 */ /* 0x008fe40000000002 */
[----:B------:R-:W-:Y:S01]  /*14620*/  ISETP.GT.AND P1, PT, R4, 0x2d, PT ;  /* 0x0000002d0400780c */ /* 0x000fe20003f24270 */
[----:B----4-:R-:W-:Y:S01]  /*14630*/  STL [R1+0x3e40], R29 ;  /* 0x003e401d01007387 */ /* 0x010fe20000100800 */
[----:B--2---:R-:W-:-:S04]  /*14640*/  @P0 LOP3.LUT R7, R7, R6, RZ, 0x3c, !PT ;  /* 0x0000000607070212 */ /* 0x004fc800078e3cff */
        /* <DEDUP_REMOVED lines=118> */
[----:B------:R-:W-:-:S02]  /*14db0*/  PRMT R27, RZ, 0x7610, R27 ;  /* 0x00007610ff1b7816 */ /* 0x000fc4000000001b */
        /* <DEDUP_REMOVED lines=12> */
[----:B------:R-:W4:Y:S04]  /*14e80*/  @P1 LDG.E.U16 R26, [R6.64] ;  /* 0x00000006061a1981 */ /* 0x000f28000c1e1500 */
[----:B----4-:R0:W-:Y:S04]  /*14e90*/  STL [R1+0x70], R26 ;  /* 0x0000701a01007387 */ /* 0x0101e80000100800 */
[----:B0-----:R-:W4:Y:S01]  /*14ea0*/  LDL.LU R26, [R1+0x3eec] ;  /* 0x003eec00011a7983 */ /* 0x001f220000300800 */
[----:B------:R-:W2:Y:S02]  /*14eb0*/  LDL R6, [R1+0x1034] ;  /* 0x0010340001067983 */ /* 0x000ea40000100800 */
[----:B------:R-:W2:Y:S01]  /*14ec0*/  LDL R7, [R1+0x1038] ;  /* 0x0010380001077983 */ /* 0x000ea20000100800 */
[----:B------:R-:W-:-:S02]  /*14ed0*/  PRMT R25, RZ, 0x7610, R25 ;  /* 0x00007610ff197816 */ /* 0x000fc40000000019 */
[----:B------:R-:W-:Y:S02]  /*14ee0*/  ISETP.GT.AND P2, PT, R4, 0x31, PT ;  /* 0x000000310400780c */ /* 0x000fe40003f44270 */
[----:B--2---:R-:W-:-:S04]  /*14ef0*/  @P1 LOP3.LUT R7, R7, R6, RZ, 0x3c, !PT ;  /* 0x0000000607071212 */ /* 0x004fc800078e3cff */
[----:B------:R-:W-:-:S04]  /*14f00*/  @P1 LOP3.LUT R6, R7, R6, RZ, 0x3c, !PT ;  /* 0x0000000607061212 */ /* 0x000fc800078e3cff */
[----:B------:R-:W-:-:S05]  /*14f10*/  @P1 LOP3.LUT R7, R7, R6, RZ, 0x3c, !PT ;  /* 0x0000000607071212 */ /* 0x000fca00078e3cff */
[----:B------:R-:W2:Y:S04]  /*14f20*/  @P1 LDG.E.U16 R25, [R6.64] ;  /* 0x0000000606191981 */ /* 0x000ea8000c1e1500 */
[----:B--2---:R0:W-:Y:S04]  /*14f30*/  STL [R1+0x6c], R25 ;  /* 0x00006c1901007387 */ /* 0x0041e80000100800 */
[----:B0-----:R-:W2:Y:S01]  /*14f40*/  LDL.LU R25, [R1+0x3ee8] ;  /* 0x003ee80001197983 */ /* 0x001ea20000300800 */
[----:B------:R-:W2:Y:S02]  /*14f50*/  LDL R6, [R1+0x102c] ;  /* 0x00102c0001067983 */ /* 0x000ea40000100800 */
[----:B------:R-:W2:Y:S01]  /*14f60*/  LDL R7, [R1+0x1030] ;  /* 0x0010300001077983 */ /* 0x000ea20000100800 */
[----:B------:R-:W-:-:S02]  /*14f70*/  PRMT R24, RZ, 0x7610, R24 ;  /* 0x00007610ff187816 */ /* 0x000fc40000000018 */
        /* <DEDUP_REMOVED lines=105> */
[----:B------:R0:W2:Y:S04]  /*15610*/  @P2 LDG.E.U16 R29, [R6.64] ;  /* 0x00000006061d2981 */ /* 0x0000a8000c1e1500 */
[----:B0-----:R-:W3:Y:S04]  /*15620*/  LDL R6, [R1+0x1658] ;  /* 0x0016580001067983 */ /* 0x001ee80000100800 */
[----:B------:R-:W3:Y:S01]  /*15630*/  LDL R7, [R1+0x1664] ;  /* 0x0016640001077983 */ /* 0x000ee20000100800 */
[----:B------:R-:W-:-:S03]  /*15640*/  PRMT R13, RZ, 0x7610, R13 ;  /* 0x00007610ff0d7816 */ /* 0x000fc6000000000d */
[----:B--2---:R-:W-:Y:S01]  /*15650*/  STL [R1+0x3e50], R29 ;  /* 0x003e501d01007387 */ /* 0x004fe20000100800 */
        /* <DEDUP_REMOVED lines=15> */
[----:B------:R-:W2:Y:S02]  /*15750*/  LDL R6, [R1+0x1668] ;  /* 0x0016680001067983 */ /* 0x000ea40000100800 */
[----:B------:R-:W2:Y:S01]  /*15760*/  LDL R7, [R1+0x1674] ;  /* 0x0016740001077983 */ /* 0x000ea20000100800 */
[----:B------:R-:W-:-:S02]  /*15770*/  PRMT R3, RZ, 0x7610, R3 ;  /* 0x00007610ff037816 */ /* 0x000fc40000000003 */
[----:B--2---:R-:W-:-:S04]  /*15780*/  @P1 LOP3.LUT R7, R7, R6, RZ, 0x3c, !PT ;  /* 0x0000000607071212 */ /* 0x004fc800078e3cff */
[----:B------:R-:W-:-:S04]  /*15790*/  @P1 LOP3.LUT R6, R7, R6, RZ, 0x3c, !PT ;  /* 0x0000000607061212 */ /* 0x000fc800078e3cff */
[----:B------:R-:W-:-:S05]  /*157a0*/  @P1 LOP3.LUT R7, R7, R6, RZ, 0x3c, !PT ;  /* 0x0000000607071212 */ /* 0x000fca00078e3cff */
[----:B------:R0:W2:Y:S04]  /*157b0*/  @P1 LDG.E.U16 R3, [R6.64] ;  /* 0x0000000606031981 */ /* 0x0000a8000c1e1500 */
[----:B0-----:R-:W3:Y:S04]  /*157c0*/  LDL R6, [R1+0x1670] ;  /* 0x0016700001067983 */ /* 0x001ee80000100800 */
[----:B------:R-:W3:Y:S01]  /*157d0*/  LDL R7, [R1+0x167c] ;  /* 0x00167c0001077983 */ /* 0x000ee20000100800 */
[----:B------:R-:W-:Y:S02]  /*157e0*/  PRMT R11, RZ, 0x7610, R11 ;  /* 0x00007610ff0b7816 */ /* 0x000fe4000000000b */
[----:B------:R-:W-:Y:S01]  /*157f0*/  ISETP.GT.AND P2, PT, R4, 0x38, PT ;  /* 0x000000380400780c */ /* 0x000fe20003f44270 */
        /* <DEDUP_REMOVED lines=25> */
[----:B------:R-:W-:-:S03]  /*15990*/  PRMT R9, RZ, 0x7610, R9 ;  /* 0x00007610ff097816 */ /* 0x000fc60000000009 */
[----:B--2---:R0:W-:Y:S04]  /*159a0*/  STL [R1+0x3e98], R29 ;  /* 0x003e981d01007387 */ /* 0x0041e80000100800 */
[----:B0-----:R-:W2:Y:S01]  /*159b0*/  LDL R29, [R1+0x1704] ;  /* 0x00170400011d7983 */ /* 0x001ea20000100800 */
        /* <DEDUP_REMOVED lines=23> */
[----:B------:R-:W2:Y:S01]  /*15b30*/  @P1 LDG.E.U16 R5, [R6.64] ;  /* 0x0000000606051981 */ /* 0x000ea2000c1e1500 */
[----:B------:R-:W-:-:S03]  /*15b40*/  PRMT R2, RZ, 0x7610, R2 ;  /* 0x00007610ff027816 */ /* 0x000fc60000000002 */
[----:B--2---:R0:W-:Y:S04]  /*15b50*/  STL [R1+0x8], R5 ;  /* 0x0000080501007387 */ /* 0x0041e80000100800 */
[----:B0-----:R-:W2:Y:S01]  /*15b60*/  LDL.LU R5, [R1+0x3ea0] ;  /* 0x003ea00001057983 */ /* 0x001ea20000300800 */
[----:B------:R-:W2:Y:S02]  /*15b70*/  LDL R7, [R1+0x16f8] ;  /* 0x0016f80001077983 */ /* 0x000ea40000100800 */
[----:B------:R-:W-:Y:S02]  /*15b80*/  @P2 IMAD.MOV.U32 R6, RZ, RZ, R29 ;  /* 0x000000ffff062224 */ /* 0x000fe400078e001d */
[----:B------:R-:W3:Y:S04]  /*15b90*/  LDL R29, [R1+0x168c] ;  /* 0x00168c00011d7983 */ /* 0x000ee80000100800 */
[----:B--2---:R-:W2:Y:S04]  /*15ba0*/  @P2 LDG.E.U16 R2, [R6.64] ;  /* 0x0000000606022981 */ /* 0x004ea8000c1e1500 */
[----:B--2---:R0:W-:Y:S01]  /*15bb0*/  STL [R1+0x4], R2 ;  /* 0x0000040201007387 */ /* 0x0041e20000100800 */
[----:B------:R-:W2:Y:S02]  /*15bc0*/  LDL R6, [R1+0x1700] ;  /* 0x0017000001067983 */ /* 0x000ea40000100800 */
[----:B------:R-:W2:Y:S01]  /*15bd0*/  LDL R7, [R1+0x170c] ;  /* 0x00170c0001077983 */ /* 0x000ea20000100800 */
[----:B------:R-:W-:-:S02]  /*15be0*/  PRMT R3, RZ, 0x7610, R3 ;  /* 0x00007610ff037816 */ /* 0x000fc40000000003 */
[----:B------:R-:W-:Y:S02]  /*15bf0*/  PRMT R27, RZ, 0x7610, R27 ;  /* 0x00007610ff1b7816 */ /* 0x000fe4000000001b */
[----:B----4-:R-:W-:Y:S02]  /*15c00*/  PRMT R26, RZ, 0x7610, R26 ;  /* 0x00007610ff1a7816 */ /* 0x010fe4000000001a */
[----:B------:R-:W-:Y:S02]  /*15c10*/  PRMT R25, RZ, 0x7610, R25 ;  /* 0x00007610ff197816 */ /* 0x000fe40000000019 */
[----:B------:R-:W-:Y:S02]  /*15c20*/  PRMT R24, RZ, 0x7610, R24 ;  /* 0x00007610ff187816 */ /* 0x000fe40000000018 */
[----:B------:R-:W-:Y:S02]  /*15c30*/  PRMT R23, RZ, 0x7610, R23 ;  /* 0x00007610ff177816 */ /* 0x000fe40000000017 */
[----:B------:R-:W-:-:S02]  /*15c40*/  PRMT R22, RZ, 0x7610, R22 ;  /* 0x00007610ff167816 */ /* 0x000fc40000000016 */
[----:B------:R-:W-:Y:S02]  /*15c50*/  PRMT R21, RZ, 0x7610, R21 ;  /* 0x00007610ff157816 */ /* 0x000fe40000000015 */
[----:B------:R-:W-:Y:S02]  /*15c60*/  PRMT R20, RZ, 0x7610, R20 ;  /* 0x00007610ff147816 */ /* 0x000fe40000000014 */
        /* <DEDUP_REMOVED lines=10> */
[----:B---3--:R-:W-:Y:S02]  /*15d10*/  PRMT R9, RZ, 0x7610, R9 ;  /* 0x00007610ff097816 */ /* 0x008fe40000000009 */
[----:B------:R-:W-:Y:S02]  /*15d20*/  PRMT R8, RZ, 0x7610, R8 ;  /* 0x00007610ff087816 */ /* 0x000fe40000000008 */
[----:B------:R-:W-:Y:S02]  /*15d30*/  PRMT R5, RZ, 0x7610, R5 ;  /* 0x00007610ff057816 */ /* 0x000fe40000000005 */
[----:B------:R-:W-:Y:S02]  /*15d40*/  PRMT R28, RZ, 0x7610, R28 ;  /* 0x00007610ff1c7816 */ /* 0x000fe4000000001c */
[----:B------:R-:W-:Y:S01]  /*15d50*/  PRMT R0, RZ, 0x7610, R0 ;  /* 0x00007610ff007816 */ /* 0x000fe20000000000 */
[----:B0-----:R-:W0:Y:S02]  /*15d60*/  S2R R2, SR_TID.X ;  /* 0x0000000000027919 */ /* 0x001e240000002100 */
[----:B0-----:R-:W-:-:S05]  /*15d70*/  LOP3.LUT R2, R2, 0x7f, RZ, 0xc0, !PT ;  /* 0x0000007f02027812 */ /* 0x001fca00078ec0ff */
[----:B------:R-:W-:Y:S01]  /*15d80*/  IMAD.SHL.U32 R2, R2, 0x2, RZ ;  /* 0x0000000202027824 */ /* 0x000fe200078e00ff */
[----:B--2---:R-:W-:-:S04]  /*15d90*/  @P2 LOP3.LUT R7, R7, R6, RZ, 0x3c, !PT ;  /* 0x0000000607072212 */ /* 0x004fc800078e3cff */
[----:B------:R-:W-:-:S04]  /*15da0*/  @P2 LOP3.LUT R6, R7, R6, RZ, 0x3c, !PT ;  /* 0x0000000607062212 */ /* 0x000fc800078e3cff */
[----:B------:R-:W-:-:S05]  /*15db0*/  @P2 LOP3.LUT R7, R7, R6, RZ, 0x3c, !PT ;  /* 0x0000000607072212 */ /* 0x000fca00078e3cff */
[----:B------:R0:W2:Y:S04]  /*15dc0*/  @P2 LDG.E.U16 R3, [R6.64] ;  /* 0x0000000606032981 */ /* 0x0000a8000c1e1500 */
[----:B0-----:R-:W3:Y:S04]  /*15dd0*/  LDL R6, [R1+0x1708] ;  /* 0x0017080001067983 */ /* 0x001ee80000100800 */
[----:B------:R-:W3:Y:S02]  /*15de0*/  LDL R7, [R1+0x1714] ;  /* 0x0017140001077983 */ /* 0x000ee40000100800 */
[----:B---3--:R-:W-:-:S04]  /*15df0*/  @P2 LOP3.LUT R7, R7, R6, RZ, 0x3c, !PT ;  /* 0x0000000607072212 */ /* 0x008fc800078e3cff */
[----:B------:R-:W-:-:S04]  /*15e00*/  @P2 LOP3.LUT R6, R7, R6, RZ, 0x3c, !PT ;  /* 0x0000000607062212 */ /* 0x000fc800078e3cff */
[----:B------:R-:W-:Y:S01]  /*15e10*/  @P2 LOP3.LUT R7, R7, R6, RZ, 0x3c, !PT ;  /* 0x0000000607072212 */ /* 0x000fe200078e3cff */
[----:B--2---:R-:W-:Y:S04]  /*15e20*/  STL [R1+0x3e84], R3 ;  /* 0x003e840301007387 */ /* 0x004fe80000100800 */
[----:B------:R0:W2:Y:S04]  /*15e30*/  @P2 LDG.E.U16 R27, [R6.64] ;  /* 0x00000006061b2981 */ /* 0x0000a8000c1e1500 */
[----:B0-----:R-:W3:Y:S04]  /*15e40*/  LDL R6, [R1+0x1710] ;  /* 0x0017100001067983 */ /* 0x001ee80000100800 */
[----:B------:R-:W3:Y:S02]  /*15e50*/  LDL R7, [R1+0x171c] ;  /* 0x00171c0001077983 */ /* 0x000ee40000100800 */
[----:B---3--:R-:W-:-:S04]  /*15e60*/  @P2 LOP3.LUT R7, R7, R6, RZ, 0x3c, !PT ;  /* 0x0000000607072212 */ /* 0x008fc800078e3cff */
[----:B------:R-:W-:-:S04]  /*15e70*/  @P2 LOP3.LUT R6, R7, R6, RZ, 0x3c, !PT ;  /* 0x0000000607062212 */ /* 0x000fc800078e3cff */
[----:B------:R-:W-:Y:S01]  /*15e80*/  @P2 LOP3.LUT R7, R7, R6, RZ, 0x3c, !PT ;  /* 0x0000000607072212 */ /* 0x000fe200078e3cff */
[----:B--2---:R0:W-:Y:S04]  /*15e90*/  STL [R1+0x3e88], R27 ;  /* 0x003e881b01007387 */ /* 0x0041e80000100800 */
[----:B------:R1:W2:Y:S04]  /*15ea0*/  @P2 LDG.E.U16 R26, [R6.64] ;  /* 0x00000006061a2981 */ /* 0x0002a8000c1e1500 */
[----:B0-----:R-:W3:Y:S04]  /*15eb0*/  LDL R27, [R1+0x1724] ;  /* 0x00172400011b7983 */ /* 0x001ee80000100800 */
[----:B-1----:R-:W4:Y:S01]  /*15ec0*/  LDL R7, [R1+0x1680] ;  /* 0x0016800001077983 */ /* 0x002f220000100800 */
[----:B------:R-:W-:Y:S01]  /*15ed0*/  @P1 IMAD.MOV.U32 R6, RZ, RZ, R29 ;  /* 0x000000ffff061224 */ /* 0x000fe200078e001d */
[----:B------:R-:W-:-:S02]  /*15ee0*/  ISETP.GT.AND P2, PT, R4, 0x3a, PT ;  /* 0x0000003a0400780c */ /* 0x000fc40003f44270 */
[----:B--2---:R-:W-:Y:S01]  /*15ef0*/  STL [R1+0x3e8c], R26 ;  /* 0x003e8c1a01007387 */ /* 0x004fe20000100800 */
[----:B------:R-:W2:Y:S03]  /*15f00*/  LDL R29, [R1+0x173c] ;  /* 0x00173c00011d7983 */ /* 0x000ea60000100800 */
[----:B----4-:R0:W4:Y:S04]  /*15f10*/  @P1 LDG.E.U16 R25, [R6.64] ;  /* 0x0000000606191981 */ /* 0x010128000c1e1500 */
[----:B0-----:R-:W2:Y:S03]  /*15f20*/  LDL R7, [R1+0x1718] ;  /* 0x0017180001077983 */ /* 0x001ea60000100800 */
[----:B---3--:R-:W-:Y:S01]  /*15f30*/  @P2 IMAD.MOV.U32 R6, RZ, RZ, R27 ;  /* 0x000000ffff062224 */ /* 0x008fe200078e001b */
[----:B----4-:R-:W-:Y:S01]  /*15f40*/  STL [R1+0x3dfc], R25 ;  /* 0x003dfc1901007387 */ /* 0x010fe20000100800 */
[----:B------:R-:W3:Y:S03]  /*15f50*/  LDL R27, [R1+0x1694] ;  /* 0x00169400011b7983 */ /* 0x000ee60000100800 */
[----:B--2---:R0:W2:Y:S04]  /*15f60*/  @P2 LDG.E.U16 R24, [R6.64] ;  /* 0x0000000606182981 */ /* 0x0040a8000c1e1500 */
[----:B0-----:R-:W4:Y:S04]  /*15f70*/  LDL R6, [R1+0x1720] ;  /* 0x0017200001067983 */ /* 0x001f280000100800 */
[----:B------:R-:W4:Y:S02]  /*15f80*/  LDL R7, [R1+0x172c] ;  /* 0x00172c0001077983 */ /* 0x000f240000100800 */
[----:B----4-:R-:W-:-:S04]  /*15f90*/  @P2 LOP3.LUT R7, R7, R6, RZ, 0x3c, !PT ;  /* 0x0000000607072212 */ /* 0x010fc800078e3cff */
[----:B------:R-:W-:-:S04]  /*15fa0*/  @P2 LOP3.LUT R6, R7, R6, RZ, 0x3c, !PT ;  /* 0x0000000607062212 */ /* 0x000fc800078e3cff */
[----:B------:R-:W-:Y:S01]  /*15fb0*/  @P2 LOP3.LUT R7, R7, R6, RZ, 0x3c, !PT ;  /* 0x0000000607072212 */ /* 0x000fe200078e3cff */
[----:B--2---:R-:W-:Y:S04]  /*15fc0*/  STL [R1+0x3e70], R24 ;  /* 0x003e701801007387 */ /* 0x004fe80000100800 */
[----:B------:R0:W2:Y:S04]  /*15fd0*/  @P2 LDG.E.U16 R23, [R6.64] ;  /* 0x0000000606172981 */ /* 0x0000a8000c1e1500 */
[----:B0-----:R-:W4:Y:S04]  /*15fe0*/  LDL R6, [R1+0x1728] ;  /* 0x0017280001067983 */ /* 0x001f280000100800 */
[----:B------:R-:W4:Y:S02]  /*15ff0*/  LDL R7, [R1+0x1734] ;  /* 0x0017340001077983 */ /* 0x000f240000100800 */
[----:B----4-:R-:W-:-:S04]  /*16000*/  @P2 LOP3.LUT R7, R7, R6, RZ, 0x3c, !PT ;  /* 0x0000000607072212 */ /* 0x010fc800078e3cff */
[----:B------:R-:W-:-:S04]  /*16010*/  @P2 LOP3.LUT R6, R7, R6, RZ, 0x3c, !PT ;  /* 0x0000000607062212 */ /* 0x000fc800078e3cff */
[----:B------:R-:W-:Y:S01]  /*16020*/  @P2 LOP3.LUT R7, R7, R6, RZ, 0x3c, !PT ;  /* 0x0000000607072212 */ /* 0x000fe200078e3cff */
[----:B--2---:R0:W-:Y:S04]  /*16030*/  STL [R1+0x3e74], R23 ;  /* 0x003e741701007387 */ /* 0x0041e80000100800 */
[----:B------:R1:W2:Y:S04]  /*16040*/  @P2 LDG.E.U16 R22, [R6.64] ;  /* 0x0000000606162981 */ /* 0x0002a8000c1e1500 */
[----:B0-----:R-:W4:Y:S04]  /*16050*/  LDL R23, [R1+0x1688] ;  /* 0x0016880001177983 */ /* 0x001f280000100800 */
[----:B-1----:R-:W2:Y:S01]  /*16060*/  LDL R7, [R1+0x1730] ;  /* 0x0017300001077983 */ /* 0x002ea20000100800 */
[----:B------:R-:W-:-:S05]  /*16070*/  @P2 IMAD.MOV.U32 R6, RZ, RZ, R29 ;  /* 0x000000ffff062224 */ /* 0x000fca00078e001d */
[----:B--2---:R3:W2:Y:S04]  /*16080*/  @P2 LDG.E.U16 R21, [R6.64] ;  /* 0x0000000606152981 */ /* 0x0046a8000c1e1500 */
[----:B------:R-:W-:Y:S01]  /*16090*/  STL [R1+0x3e78], R22 ;  /* 0x003e781601007387 */ /* 0x000fe20000100800 */
[----:B------:R-:W2:Y:S02]  /*160a0*/  LDL R29, [R1+0x1754] ;  /* 0x00175400011d7983 */ /* 0x000ea40000100800 */
[----:B---3--:R-:W-:Y:S02]  /*160b0*/  @P1 IMAD.MOV.U32 R6, RZ, RZ, R27 ;  /* 0x000000ffff061224 */ /* 0x008fe400078e001b */
[----:B----4-:R-:W-:-:S05]  /*160c0*/  @P1 IMAD.MOV.U32 R7, RZ, RZ, R23 ;  /* 0x000000ffff071224 */ /* 0x010fca00078e0017 */
[----:B------:R0:W3:Y:S04]  /*160d0*/  @P1 LDG.E.U16 R20, [R6.64] ;  /* 0x0000000606141981 */ /* 0x0000e8000c1e1500 */
[----:B--2---:R-:W-:Y:S01]  /*160e0*/  STL [R1+0x3e7c], R21 ;  /* 0x003e7c1501007387 */ /* 0x004fe20000100800 */
[----:B0-----:R-:W2:Y:S02]  /*160f0*/  LDL R6, [R1+0x1738] ;  /* 0x0017380001067983 */ /* 0x001ea40000100800 */
[----:B------:R-:W2:Y:S01]  /*16100*/  LDL R7, [R1+0x1744] ;  /* 0x0017440001077983 */ /* 0x000ea20000100800 */
[----:B------:R-:W-:Y:S01]  /*16110*/  ISETP.GT.AND P2, PT, R4, 0x3b, PT ;  /* 0x0000003b0400780c */ /* 0x000fe20003f44270 */
[----:B------:R-:W4:Y:S04]  /*16120*/  LDL R27, [R1+0x1750] ;  /* 0x00175000011b7983 */ /* 0x000f280000100800 */
[----:B------:R-:W4:Y:S04]  /*16130*/  LDL R23, [R1+0x175c] ;  /* 0x00175c0001177983 */ /* 0x000f280000100800 */
[----:B---3--:R-:W-:Y:S04]  /*16140*/  STL [R1+0x3e00], R20 ;  /* 0x003e001401007387 */ /* 0x008fe80000100800 */
        /* <DEDUP_REMOVED lines=11> */
[----:B0-----:R-:W3:Y:S01]  /*16200*/  LDL R7, [R1+0x1748] ;  /* 0x0017480001077983 */ /* 0x001ee20000100800 */
[----:B------:R-:W-:-:S05]  /*16210*/  @P2 IMAD.MOV.U32 R6, RZ, RZ, R29 ;  /* 0x000000ffff062224 */ /* 0x000fca00078e001d */
[----:B---3--:R4:W3:Y:S04]  /*16220*/  @P2 LDG.E.U16 R17, [R6.64] ;  /* 0x0000000606112981 */ /* 0x0088e8000c1e1500 */
[----:B--2---:R-:W-:Y:S01]  /*16230*/  STL [R1+0x3e58], R18 ;  /* 0x003e581201007387 */ /* 0x004fe20000100800 */
[----:B------:R-:W2:Y:S02]  /*16240*/  LDL R29, [R1+0x176c] ;  /* 0x00176c00011d7983 */ /* 0x000ea40000100800 */
[----:B----4-:R-:W-:Y:S02]  /*16250*/  @P2 IMAD.MOV.U32 R6, RZ, RZ, R23 ;  /* 0x000000ffff062224 */ /* 0x010fe400078e0017 */
[----:B------:R-:W-:-:S05]  /*16260*/  @P2 IMAD.MOV.U32 R7, RZ, RZ, R27 ;  /* 0x000000ffff072224 */ /* 0x000fca00078e001b */
[----:B------:R0:W4:Y:S04]  /*16270*/  @P2 LDG.E.U16 R16, [R6.64] ;  /* 0x0000000606102981 */ /* 0x000128000c1e1500 */
[----:B---3--:R-:W-:Y:S01]  /*16280*/  STL [R1+0x3e5c], R17 ;  /* 0x003e5c1101007387 */ /* 0x008fe20000100800 */
[----:B0-----:R-:W3:Y:S02]  /*16290*/  LDL R6, [R1+0x1690] ;  /* 0x0016900001067983 */ /* 0x001ee40000100800 */
[----:B------:R-:W3:Y:S02]  /*162a0*/  LDL R7, [R1+0x169c] ;  /* 0x00169c0001077983 */ /* 0x000ee40000100800 */
[----:B------:R-:W2:Y:S01]  /*162b0*/  LDL R27, [R1+0x1768] ;  /* 0x00176800011b7983 */ /* 0x000ea20000100800 */
[----:B------:R-:W2:Y:S04]  /*162c0*/  LDL R23, [R1+0x1774] ;  /* 0x0017740001177983 */ /* 0x000ea80000100800 */
[----:B----4-:R-:W-:Y:S01]  /*162d0*/  STL [R1+0x3e60], R16 ;  /* 0x003e601001007387 */ /* 0x010fe20000100800 */
[----:B---3--:R-:W-:-:S04]  /*162e0*/  @P1 LOP3.LUT R7, R7, R6, RZ, 0x3c, !PT ;  /* 0x0000000607071212 */ /* 0x008fc800078e3cff */
[----:B------:R-:W-:-:S04]  /*162f0*/  @P1 LOP3.LUT R6, R7, R6, RZ, 0x3c, !PT ;  /* 0x0000000607061212 */ /* 0x000fc800078e3cff */
[----:B------:R-:W-:-:S05]  /*16300*/  @P1 LOP3.LUT R7, R7, R6, RZ, 0x3c, !PT ;  /* 0x0000000607071212 */ /* 0x000fca00078e3cff */
[----:B------:R0:W3:Y:S04]  /*16310*/  @P1 LDG.E.U16 R15, [R6.64] ;  /* 0x00000006060f1981 */ /* 0x0000e8000c1e1500 */
[----:B0-----:R-:W4:Y:S04]  /*16320*/  LDL R6, [R1+0x1758] ;  /* 0x0017580001067983 */ /* 0x001f280000100800 */
[----:B------:R-:W4:Y:S01]  /*16330*/  LDL R7, [R1+0x1764] ;  /* 0x0017640001077983 */ /* 0x000f220000100800 */
[----:B------:R-:W-:-:S13]  /*16340*/  ISETP.GT.AND P2, PT, R4, 0x3c, PT ;  /* 0x0000003c0400780c */ /* 0x000fda0003f44270 */
[----:B----4-:R-:W-:-:S04]  /*16350*/  @P2 LOP3.LUT R7, R7, R6, RZ, 0x3c, !PT ;  /* 0x0000000607072212 */ /* 0x010fc800078e3cff */
[----:B------:R-:W-:-:S04]  /*16360*/  @P2 LOP3.LUT R6, R7, R6, RZ, 0x3c, !PT ;  /* 0x0000000607062212 */ /* 0x000fc800078e3cff */
[----:B------:R-:W-:Y:S01]  /*16370*/  @P2 LOP3.LUT R7, R7, R6, RZ, 0x3c, !PT ;  /* 0x0000000607072212 */ /* 0x000fe200078e3cff */
[----:B---3--:R0:W-:Y:S04]  /*16380*/  STL [R1+0x3e04], R15 ;  /* 0x003e040f01007387 */ /* 0x0081e80000100800 */
[----:B------:R1:W3:Y:S04]  /*16390*/  @P2 LDG.E.U16 R14, [R6.64] ;  /* 0x00000006060e2981 */ /* 0x0002e8000c1e1500 */
[----:B0-----:R-:W4:Y:S04]  /*163a0*/  LDL R15, [R1+0x177c] ;  /* 0x00177c00010f7983 */ /* 0x001f280000100800 */
[----:B-1----:R-:W3:Y:S01]  /*163b0*/  LDL R7, [R1+0x1760] ;  /* 0x0017600001077983 */ /* 0x002ee20000100800 */
[----:B--2---:R-:W-:-:S05]  /*163c0*/  @P2 IMAD.MOV.U32 R6, RZ, RZ, R29 ;  /* 0x000000ffff062224 */ /* 0x004fca00078e001d */
[----:B---3--:R0:W2:Y:S04]  /*163d0*/  @P2 LDG.E.U16 R13, [R6.64] ;  /* 0x00000006060d2981 */ /* 0x0080a8000c1e1500 */
[----:B------:R-:W-:Y:S01]  /*163e0*/  STL [R1+0x3e48], R14 ;  /* 0x003e480e01007387 */ /* 0x000fe20000100800 */
[----:B0-----:R-:W-:Y:S02]  /*163f0*/  @P2 IMAD.MOV.U32 R6, RZ, RZ, R23 ;  /* 0x000000ffff062224 */ /* 0x001fe400078e0017 */
[----:B------:R-:W-:-:S05]  /*16400*/  @P2 IMAD.MOV.U32 R7, RZ, RZ, R27 ;  /* 0x000000ffff072224 */ /* 0x000fca00078e001b */
[----:B------:R4:W3:Y:S04]  /*16410*/  @P2 LDG.E.U16 R12, [R6.64] ;  /* 0x00000006060c2981 */ /* 0x0008e8000c1e1500 */
[----:B--2---:R0:W-:Y:S01]  /*16420*/  STL [R1+0x3e4c], R13 ;  /* 0x003e4c0d01007387 */ /* 0x0041e20000100800 */
[----:B----4-:R-:W-:Y:S02]  /*16430*/  @P2 IMAD.MOV.U32 R6, RZ, RZ, R15 ;  /* 0x000000ffff062224 */ /* 0x010fe400078e000f */
[----:B------:R-:W2:Y:S02]  /*16440*/  LDL R29, [R1+0x178c] ;  /* 0x00178c00011d7983 */ /* 0x000ea40000100800 */
[----:B------:R-:W4:Y:S01]  /*16450*/  LDL R27, [R1+0x1788] ;  /* 0x00178800011b7983 */ /* 0x000f220000100800 */
[----:B------:R-:W2:Y:S04]  /*16460*/  LDL R23, [R1+0x1794] ;  /* 0x0017940001177983 */ /* 0x000ea80000100800 */
[----:B0-----:R-:W2:Y:S04]  /*16470*/  LDL R13, [R1+0x1770] ;  /* 0x00177000010d7983 */ /* 0x001ea80000100800 */
[----:B---3--:R-:W-:Y:S01]  /*16480*/  STL [R1+0x3e64], R12 ;  /* 0x003e640c01007387 */ /* 0x008fe20000100800 */
[----:B------:R-:W-:Y:S01]  /*16490*/  ISETP.GT.AND P1, PT, R4, 0x3d, PT ;  /* 0x0000003d0400780c */ /* 0x000fe20003f24270 */
[----:B------:R-:W3:Y:S02]  /*164a0*/  LDL R15, [R1+0x1790] ;  /* 0x00179000010f7983 */ /* 0x000ee40000100800 */
[----:B--2---:R-:W-:-:S02]  /*164b0*/  @P2 IMAD.MOV.U32 R7, RZ, RZ, R13 ;  /* 0x000000ffff072224 */ /* 0x004fc400078e000d */
[----:B------:R-:W2:Y:S04]  /*164c0*/  LDL R13, [R1+0x179c] ;  /* 0x00179c00010d7983 */ /* 0x000ea80000100800 */
[----:B------:R0:W2:Y:S04]  /*164d0*/  @P2 LDG.E.U16 R11, [R6.64] ;  /* 0x00000006060b2981 */ /* 0x0000a8000c1e1500 */
[----:B0-----:R-:W2:Y:S04]  /*164e0*/  LDL R6, [R1+0x1778] ;  /* 0x0017780001067983 */ /* 0x001ea80000100800 */
[----:B------:R-:W2:Y:S02]  /*164f0*/  LDL R7, [R1+0x1784] ;  /* 0x0017840001077983 */ /* 0x000ea40000100800 */
[----:B--2---:R-:W-:-:S04]  /*16500*/  @P1 LOP3.LUT R7, R7, R6, RZ, 0x3c, !PT ;  /* 0x0000000607071212 */ /* 0x004fc800078e3cff */
[----:B------:R-:W-:-:S04]  /*16510*/  @P1 LOP3.LUT R6, R7, R6, RZ, 0x3c, !PT ;  /* 0x0000000607061212 */ /* 0x000fc800078e3cff */
[----:B------:R-:W-:Y:S01]  /*16520*/  @P1 LOP3.LUT R7, R7, R6, RZ, 0x3c, !PT ;  /* 0x0000000607071212 */ /* 0x000fe200078e3cff */
[----:B------:R-:W-:Y:S04]  /*16530*/  STL [R1+0x3e68], R11 ;  /* 0x003e680b01007387 */ /* 0x000fe80000100800 */
[----:B------:R0:W2:Y:S04]  /*16540*/  @P1 LDG.E.U16 R10, [R6.64] ;  /* 0x00000006060a1981 */ /* 0x0000a8000c1e1500 */
[----:B0-----:R-:W2:Y:S01]  /*16550*/  LDL R7, [R1+0x1780] ;  /* 0x0017800001077983 */ /* 0x001ea20000100800 */
[----:B------:R-:W-:-:S05]  /*16560*/  @P1 IMAD.MOV.U32 R6, RZ, RZ, R29 ;  /* 0x000000ffff061224 */ /* 0x000fca00078e001d */
[----:B--2---:R0:W2:Y:S02]  /*16570*/  @P1 LDG.E.U16 R9, [R6.64] ;  /* 0x0000000606091981 */ /* 0x0040a4000c1e1500 */
[----:B0-----:R-:W-:Y:S02]  /*16580*/  @P1 IMAD.MOV.U32 R6, RZ, RZ, R23 ;  /* 0x000000ffff061224 */ /* 0x001fe400078e0017 */
[----:B----4-:R-:W-:-:S05]  /*16590*/  @P1 IMAD.MOV.U32 R7, RZ, RZ, R27 ;  /* 0x000000ffff071224 */ /* 0x010fca00078e001b */
[----:B------:R0:W4:Y:S04]  /*165a0*/  @P1 LDG.E.U16 R8, [R6.64] ;  /* 0x0000000606081981 */ /* 0x000128000c1e1500 */
[----:B------:R1:W-:Y:S01]  /*165b0*/  STL [R1+0x3e08], R10 ;  /* 0x003e080a01007387 */ /* 0x0003e20000100800 */
[----:B------:R-:W4:Y:S02]  /*165c0*/  LDL R29, [R1+0x1058] ;  /* 0x00105800011d7983 */ /* 0x000f240000100800 */
[----:B0-----:R-:W-:Y:S02]  /*165d0*/  @P1 IMAD.MOV.U32 R6, RZ, RZ, R13 ;  /* 0x000000ffff061224 */ /* 0x001fe400078e000d */
[----:B---3--:R-:W-:-:S05]  /*165e0*/  @P1 IMAD.MOV.U32 R7, RZ, RZ, R15 ;  /* 0x000000ffff071224 */ /* 0x008fca00078e000f */
[----:B------:R0:W3:Y:S04]  /*165f0*/  @P1 LDG.E.U16 R5, [R6.64] ;  /* 0x0000000606051981 */ /* 0x0000e8000c1e1500 */
[----:B--2---:R2:W-:Y:S01]  /*16600*/  STL [R1+0x3e0c], R9 ;  /* 0x003e0c0901007387 */ /* 0x0045e20000100800 */
[----:B------:R-:W3:Y:S02]  /*16610*/  LDL R27, [R1+0x1698] ;  /* 0x00169800011b7983 */ /* 0x000ee40000100800 */
[----:B------:R-:W3:Y:S01]  /*16620*/  LDL R23, [R1+0x16a4] ;  /* 0x0016a40001177983 */ /* 0x000ee20000100800 */
[----:B----4-:R4:W-:Y:S01]  /*16630*/  STL [R1+0x3e10], R8 ;  /* 0x003e100801007387 */ /* 0x0109e20000100800 */
[----:B0-----:R-:W3:Y:S01]  /*16640*/  LDL R7, [R1+0x1054] ;  /* 0x0010540001077983 */ /* 0x001ee20000100800 */
[----:B------:R-:W-:Y:S01]  /*16650*/  ISETP.GT.AND P1, PT, R4, 0x36, PT ;  /* 0x000000360400780c */ /* 0x000fe20003f24270 */
[----:B------:R-:W-:Y:S01]  /*16660*/  @P0 IMAD.MOV.U32 R6, RZ, RZ, R29 ;  /* 0x000000ffff060224 */ /* 0x000fe200078e001d */
[----:B------:R-:W-:Y:S01]  /*16670*/  PRMT R22, RZ, 0x7610, R22 ;  /* 0x00007610ff167816 */ /* 0x000fe20000000016 */
[----:B------:R-:W3:Y:S04]  /*16680*/  LDL R15, [R1+0x16a0] ;  /* 0x0016a000010f7983 */ /* 0x000ee80000100800 */
[----:B------:R-:W3:Y:S04]  /*16690*/  LDL R13, [R1+0x16ac] ;  /* 0x0016ac00010d7983 */ /* 0x000ee80000100800 */
[----:B-1----:R-:W3:Y:S04]  /*166a0*/  LDL R10, [R1+0x16a8] ;  /* 0x0016a800010a7983 */ /* 0x002ee80000100800 */
[----:B--2---:R-:W2:Y:S01]  /*166b0*/  LDL R9, [R1+0x16b4] ;  /* 0x0016b40001097983 */ /* 0x004ea20000100800 */
[----:B----4-:R-:W-:-:S06]  /*166c0*/  PRMT R8, RZ, 0x7610, R8 ;  /* 0x00007610ff087816 */ /* 0x010fcc0000000008 */
[----:B---3--:R0:W3:Y:S02]  /*166d0*/  @P0 LDG.E.U16 R8, [R6.64] ;  /* 0x0000000606080981 */ /* 0x0080e4000c1e1500 */
[----:B0-----:R-:W-:Y:S02]  /*166e0*/  @P1 IMAD.MOV.U32 R6, RZ, RZ, R23 ;  /* 0x000000ffff061224 */ /* 0x001fe400078e0017 */
[----:B------:R-:W-:-:S05]  /*166f0*/  @P1 IMAD.MOV.U32 R7, RZ, RZ, R27 ;  /* 0x000000ffff071224 */ /* 0x000fca00078e001b */
[----:B------:R0:W4:Y:S04]  /*16700*/  @P1 LDG.E.U16 R22, [R6.64] ;  /* 0x0000000606161981 */ /* 0x000128000c1e1500 */
[----:B------:R1:W-:Y:S01]  /*16710*/  STL [R1+0x3e14], R5 ;  /* 0x003e140501007387 */ /* 0x0003e20000100800 */
[----:B0-----:R-:W-:Y:S02]  /*16720*/  @P1 IMAD.MOV.U32 R6, RZ, RZ, R13 ;  /* 0x000000ffff061224 */ /* 0x001fe400078e000d */
[----:B------:R-:W-:Y:S01]  /*16730*/  @P1 IMAD.MOV.U32 R7, RZ, RZ, R15 ;  /* 0x000000ffff071224 */ /* 0x000fe200078e000f */
[----:B---3--:R0:W-:Y:S01]  /*16740*/  STL [R1+0x138], R8 ;  /* 0x0001380801007387 */ /* 0x0081e20000100800 */
[----:B-1----:R-:W3:Y:S02]  /*16750*/  LDL R5, [R1+0x16bc] ;  /* 0x0016bc0001057983 */ /* 0x002ee40000100800 */
[----:B------:R-:W3:Y:S01]  /*16760*/  LDL R23, [R1+0x16b8] ;  /* 0x0016b80001177983 */ /* 0x000ee20000100800 */
[----:B0-----:R-:W3:Y:S04]  /*16770*/  LDL R8, [R1+0x16b0] ;  /* 0x0016b00001087983 */ /* 0x001ee80000100800 */
[----:B----4-:R0:W-:Y:S01]  /*16780*/  STL [R1+0x130], R22 ;  /* 0x0001301601007387 */ /* 0x0101e20000100800 */
[----:B------:R-:W4:Y:S02]  /*16790*/  LDL R15, [R1+0x16c0] ;  /* 0x0016c000010f7983 */ /* 0x000f240000100800 */
[----:B------:R-:W4:Y:S01]  /*167a0*/  LDL R13, [R1+0x16cc] ;  /* 0x0016cc00010d7983 */ /* 0x000f220000100800 */
[----:B0-----:R-:W4:Y:S01]  /*167b0*/  LDL R22, [R1+0x16c4] ;  /* 0x0016c40001167983 */ /* 0x001f220000100800 */
[----:B------:R-:W-:-:S02]  /*167c0*/  PRMT R26, RZ, 0x7610, R26 ;  /* 0x00007610ff1a7816 */ /* 0x000fc4000000001a */
[----:B------:R-:W-:Y:S02]  /*167d0*/  PRMT R25, RZ, 0x7610, R25 ;  /* 0x00007610ff197816 */ /* 0x000fe40000000019 */
[----:B------:R-:W-:Y:S02]  /*167e0*/  ISETP.GT.AND P0, PT, R4, 0x37, PT ;  /* 0x000000370400780c */ /* 0x000fe40003f04270 */
[----:B------:R2:W4:Y:S01]  /*167f0*/  @P1 LDG.E.U16 R26, [R6.64] ;  /* 0x00000006061a1981 */ /* 0x000522000c1e1500 */
[----:B------:R-:W-:Y:S01]  /*16800*/  PRMT R24, RZ, 0x7610, R24 ;  /* 0x00007610ff187816 */ /* 0x000fe20000000018 */
[----:B--2---:R-:W-:Y:S02]  /*16810*/  @P1 IMAD.MOV.U32 R6, RZ, RZ, R9 ;  /* 0x000000ffff061224 */ /* 0x004fe400078e0009 */
[----:B------:R-:W-:Y:S01]  /*16820*/  @P1 IMAD.MOV.U32 R7, RZ, RZ, R10 ;  /* 0x000000ffff071224 */ /* 0x000fe200078e000a */
[----:B------:R-:W2:Y:S04]  /*16830*/  LDL R9, [R1+0x16d4] ;  /* 0x0016d40001097983 */ /* 0x000ea80000100800 */
[----:B------:R-:W2:Y:S04]  /*16840*/  LDL R10, [R1+0x16c8] ;  /* 0x0016c800010a7983 */ /* 0x000ea80000100800 */
[----:B------:R3:W2:Y:S01]  /*16850*/  @P1 LDG.E.U16 R25, [R6.64] ;  /* 0x0000000606191981 */ /* 0x0006a2000c1e1500 */
[----:B------:R-:W-:Y:S01]  /*16860*/  PRMT R20, RZ, 0x7610, R20 ;  /* 0x00007610ff147816 */ /* 0x000fe20000000014 */
[----:B---3--:R-:W-:-:S02]  /*16870*/  @P1 IMAD.MOV.U32 R6, RZ, RZ, R5 ;  /* 0x000000ffff061224 */ /* 0x008fc400078e0005 */
[----:B------:R-:W3:Y:S01]  /*16880*/  LDL R5, [R1+0x16dc] ;  /* 0x0016dc0001057983 */ /* 0x000ee20000100800 */
[----:B------:R-:W-:-:S03]  /*16890*/  @P1 IMAD.MOV.U32 R7, RZ, RZ, R8 ;  /* 0x000000ffff071224 */ /* 0x000fc600078e0008 */
[----:B------:R-:W3:Y:S04]  /*168a0*/  LDL R8, [R1+0x16d0] ;  /* 0x0016d00001087983 */ /* 0x000ee80000100800 */
[----:B------:R0:W3:Y:S02]  /*168b0*/  @P1 LDG.E.U16 R24, [R6.64] ;  /* 0x0000000606181981 */ /* 0x0000e4000c1e1500 */
[----:B0-----:R-:W-:Y:S02]  /*168c0*/  @P0 IMAD.MOV.U32 R7, RZ, RZ, R23 ;  /* 0x000000ffff070224 */ /* 0x001fe400078e0017 */
[----:B----4-:R-:W-:-:S05]  /*168d0*/  @P0 IMAD.MOV.U32 R6, RZ, RZ, R22 ;  /* 0x000000ffff060224 */ /* 0x010fca00078e0016 */
[----:B------:R0:W4:Y:S02]  /*168e0*/  @P0 LDG.E.U16 R20, [R6.64] ;  /* 0x0000000606140981 */ /* 0x000124000c1e1500 */
[----:B0-----:R-:W-:Y:S02]  /*168f0*/  @P0 IMAD.MOV.U32 R6, RZ, RZ, R13 ;  /* 0x000000ffff060224 */ /* 0x001fe400078e000d */
[----:B------:R-:W-:Y:S01]  /*16900*/  @P0 IMAD.MOV.U32 R7, RZ, RZ, R15 ;  /* 0x000000ffff070224 */ /* 0x000fe200078e000f */
[----:B------:R-:W4:Y:S04]  /*16910*/  LDL R13, [R1+0x17a4] ;  /* 0x0017a400010d7983 */ /* 0x000f280000100800 */
[----:B------:R-:W4:Y:S01]  /*16920*/  LDL R15, [R1+0x1798] ;  /* 0x00179800010f7983 */ /* 0x000f220000100800 */
[----:B------:R-:W-:-:S06]  /*16930*/  PRMT R19, RZ, 0x7610, R19 ;  /* 0x00007610ff137816 */ /* 0x000fcc0000000013 */
[----:B------:R2:W4:Y:S01]  /*16940*/  @P0 LDG.E.U16 R19, [R6.64] ;  /* 0x0000000606130981 */ /* 0x000522000c1e1500 */
[----:B------:R-:W-:Y:S01]  /*16950*/  ISETP.GT.AND P1, PT, R4, 0x3e, PT ;  /* 0x0000003e0400780c */ /* 0x000fe20003f24270 */
[----:B--2---:R-:W-:Y:S02]  /*16960*/  @P0 IMAD.MOV.U32 R6, RZ, RZ, R9 ;  /* 0x000000ffff060224 */ /* 0x004fe400078e0009 */
[----:B------:R-:W-:Y:S01]  /*16970*/  @P0 IMAD.MOV.U32 R7, RZ, RZ, R10 ;  /* 0x000000ffff070224 */ /* 0x000fe200078e000a */
[----:B------:R-:W-:Y:S02]  /*16980*/  PRMT R16, RZ, 0x7610, R16 ;  /* 0x00007610ff107816 */ /* 0x000fe40000000010 */
[----:B------:R-:W-:Y:S01]  /*16990*/  PRMT R12, RZ, 0x7610, R12 ;  /* 0x00007610ff0c7816 */ /* 0x000fe2000000000c */
[----:B------:R-:W2:Y:S04]  /*169a0*/  LDL R10, [R1+0x17a0] ;  /* 0x0017a000010a7983 */ /* 0x000ea80000100800 */
[----:B------:R3:W2:Y:S04]  /*169b0*/  @P0 LDG.E.U16 R28, [R6.64] ;  /* 0x00000006061c0981 */ /* 0x0006a8000c1e1500 */
[----:B------:R-:W2:Y:S01]  /*169c0*/  LDL R9, [R1+0x17ac] ;  /* 0x0017ac0001097983 */ /* 0x000ea20000100800 */
[----:B---3--:R-:W-:-:S02]  /*169d0*/  @P0 IMAD.MOV.U32 R6, RZ, RZ, R5 ;  /* 0x000000ffff060224 */ /* 0x008fc400078e0005 */
[----:B------:R-:W-:-:S05]  /*169e0*/  @P0 IMAD.MOV.U32 R7, RZ, RZ, R8 ;  /* 0x000000ffff070224 */ /* 0x000fca00078e0008 */
[----:B------:R4:W3:Y:S02]  /*169f0*/  @P0 LDG.E.U16 R16, [R6.64] ;  /* 0x0000000606100981 */ /* 0x0008e4000c1e1500 */
[----:B----4-:R-:W-:Y:S02]  /*16a00*/  @P1 IMAD.MOV.U32 R6, RZ, RZ, R13 ;  /* 0x000000ffff061224 */ /* 0x010fe400078e000d */
[----:B------:R-:W-:-:S05]  /*16a10*/  @P1 IMAD.MOV.U32 R7, RZ, RZ, R15 ;  /* 0x000000ffff071224 */ /* 0x000fca00078e000f */
[----:B------:R0:W4:Y:S04]  /*16a20*/  @P1 LDG.E.U16 R12, [R6.64] ;  /* 0x00000006060c1981 */ /* 0x000128000c1e1500 */
[----:B--2---:R-:W-:Y:S01]  /*16a30*/  STL [R1+0x3d44], R28 ;  /* 0x003d441c01007387 */ /* 0x004fe20000100800 */
[----:B------:R1:W-:Y:S03]  /*16a40*/  STL [R1+0x110], R20 ;  /* 0x0001101401007387 */ /* 0x0003e60000100800 */
[----:B-1----:R-:W2:Y:S01]  /*16a50*/  LDL R20, [R1+0x17a8] ;  /* 0x0017a80001147983 */ /* 0x002ea20000100800 */
[----:B------:R1:W-:Y:S02]  /*16a60*/  STL [R1+0x108], R19 ;  /* 0x0001081301007387 */ /* 0x0003e40000100800 */
[----:B------:R-:W-:Y:S02]  /*16a70*/  STL [R1+0x128], R26 ;  /* 0x0001281a01007387 */ /* 0x000fe40000100800 */
[----:B------:R-:W2:Y:S01]  /*16a80*/  LDL R8, [R1+0x17b0] ;  /* 0x0017b00001087983 */ /* 0x000ea20000100800 */
[----:B------:R-:W2:Y:S04]  /*16a90*/  LDL R5, [R1+0x17bc] ;  /* 0x0017bc0001057983 */ /* 0x000ea80000100800 */
[----:B-1----:R-:W2:Y:S01]  /*16aa0*/  LDL R19, [R1+0x17b4] ;  /* 0x0017b40001137983 */ /* 0x002ea20000100800 */
[----:B------:R-:W-:Y:S02]  /*16ab0*/  STL [R1+0x120], R25 ;  /* 0x0001201901007387 */ /* 0x000fe40000100800 */
[----:B0-----:R-:W-:-:S02]  /*16ac0*/  @P1 IMAD.MOV.U32 R6, RZ, RZ, R9 ;  /* 0x000000ffff061224 */ /* 0x001fc400078e0009 */
[----:B------:R-:W-:Y:S01]  /*16ad0*/  @P1 IMAD.MOV.U32 R7, RZ, RZ, R10 ;  /* 0x000000ffff071224 */ /* 0x000fe200078e000a */
[----:B---3--:R0:W-:Y:S01]  /*16ae0*/  STL [R1+0xfc], R16 ;  /* 0x0000fc1001007387 */ /* 0x0081e20000100800 */
[----:B------:R-:W3:Y:S03]  /*16af0*/  LDL R15, [R1+0x17c4] ;  /* 0x0017c400010f7983 */ /* 0x000ee60000100800 */
[----:B0-----:R-:W3:Y:S01]  /*16b00*/  LDL R16, [R1+0x17b8] ;  /* 0x0017b80001107983 */ /* 0x001ee20000100800 */
[----:B------:R-:W-:Y:S02]  /*16b10*/  STL [R1+0x118], R24 ;  /* 0x0001181801007387 */ /* 0x000fe40000100800 */
[----:B------:R-:W3:Y:S01]  /*16b20*/  LDL R13, [R1+0x17c0] ;  /* 0x0017c000010d7983 */ /* 0x000ee20000100800 */
        /* <DEDUP_REMOVED lines=10> */
[----:B------:R-:W-:-:S05]  /*16bd0*/  @P1 IMAD.MOV.U32 R6, RZ, RZ, R19 ;  /* 0x000000ffff061224 */ /* 0x000fca00078e0013 */
[----:B------:R0:W2:Y:S01]  /*16be0*/  @P1 LDG.E.U16 R18, [R6.64] ;  /* 0x0000000606121981 */ /* 0x0000a2000c1e1500 */
[----:B------:R-:W-:Y:S01]  /*16bf0*/  PRMT R14, RZ, 0x7610, R14 ;  /* 0x00007610ff0e7816 */ /* 0x000fe2000000000e */
[----:B0-----:R-:W-:Y:S02]  /*16c00*/  @P1 IMAD.MOV.U32 R6, RZ, RZ, R5 ;  /* 0x000000ffff061224 */ /* 0x001fe400078e0005 */
[----:B------:R-:W-:Y:S01]  /*16c10*/  @P1 IMAD.MOV.U32 R7, RZ, RZ, R8 ;  /* 0x000000ffff071224 */ /* 0x000fe200078e0008 */
[----:B------:R-:W-:Y:S01]  /*16c20*/  PRMT R11, RZ, 0x7610, R11 ;  /* 0x00007610ff0b7816 */ /* 0x000fe2000000000b */
[----:B------:R-:W0:Y:S04]  /*16c30*/  S2R R28, SR_TID.X ;  /* 0x00000000001c7919 */ /* 0x000e280000002100 */
[----:B------:R3:W2:Y:S04]  /*16c40*/  @P1 LDG.E.U16 R17, [R6.64] ;  /* 0x0000000606111981 */ /* 0x0006a8000c1e1500 */
[----:B------:R-:W2:Y:S04]  /*16c50*/  LDL R8, [R1+0x17d0] ;  /* 0x0017d00001087983 */ /* 0x000ea80000100800 */
[----:B------:R-:W2:Y:S01]  /*16c60*/  LDL R5, [R1+0x17dc] ;  /* 0x0017dc0001057983 */ /* 0x000ea20000100800 */
[----:B---3--:R-:W-:-:S02]  /*16c70*/  @P0 IMAD.MOV.U32 R6, RZ, RZ, R15 ;  /* 0x000000ffff060224 */ /* 0x008fc400078e000f */
[----:B------:R-:W-:-:S05]  /*16c80*/  @P0 IMAD.MOV.U32 R7, RZ, RZ, R16 ;  /* 0x000000ffff070224 */ /* 0x000fca00078e0010 */
[----:B------:R1:W3:Y:S02]  /*16c90*/  @P0 LDG.E.U16 R14, [R6.64] ;  /* 0x00000006060e0981 */ /* 0x0002e4000c1e1500 */
[----:B-1----:R-:W-:Y:S02]  /*16ca0*/  @P0 IMAD.MOV.U32 R7, RZ, RZ, R13 ;  /* 0x000000ffff070224 */ /* 0x002fe400078e000d */
[----:B----4-:R-:W-:-:S05]  /*16cb0*/  @P0 IMAD.MOV.U32 R6, RZ, RZ, R12 ;  /* 0x000000ffff060224 */ /* 0x010fca00078e000c */
[----:B------:R1:W4:Y:S02]  /*16cc0*/  @P0 LDG.E.U16 R11, [R6.64] ;  /* 0x00000006060b0981 */ /* 0x000324000c1e1500 */
[----:B-1----:R-:W-:Y:S02]  /*16cd0*/  @P0 IMAD.MOV.U32 R6, RZ, RZ, R9 ;  /* 0x000000ffff060224 */ /* 0x002fe400078e0009 */
[----:B------:R-:W-:-:S05]  /*16ce0*/  @P0 IMAD.MOV.U32 R7, RZ, RZ, R10 ;  /* 0x000000ffff070224 */ /* 0x000fca00078e000a */
[----:B------:R-:W2:Y:S04]  /*16cf0*/  @P0 LDG.E.U16 R0, [R6.64] ;  /* 0x0000000606000981 */ /* 0x000ea8000c1e1500 */
[----:B--2---:R1:W-:Y:S01]  /*16d00*/  STL [R1+0xe0], R0 ;  /* 0x0000e00001007387 */ /* 0x0043e20000100800 */
[----:B0-----:R-:W-:Y:S02]  /*16d10*/  STL [R1+0x3d4c], R28 ;  /* 0x003d4c1c01007387 */ /* 0x001fe40000100800 */
[----:B------:R-:W-:Y:S02]  /*16d20*/  STL [R1+0x3d54], R28 ;  /* 0x003d541c01007387 */ /* 0x000fe40000100800 */
[----:B------:R-:W-:Y:S01]  /*16d30*/  STL [R1+0x3d60], R28 ;  /* 0x003d601c01007387 */ /* 0x000fe20000100800 */
[----:B------:R-:W-:Y:S01]  /*16d40*/  STL [R1+0x3d68], R28 ;  /* 0x003d681c01007387 */ /* 0x000fe20000100800 */
[----:B------:R-:W-:Y:S02]  /*16d50*/  STL [R1+0x3d78], R28 ;  /* 0x003d781c01007387 */ /* 0x000fe40000100800 */
        /* <DEDUP_REMOVED lines=15> */
[----:B------:R-:W2:Y:S01]  /*16e50*/  LDL.LU R29, [R1+0x384] ;  /* 0x00038400011d7983 */ /* 0x000ea20000300800 */
[----:B------:R-:W-:Y:S01]  /*16e60*/  PRMT R3, RZ, 0x7610, R3 ;  /* 0x00007610ff037816 */ /* 0x000fe20000000003 */
[----:B------:R-:W-:-:S02]  /*16e70*/  @P0 IMAD.MOV.U32 R6, RZ, RZ, R5 ;  /* 0x000000ffff060224 */ /* 0x000fc400078e0005 */
[----:B------:R-:W-:-:S05]  /*16e80*/  @P0 IMAD.MOV.U32 R7, RZ, RZ, R8 ;  /* 0x000000ffff070224 */ /* 0x000fca00078e0008 */
[----:B------:R-:W4:Y:S01]  /*16e90*/  @P0 LDG.E.U16 R3, [R6.64] ;  /* 0x0000000606030981 */ /* 0x000f22000c1e1500 */
[----:B-1----:R-:W-:Y:S01]  /*16ea0*/  LOP3.LUT R0, R28, 0x3f, RZ, 0xc0, !PT ;  /* 0x0000003f1c007812 */ /* 0x002fe200078ec0ff */
[----:B------:R-:W-:Y:S06]  /*16eb0*/  BAR.SYNC.DEFER_BLOCKING 0x0 ;  /* 0x0000000000007b1d */ /* 0x000fec0000010000 */
[----:B--2---:R0:W-:Y:S01]  /*16ec0*/  STL [R1+0x3e9c], R29 ;  /* 0x003e9c1d01007387 */ /* 0x0041e20000100800 */
[----:B---3--:R-:W-:Y:S03]  /*16ed0*/  STL [R1+0xe8], R14 ;  /* 0x0000e80e01007387 */ /* 0x008fe60000100800 */
[----:B0-----:R-:W2:Y:S01]  /*16ee0*/  LDL.LU R29, [R1+0x388] ;  /* 0x00038800011d7983 */ /* 0x001ea20000300800 */
[----:B------:R-:W3:Y:S02]  /*16ef0*/  LDL.LU R28, [R1+0x2f0] ;  /* 0x0002f000011c7983 */ /* 0x000ee40000300800 */
[----:B------:R-:W3:Y:S02]  /*16f00*/  LDL.LU R5, [R1+0x2ec] ;  /* 0x0002ec0001057983 */ /* 0x000ee40000300800 */
[----:B----4-:R0:W-:Y:S01]  /*16f10*/  STL [R1+0xe4], R11 ;  /* 0x0000e40b01007387 */ /* 0x0101e20000100800 */
[----:B------:R-:W4:Y:S01]  /*16f20*/  LDL.LU R8, [R1+0x258] ;  /* 0x0002580001087983 */ /* 0x000f220000300800 */
[----:B------:R-:W3:Y:S02]  /*16f30*/  LDL.LU R9, [R1+0x254] ;  /* 0x0002540001097983 */ /* 0x000ee40000300800 */
[----:B------:R-:W3:Y:S01]  /*16f40*/  LDL.LU R10, [R1+0x250] ;  /* 0x00025000010a7983 */ /* 0x000ee20000300800 */
[----:B0-----:R-:W3:Y:S01]  /*16f50*/  LDL.LU R11, [R1+0x24c] ;  /* 0x00024c00010b7983 */ /* 0x001ee20000300800 */
[----:B------:R-:W3:Y:S02]  /*16f60*/  LDL.LU R12, [R1+0x1dc] ;  /* 0x0001dc00010c7983 */ /* 0x000ee40000300800 */
[----:B------:R-:W3:Y:S02]  /*16f70*/  LDL.LU R13, [R1+0x1d8] ;  /* 0x0001d800010d7983 */ /* 0x000ee40000300800 */
[----:B------:R-:W3:Y:S01]  /*16f80*/  LDL.LU R14, [R1+0x1d4] ;  /* 0x0001d400010e7983 */ /* 0x000ee20000300800 */
[----:B------:R-:W3:Y:S01]  /*16f90*/  LDL.LU R15, [R1+0x1d0] ;  /* 0x0001d000010f7983 */ /* 0x000ee20000300800 */
        /* <DEDUP_REMOVED lines=10> */
[----:B------:R-:W4:Y:S01]  /*17040*/  LDL.LU R26, [R1+0x70] ;  /* 0x00007000011a7983 */ /* 0x000f220000300800 */
[----:B------:R-:W4:Y:S01]  /*17050*/  LDL.LU R27, [R1+0x6c] ;  /* 0x00006c00011b7983 */ /* 0x000f220000300800 */
[----:B------:R0:W-:Y:S01]  /*17060*/  STL [R1+0xd8], R3 ;  /* 0x0000d80301007387 */ /* 0x0001e20000100800 */
[----:B------:R-:W-:-:S02]  /*17070*/  ISETP.GE.AND P0, PT, R0, R4, PT ;  /* 0x000000040000720c */ /* 0x000fc40003f06270 */
[----:B0-----:R-:W4:Y:S01]  /*17080*/  LDL.LU R3, [R1+0x18] ;  /* 0x0000180001037983 */ /* 0x001f220000300800 */
[----:B------:R0:W-:Y:S03]  /*17090*/  STL [R1+0x3dec], R6 ;  /* 0x003dec0601007387 */ /* 0x0001e60000100800 */
[----:B0-----:R-:W4:Y:S01]  /*170a0*/  LDL.LU R6, [R1+0x2f4] ;  /* 0x0002f40001067983 */ /* 0x001f220000300800 */
[----:B------:R0:W-:Y:S03]  /*170b0*/  STL [R1+0x3de8], R7 ;  /* 0x003de80701007387 */ /* 0x0001e60000100800 */
[----:B0-----:R-:W4:Y:S01]  /*170c0*/  LDL.LU R7, [R1+0x2f8] ;  /* 0x0002f80001077983 */ /* 0x001f220000300800 */
[----:B------:R-:W4:Y:S02]  /*170d0*/  LDL.LU R4, [R1+0x37c] ;  /* 0x00037c0001047983 */ /* 0x000f240000300800 */
[----:B------:R-:W-:Y:S02]  /*170e0*/  STL [R1+0x3d10], R0 ;  /* 0x003d100001007387 */ /* 0x000fe40000100800 */
[----:B------:R0:W-:Y:S02]  /*170f0*/  STL [R1+0x3df0], R0 ;  /* 0x003df00001007387 */ /* 0x0001e40000100800 */
[----:B0-----:R-:W4:Y:S04]  /*17100*/  LDL.LU R0, [R1+0x380] ;  /* 0x0003800001007983 */ /* 0x001f280000300800 */
[----:B--2---:R0:W-:Y:S04]  /*17110*/  STS.U16 [R2], R29 ;  /* 0x0000001d02007388 */ /* 0x0041e80000000400 */
[----:B0-----:R-:W2:Y:S04]  /*17120*/  LDL.LU R29, [R1+0x3e9c] ;  /* 0x003e9c00011d7983 */ /* 0x001ea80000300800 */
[----:B---3--:R-:W-:Y:S04]  /*17130*/  STS.U16 [R2+0xc100], R25 ;  /* 0x00c1001902007388 */ /* 0x008fe80000000400 */
[----:B----4-:R-:W-:Y:S04]  /*17140*/  STS.U16 [R2+0xc200], R26 ;  /* 0x00c2001a02007388 */ /* 0x010fe80000000400 */
[----:B------:R0:W-:Y:S02]  /*17150*/  STS.U16 [R2+0x200], R0 ;  /* 0x0002000002007388 */ /* 0x0001e40000000400 */
[----:B0-----:R-:W-:-:S02]  /*17160*/  LOP3.LUT R0, R2, 0x10, RZ, 0x3c, !PT ;  /* 0x0000001002007812 */ /* 0x001fc400078e3cff */
[----:B--2---:R0:W-:Y:S04]  /*17170*/  STS.U16 [R2+0x100], R29 ;  /* 0x0001001d02007388 */ /* 0x0041e80000000400 */
[----:B0-----:R-:W2:Y:S01]  /*17180*/  LDL.LU R29, [R1+0x3e98] ;  /* 0x003e9800011d7983 */ /* 0x001ea20000300800 */
[----:B------:R-:W3:Y:S02]  /*17190*/  LDL.LU R25, [R1+0x10] ;  /* 0x0000100001197983 */ /* 0x000ee40000300800 */
[----:B------:R0:W-:Y:S02]  /*171a0*/  STL [R1+0x3e94], R0 ;  /* 0x003e940001007387 */ /* 0x0001e40000100800 */
[----:B0-----:R-:W4:Y:S01]  /*171b0*/  LDL.LU R0, [R1+0xc] ;  /* 0x00000c0001007983 */ /* 0x001f220000300800 */
[----:B------:R-:W2:Y:S03]  /*171c0*/  LDL.LU R26, [R1+0x374] ;  /* 0x00037400011a7983 */ /* 0x000ea60000300800 */
[----:B------:R-:W-:Y:S04]  /*171d0*/  STS.U16 [R2+0xc300], R27 ;  /* 0x00c3001b02007388 */ /* 0x000fe80000000400 */
        /* <DEDUP_REMOVED lines=23> */
[----:B--2---:R0:W-:Y:S04]  /*17350*/  STL [R1+0x3e90], R26 ;  /* 0x003e901a01007387 */ /* 0x0041e80000100800 */
[----:B0-----:R-:W2:Y:S01]  /*17360*/  LDL.LU R26, [R1+0x378] ;  /* 0x00037800011a7983 */ /* 0x001ea20000300800 */
[----:B------:R-:W2:Y:S02]  /*17370*/  LDL.LU R27, [R1+0x370] ;  /* 0x00037000011b7983 */ /* 0x000ea40000300800 */
[----:B------:R-:W2:Y:S02]  /*17380*/  LDL.LU R3, [R1+0x36c] ;  /* 0x00036c0001037983 */ /* 0x000ea40000300800 */
[----:B------:R-:W2:Y:S01]  /*17390*/  LDL.LU R4, [R1+0x2e4] ;  /* 0x0002e40001047983 */ /* 0x000ea20000300800 */
[----:B------:R-:W2:Y:S01]  /*173a0*/  LDL.LU R7, [R1+0x2e0] ;  /* 0x0002e00001077983 */ /* 0x000ea20000300800 */
        /* <DEDUP_REMOVED lines=15> */
[----:B------:R-:W2:Y:S04]  /*174a0*/  LDL.LU R20, [R1+0xc0] ;  /* 0x0000c00001147983 */ /* 0x000ea80000300800 */
[----:B------:R0:W-:Y:S01]  /*174b0*/  STS.U16 [R2+0xe100], R29 ;  /* 0x00e1001d02007388 */ /* 0x0001e20000000400 */
[----:B------:R-:W2:Y:S03]  /*174c0*/  LDL.LU R21, [R1+0xbc] ;  /* 0x0000bc0001157983 */ /* 0x000ea60000300800 */
[----:B---3--:R1:W-:Y:S04]  /*174d0*/  STS.U16 [R2+0xe200], R25 ;  /* 0x00e2001902007388 */ /* 0x0083e80000000400 */
[----:B----4-:R3:W-:Y:S04]  /*174e0*/  STS.U16 [R2+0xe300], R0 ;  /* 0x00e3000002007388 */ /* 0x0107e80000000400 */
[----:B0-----:R-:W4:Y:S01]  /*174f0*/  LDL.LU R29, [R1+0x68] ;  /* 0x00006800011d7983 */ /* 0x001f220000300800 */
[----:B------:R-:W2:Y:S02]  /*17500*/  LDL.LU R22, [R1+0x64] ;  /* 0x0000640001167983 */ /* 0x000ea40000300800 */
[----:B------:R-:W2:Y:S02]  /*17510*/  LDL.LU R23, [R1+0x60] ;  /* 0x0000600001177983 */ /* 0x000ea40000300800 */
[----:B------:R-:W2:Y:S01]  /*17520*/  LDL.LU R24, [R1+0x5c] ;  /* 0x00005c0001187983 */ /* 0x000ea20000300800 */
[----:B-1----:R-:W2:Y:S01]  /*17530*/  LDL.LU R25, [R1+0x4] ;  /* 0x0000040001197983 */ /* 0x002ea20000300800 */
[----:B---3--:R-:W2:Y:S02]  /*17540*/  LDL.LU R0, [R1+0x3e94] ;  /* 0x003e940001007983 */ /* 0x008ea40000300800 */
[----:B------:R-:W3:Y:S01]  /*17550*/  LDL.LU R2, [R1+0x2e8] ;  /* 0x0002e80001027983 */ /* 0x000ee20000300800 */
[----:B--2---:R0:W-:Y:S04]  /*17560*/  STS.U16 [R0+0x400], R26 ;  /* 0x0004001a00007388 */ /* 0x0041e80000000400 */
[----:B0-----:R-:W2:Y:S04]  /*17570*/  LDL.LU R26, [R1+0x3e90] ;  /* 0x003e9000011a7983 */ /* 0x001ea80000300800 */
[----:B--2---:R0:W-:Y:S01]  /*17580*/  STS.U16 [R0+0x500], R26 ;  /* 0x0005001a00007388 */ /* 0x0041e20000000400 */
[----:B------:R1:W-:Y:S02]  /*17590*/  STS.U16 [R0+0x600], R27 ;  /* 0x0006001b00007388 */ /* 0x0003e40000000400 */
[----:B------:R2:W-:Y:S02]  /*175a0*/  STS.U16 [R0+0x700], R3 ;  /* 0x0007000300007388 */ /* 0x0005e40000000400 */
[----:B---3--:R-:W-:Y:S01]  /*175b0*/  STS.U16 [R0+0x2400], R2 ;  /* 0x0024000200007388 */ /* 0x008fe20000000400 */
[----:B------:R-:W-:Y:S01]  /*175c0*/  STS.U16 [R0+0x2500], R4 ;  /* 0x0025000400007388 */ /* 0x000fe20000000400 */
[----:B------:R-:W-:Y:S02]  /*175d0*/  STS.U16 [R0+0x2600], R7 ;  /* 0x0026000700007388 */ /* 0x000fe40000000400 */
[----:B------:R-:W-:Y:S02]  /*175e0*/  STS.U16 [R0+0x2700], R6 ;  /* 0x0027000600007388 */ /* 0x000fe40000000400 */
[----:B------:R-:W-:Y:S01]  /*175f0*/  STS.U16 [R0+0x4400], R28 ;  /* 0x0044001c00007388 */ /* 0x000fe20000000400 */
[----:B------:R-:W-:Y:S04]  /*17600*/  STS.U16 [R0+0x4500], R5 ;  /* 0x0045000500007388 */ /* 0x000fe80000000400 */
[----:B0-----:R-:W3:Y:S01]  /*17610*/  LDL.LU R26, [R1+0x3e8c] ;  /* 0x003e8c00011a7983 */ /* 0x001ee20000300800 */
[----:B-1----:R-:W3:Y:S02]  /*17620*/  LDL.LU R27, [R1+0x3e88] ;  /* 0x003e8800011b7983 */ /* 0x002ee40000300800 */
[----:B--2---:R-:W2:Y:S02]  /*17630*/  LDL.LU R3, [R1+0x3e84] ;  /* 0x003e840001037983 */ /* 0x004ea40000300800 */
[----:B------:R-:W-:Y:S01]  /*17640*/  STS.U16 [R0+0x4600], R8 ;  /* 0x0046000800007388 */ /* 0x000fe20000000400 */
[----:B------:R-:W-:Y:S01]  /*17650*/  STS.U16 [R0+0x4700], R9 ;  /* 0x0047000900007388 */ /* 0x000fe20000000400 */
[----:B------:R-:W-:Y:S02]  /*17660*/  STS.U16 [R0+0x6400], R10 ;  /* 0x0064000a00007388 */ /* 0x000fe40000000400 */
[----:B------:R-:W-:Y:S02]  /*17670*/  STS.U16 [R0+0x6500], R11 ;  /* 0x0065000b00007388 */ /* 0x000fe40000000400 */
        /* <DEDUP_REMOVED lines=9> */
[----:B------:R0:W-:Y:S04]  /*17710*/  STS.U16 [R0+0xa700], R21 ;  /* 0x00a7001500007388 */ /* 0x0001e80000000400 */
[----:B0-----:R-:W3:Y:S01]  /*17720*/  LDL.LU R21, [R1+0x368] ;  /* 0x0003680001157983 */ /* 0x001ee20000300800 */
[----:B----4-:R0:W-:Y:S03]  /*17730*/  STS.U16 [R0+0xc400], R29 ;  /* 0x00c4001d00007388 */ /* 0x0101e60000000400 */
[----:B0-----:R-:W0:Y:S01]  /*17740*/  S2R R29, SR_TID.X ;  /* 0x00000000001d7919 */ /* 0x001e220000002100 */
[----:B------:R-:W-:Y:S02]  /*17750*/  STS.U16 [R0+0xc500], R22 ;  /* 0x00c5001600007388 */ /* 0x000fe40000000400 */
[----:B------:R-:W-:Y:S02]  /*17760*/  STS.U16 [R0+0xc600], R23 ;  /* 0x00c6001700007388 */ /* 0x000fe40000000400 */
[----:B------:R-:W-:Y:S01]  /*17770*/  STS.U16 [R0+0xc700], R24 ;  /* 0x00c7001800007388 */ /* 0x000fe20000000400 */
[----:B------:R-:W-:Y:S01]  /*17780*/  STS.U16 [R0+0xe400], R25 ;  /* 0x00e4001900007388 */ /* 0x000fe20000000400 */
[----:B0-----:R-:W-:-:S03]  /*17790*/  LOP3.LUT R29, R29, 0x7f, RZ, 0xc0, !PT ;  /* 0x0000007f1d1d7812 */ /* 0x001fc600078ec0ff */
[----:B--2---:R-:W-:Y:S01]  /*177a0*/  STS.U16 [R0+0xe500], R3 ;  /* 0x00e5000300007388 */ /* 0x004fe20000000400 */
[----:B---3--:R0:W-:Y:S02]  /*177b0*/  STS.U16 [R0+0xe600], R27 ;  /* 0x00e6001b00007388 */ /* 0x0081e40000000400 */
[----:B0-----:R-:W-:Y:S02]  /*177c0*/  IMAD.SHL.U32 R0, R29, 0x2, RZ ;  /* 0x000000021d007824 */ /* 0x001fe400078e00ff */
[----:B------:R-:W0:Y:S04]  /*177d0*/  S2R R29, SR_TID.X ;  /* 0x00000000001d7919 */ /* 0x000e280000002100 */
[----:B------:R0:W-:Y:S01]  /*177e0*/  STL [R1+0x3e80], R21 ;  /* 0x003e801501007387 */ /* 0x0001e20000100800 */
[----:B------:R-:W2:Y:S02]  /*177f0*/  LDL.LU R22, [R1+0x364] ;  /* 0x0003640001167983 */ /* 0x000ea40000300800 */
[----:B------:R-:W3:Y:S02]  /*17800*/  LDL.LU R23, [R1+0x360] ;  /* 0x0003600001177983 */ /* 0x000ee40000300800 */
[----:B------:R-:W4:Y:S01]  /*17810*/  LDL.LU R24, [R1+0x35c] ;  /* 0x00035c0001187983 */ /* 0x000f220000300800 */
        /* <DEDUP_REMOVED lines=9> */
[----:B0-----:R-:W-:-:S03]  /*178b0*/  LOP3.LUT R21, R29, 0x7f, RZ, 0xc0, !PT ;  /* 0x0000007f1d157812 */ /* 0x001fc600078ec0ff */
[----:B------:R-:W2:Y:S01]  /*178c0*/  LDL.LU R11, [R1+0x1b0] ;  /* 0x0001b000010b7983 */ /* 0x000ea20000300800 */
[----:B------:R-:W2:Y:S03]  /*178d0*/  LDL.LU R12, [R1+0x15c] ;  /* 0x00015c00010c7983 */ /* 0x000ea60000300800 */
[----:B------:R-:W2:Y:S01]  /*178e0*/  LDL.LU R13, [R1+0x158] ;  /* 0x00015800010d7983 */ /* 0x000ea20000300800 */
[----:B------:R-:W2:Y:S02]  /*178f0*/  LDL.LU R14, [R1+0x154] ;  /* 0x00015400010e7983 */ /* 0x000ea40000300800 */
[----:B------:R-:W2:Y:S02]  /*17900*/  LDL.LU R15, [R1+0x150] ;  /* 0x00015000010f7983 */ /* 0x000ea40000300800 */
[----:B------:R-:W-:Y:S01]  /*17910*/  IMAD.SHL.U32 R21, R21, 0x2, RZ ;  /* 0x0000000215157824 */ /* 0x000fe200078e00ff */
[----:B------:R-:W2:Y:S01]  /*17920*/  LDL.LU R16, [R1+0xb8] ;  /* 0x0000b80001107983 */ /* 0x000ea20000300800 */
[----:B------:R-:W2:Y:S02]  /*17930*/  LDL.LU R17, [R1+0xb4] ;  /* 0x0000b40001117983 */ /* 0x000ea40000300800 */
[----:B------:R-:W2:Y:S02]  /*17940*/  LDL.LU R18, [R1+0xb0] ;  /* 0x0000b00001127983 */ /* 0x000ea40000300800 */
[----:B------:R-:W2:Y:S01]  /*17950*/  LDL.LU R19, [R1+0xac] ;  /* 0x0000ac0001137983 */ /* 0x000ea20000300800 */
[----:B------:R-:W2:Y:S01]  /*17960*/  LDL.LU R20, [R1+0x58] ;  /* 0x0000580001147983 */ /* 0x000ea20000300800 */
[----:B------:R-:W-:Y:S01]  /*17970*/  LOP3.LUT R21, R21, 0x10, RZ, 0x3c, !PT ;  /* 0x0000001015157812 */ /* 0x000fe200078e3cff */
[----:B------:R-:W2:Y:S02]  /*17980*/  LDL.LU R25, [R1+0x54] ;  /* 0x0000540001197983 */ /* 0x000ea40000300800 */
[----:B------:R-:W2:Y:S01]  /*17990*/  LDL.LU R3, [R1+0x50] ;  /* 0x0000500001037983 */ /* 0x000ea20000300800 */
[----:B------:R-:W2:Y:S01]  /*179a0*/  LDL.LU R29, [R1+0x3c] ;  /* 0x00003c00011d7983 */ /* 0x000ea20000300800 */
[----:B------:R0:W-:Y:S03]  /*179b0*/  STL [R1+0x3df4], R27 ;  /* 0x003df41b01007387 */ /* 0x0001e60000100800 */
[----:B------:R1:W-:Y:S04]  /*179c0*/  STS.U16 [R21+0xe700], R26 ;  /* 0x00e7001a15007388 */ /* 0x0003e80000000400 */
[----:B0-----:R-:W2:Y:S01]  /*179d0*/  LDL.LU R27, [R1+0x2d4] ;  /* 0x0002d400011b7983 */ /* 0x001ea20000300800 */
[----:B-1----:R-:W2:Y:S02]  /*179e0*/  LDL.LU R21, [R1+0x3e80] ;  /* 0x003e800001157983 */ /* 0x002ea40000300800 */
[----:B------:R0:W-:Y:S01]  /*179f0*/  STL [R1+0x3df8], R26 ;  /* 0x003df81a01007387 */ /* 0x0001e20000100800 */
[----:B------:R-:W-:Y:S01]  /*17a00*/  LOP3.LUT R0, R0, 0x20, RZ, 0x3c, !PT ;  /* 0x0000002000007812 */ /* 0x000fe200078e3cff */
[----:B0-----:R-:W4:Y:S04]  /*17a10*/  LDL.LU R26, [R1+0x2d8] ;  /* 0x0002d800011a7983 */ /* 0x001f280000300800 */
[----:B--2---:R0:W-:Y:S01]  /*17a20*/  STS.U16 [R0+0x800], R21 ;  /* 0x0008001500007388 */ /* 0x0041e20000000400 */
[----:B------:R1:W-:Y:S02]  /*17a30*/  STS.U16 [R0+0x900], R22 ;  /* 0x0009001600007388 */ /* 0x0003e40000000400 */
[----:B---3--:R2:W-:Y:S02]  /*17a40*/  STS.U16 [R0+0xa00], R23 ;  /* 0x000a001700007388 */ /* 0x0085e40000000400 */
[----:B----4-:R3:W-:Y:S01]  /*17a50*/  STS.U16 [R0+0xb00], R24 ;  /* 0x000b001800007388 */ /* 0x0107e20000000400 */
[----:B0-----:R-:W4:Y:S01]  /*17a60*/  LDL.LU R21, [R1+0x3e7c] ;  /* 0x003e7c0001157983 */ /* 0x001f220000300800 */
[----:B-1----:R-:W4:Y:S02]  /*17a70*/  LDL.LU R22, [R1+0x3e78] ;  /* 0x003e780001167983 */ /* 0x002f240000300800 */
[----:B--2---:R-:W2:Y:S01]  /*17a80*/  LDL.LU R23, [R1+0x3e74] ;  /* 0x003e740001177983 */ /* 0x004ea20000300800 */
[----:B---3--:R-:W3:Y:S04]  /*17a90*/  LDL.LU R24, [R1+0x3e70] ;  /* 0x003e700001187983 */ /* 0x008ee80000300800 */
        /* <DEDUP_REMOVED lines=11> */
[----:B------:R0:W-:Y:S01]  /*17b50*/  STS.U16 [R0+0x6b00], R11 ;  /* 0x006b000b00007388 */ /* 0x0001e20000000400 */
[----:B------:R-:W-:Y:S01]  /*17b60*/  STS.U16 [R0+0x8800], R12 ;  /* 0x0088000c00007388 */ /* 0x000fe20000000400 */
[----:B------:R-:W-:Y:S02]  /*17b70*/  STS.U16 [R0+0x8900], R13 ;  /* 0x0089000d00007388 */ /* 0x000fe40000000400 */
[----:B------:R-:W-:Y:S02]  /*17b80*/  STS.U16 [R0+0x8a00], R14 ;  /* 0x008a000e00007388 */ /* 0x000fe40000000400 */
[----:B------:R-:W-:Y:S01]  /*17b90*/  STS.U16 [R0+0x8b00], R15 ;  /* 0x008b000f00007388 */ /* 0x000fe20000000400 */
[----:B------:R-:W-:Y:S01]  /*17ba0*/  STS.U16 [R0+0xa800], R16 ;  /* 0x00a8001000007388 */ /* 0x000fe20000000400 */
[----:B------:R-:W-:Y:S02]  /*17bb0*/  STS.U16 [R0+0xa900], R17 ;  /* 0x00a9001100007388 */ /* 0x000fe40000000400 */
[----:B------:R-:W-:Y:S01]  /*17bc0*/  STS.U16 [R0+0xaa00], R18 ;  /* 0x00aa001200007388 */ /* 0x000fe20000000400 */
[----:B---3--:R-:W-:Y:S01]  /*17bd0*/  STL [R1+0x3e18], R24 ;  /* 0x003e181801007387 */ /* 0x008fe20000100800 */
[----:B0-----:R-:W3:Y:S02]  /*17be0*/  LDL.LU R11, [R1+0x358] ;  /* 0x00035800010b7983 */ /* 0x001ee40000300800 */
[----:B------:R-:W-:Y:S02]  /*17bf0*/  STS.U16 [R0+0xab00], R19 ;  /* 0x00ab001300007388 */ /* 0x000fe40000000400 */
[----:B------:R-:W-:Y:S01]  /*17c00*/  STS.U16 [R0+0xc800], R20 ;  /* 0x00c8001400007388 */ /* 0x000fe20000000400 */
[----:B------:R-:W-:Y:S01]  /*17c10*/  STS.U16 [R0+0xc900], R25 ;  /* 0x00c9001900007388 */ /* 0x000fe20000000400 */
[----:B------:R0:W-:Y:S03]  /*17c20*/  STS.U16 [R0+0xca00], R3 ;  /* 0x00ca000300007388 */ /* 0x0001e60000000400 */
[----:B0-----:R-:W0:Y:S01]  /*17c30*/  S2R R3, SR_TID.X ;  /* 0x0000000000037919 */ /* 0x001e220000002100 */
[----:B------:R1:W-:Y:S02]  /*17c40*/  STS.U16 [R0+0xcb00], R29 ;  /* 0x00cb001d00007388 */ /* 0x0003e40000000400 */
[----:B------:R0:W-:Y:S02]  /*17c50*/  STS.U16 [R0+0xe800], R24 ;  /* 0x00e8001800007388 */ /* 0x0001e40000000400 */
[C---:B0-----:R-:W-:Y:S01]  /*17c60*/  LOP3.LUT R20, R3.reuse, 0x7f, RZ, 0xc0, !PT ;  /* 0x0000007f03147812 */ /* 0x041fe200078ec0ff */
[----:B------:R-:W-:Y:S01]  /*17c70*/  LOP3.LUT R3, R3, 0x7f, RZ, 0xc0, !PT ;  /* 0x0000007f03037812 */ /* 0x000fe200078ec0ff */
[----:B---3--:R0:W-:Y:S01]  /*17c80*/  STL [R1+0x3e6c], R11 ;  /* 0x003e6c0b01007387 */ /* 0x0081e20000100800 */
[----:B------:R-:W3:Y:S02]  /*17c90*/  LDL.LU R12, [R1+0x354] ;  /* 0x00035400010c7983 */ /* 0x000ee40000300800 */
[----:B------:R-:W3:Y:S02]  /*17ca0*/  LDL.LU R16, [R1+0x350] ;  /* 0x0003500001107983 */ /* 0x000ee40000300800 */
[----:B------:R-:W3:Y:S01]  /*17cb0*/  LDL.LU R17, [R1+0x34c] ;  /* 0x00034c0001117983 */ /* 0x000ee20000300800 */
[----:B------:R-:W3:Y:S01]  /*17cc0*/  LDL.LU R18, [R1+0x2b8] ;  /* 0x0002b80001127983 */ /* 0x000ee20000300800 */
[----:B------:R-:W3:Y:S02]  /*17cd0*/  LDL.LU R19, [R1+0x2b4] ;  /* 0x0002b40001137983 */ /* 0x000ee40000300800 */
[----:B-1----:R-:W3:Y:S02]  /*17ce0*/  LDL.LU R29, [R1+0x2b0] ;  /* 0x0002b000011d7983 */ /* 0x002ee40000300800 */
        /* <DEDUP_REMOVED lines=8> */
[----:B0-----:R-:W-:Y:S01]  /*17d70*/  IMAD.SHL.U32 R11, R3, 0x2, RZ ;  /* 0x00000002030b7824 */ /* 0x001fe200078e00ff */
[----:B------:R-:W3:Y:S01]  /*17d80*/  LDL.LU R28, [R1+0x144] ;  /* 0x00014400011c7983 */ /* 0x000ee20000300800 */
[----:B------:R-:W3:Y:S02]  /*17d90*/  LDL.LU R5, [R1+0x140] ;  /* 0x0001400001057983 */ /* 0x000ee40000300800 */
[----:B------:R-:W3:Y:S02]  /*17da0*/  LDL.LU R8, [R1+0xa8] ;  /* 0x0000a80001087983 */ /* 0x000ee40000300800 */
[----:B------:R-:W3:Y:S01]  /*17db0*/  LDL.LU R9, [R1+0xa4] ;  /* 0x0000a40001097983 */ /* 0x000ee20000300800 */
[----:B------:R-:W3:Y:S01]  /*17dc0*/  LDL.LU R10, [R1+0xa0] ;  /* 0x0000a000010a7983 */ /* 0x000ee20000300800 */
[----:B------:R-:W-:Y:S01]  /*17dd0*/  LOP3.LUT R11, R11, 0x20, RZ, 0x3c, !PT ;  /* 0x000000200b0b7812 */ /* 0x000fe200078e3cff */
[----:B------:R-:W3:Y:S02]  /*17de0*/  LDL.LU R14, [R1+0x9c] ;  /* 0x00009c00010e7983 */ /* 0x000ee40000300800 */
[----:B------:R-:W3:Y:S01]  /*17df0*/  LDL.LU R15, [R1+0x38] ;  /* 0x00003800010f7983 */ /* 0x000ee20000300800 */
[----:B------:R-:W3:Y:S01]  /*17e00*/  LDL.LU R25, [R1+0x34] ;  /* 0x0000340001197983 */ /* 0x000ee20000300800 */
[----:B------:R-:W3:Y:S03]  /*17e10*/  LDL.LU R3, [R1+0x30] ;  /* 0x0000300001037983 */ /* 0x000ee60000300800 */
[----:B--2---:R-:W-:Y:S01]  /*17e20*/  STS.U16 [R11+0xe900], R23 ;  /* 0x00e900170b007388 */ /* 0x004fe20000000400 */
[----:B------:R0:W-:Y:S02]  /*17e30*/  STL [R1+0x3e1c], R23 ;  /* 0x003e1c1701007387 */ /* 0x0001e40000100800 */
[----:B----4-:R-:W-:Y:S02]  /*17e40*/  STS.U16 [R11+0xea00], R22 ;  /* 0x00ea00160b007388 */ /* 0x010fe40000000400 */
[----:B------:R-:W-:Y:S01]  /*17e50*/  STS.U16 [R11+0xeb00], R21 ;  /* 0x00eb00150b007388 */ /* 0x000fe20000000400 */
[----:B0-----:R-:W2:Y:S01]  /*17e60*/  LDL.LU R23, [R1+0x224] ;  /* 0x0002240001177983 */ /* 0x001ea20000300800 */
[----:B------:R0:W-:Y:S03]  /*17e70*/  STL [R1+0x3e20], R22 ;  /* 0x003e201601007387 */ /* 0x0001e60000100800 */
[----:B0-----:R-:W3:Y:S01]  /*17e80*/  LDL.LU R22, [R1+0x228] ;  /* 0x0002280001167983 */ /* 0x001ee20000300800 */
[----:B------:R-:W2:Y:S02]  /*17e90*/  LDL.LU R11, [R1+0x3e6c] ;  /* 0x003e6c00010b7983 */ /* 0x000ea40000300800 */
[----:B------:R0:W-:Y:S02]  /*17ea0*/  STL [R1+0x3e24], R21 ;  /* 0x003e241501007387 */ /* 0x0001e40000100800 */
[----:B------:R-:W-:Y:S01]  /*17eb0*/  IMAD.SHL.U32 R13, R20, 0x2, RZ ;  /* 0x00000002140d7824 */ /* 0x000fe200078e00ff */
[----:B0-----:R-:W3:Y:S04]  /*17ec0*/  LDL.LU R21, [R1+0x2ac] ;  /* 0x0002ac0001157983 */ /* 0x001ee80000300800 */
[----:B------:R-:W-:-:S05]  /*17ed0*/  LOP3.LUT R13, R13, 0x30, RZ, 0x3c, !PT ;  /* 0x000000300d0d7812 */ /* 0x000fca00078e3cff */
[----:B--2---:R0:W-:Y:S01]  /*17ee0*/  STS.U16 [R13+0xc00], R11 ;  /* 0x000c000b0d007388 */ /* 0x0041e20000000400 */
[----:B---3--:R1:W-:Y:S03]  /*17ef0*/  STS.U16 [R13+0xd00], R12 ;  /* 0x000d000c0d007388 */ /* 0x0083e60000000400 */
[----:B------:R2:W-:Y:S01]  /*17f00*/  STS.U16 [R13+0xe00], R16 ;  /* 0x000e00100d007388 */ /* 0x0005e20000000400 */
[----:B------:R3:W-:Y:S03]  /*17f10*/  STS.U16 [R13+0xf00], R17 ;  /* 0x000f00110d007388 */ /* 0x0007e60000000400 */
[----:B------:R3:W-:Y:S01]  /*17f20*/  STS.U16 [R13+0x2c00], R18 ;  /* 0x002c00120d007388 */ /* 0x0007e20000000400 */
[----:B------:R3:W-:Y:S03]  /*17f30*/  STS.U16 [R13+0x2d00], R19 ;  /* 0x002d00130d007388 */ /* 0x0007e60000000400 */
[----:B0-----:R-:W4:Y:S04]  /*17f40*/  LDL.LU R11, [R1+0x3e68] ;  /* 0x003e6800010b7983 */ /* 0x001f280000300800 */
[----:B-1----:R-:W4:Y:S01]  /*17f50*/  LDL.LU R12, [R1+0x3e64] ;  /* 0x003e6400010c7983 */ /* 0x002f220000300800 */
[----:B--2---:R-:W2:Y:S02]  /*17f60*/  LDL.LU R16, [R1+0x3e60] ;  /* 0x003e600001107983 */ /* 0x004ea40000300800 */
[----:B---3--:R-:W3:Y:S01]  /*17f70*/  LDL.LU R17, [R1+0x3e5c] ;  /* 0x003e5c0001117983 */ /* 0x008ee20000300800 */
[----:B------:R-:W2:Y:S01]  /*17f80*/  LDL.LU R18, [R1+0x3e58] ;  /* 0x003e580001127983 */ /* 0x000ea20000300800 */
[----:B------:R-:W2:Y:S03]  /*17f90*/  LDL.LU R19, [R1+0x3e54] ;  /* 0x003e540001137983 */ /* 0x000ea60000300800 */
[----:B------:R0:W-:Y:S04]  /*17fa0*/  STS.U16 [R13+0x2e00], R29 ;  /* 0x002e001d0d007388 */ /* 0x0001e80000000400 */
[----:B0-----:R-:W2:Y:S01]  /*17fb0*/  LDL.LU R29, [R1+0x3e50] ;  /* 0x003e5000011d7983 */ /* 0x001ea20000300800 */
        /* <DEDUP_REMOVED lines=16> */
[----:B------:R0:W-:Y:S02]  /*180c0*/  STS.U16 [R13+0xaf00], R14 ;  /* 0x00af000e0d007388 */ /* 0x0001e40000000400 */
[----:B------:R-:W-:Y:S02]  /*180d0*/  STS.U16 [R13+0xcc00], R15 ;  /* 0x00cc000f0d007388 */ /* 0x000fe40000000400 */
[----:B------:R-:W-:Y:S01]  /*180e0*/  STS.U16 [R13+0xcd00], R25 ;  /* 0x00cd00190d007388 */ /* 0x000fe20000000400 */
[----:B------:R1:W-:Y:S04]  /*180f0*/  STS.U16 [R13+0xce00], R3 ;  /* 0x00ce00030d007388 */ /* 0x0003e80000000400 */
[----:B0-----:R-:W3:Y:S01]  /*18100*/  LDL.LU R14, [R1+0x348] ;  /* 0x00034800010e7983 */ /* 0x001ee20000300800 */
[----:B-1----:R-:W3:Y:S02]  /*18110*/  LDL.LU R3, [R1+0x344] ;  /* 0x0003440001037983 */ /* 0x002ee40000300800 */
[----:B------:R-:W-:Y:S01]  /*18120*/  IMAD.SHL.U32 R2, R20, 0x2, RZ ;  /* 0x0000000214027824 */ /* 0x000fe200078e00ff */
[----:B--2---:R0:W-:Y:S04]  /*18130*/  STS.U16 [R13+0xcf00], R29 ;  /* 0x00cf001d0d007388 */ /* 0x0041e80000000400 */
[----:B0-----:R-:W2:Y:S01]  /*18140*/  LDL.LU R29, [R1+0x340] ;  /* 0x00034000011d7983 */ /* 0x001ea20000300800 */
[----:B------:R-:W4:Y:S02]  /*18150*/  LDL.LU R21, [R1+0x29c] ;  /* 0x00029c0001157983 */ /* 0x000f240000300800 */
[----:B------:R-:W4:Y:S02]  /*18160*/  LDL.LU R22, [R1+0x218] ;  /* 0x0002180001167983 */ /* 0x000f240000300800 */
[----:B------:R-:W4:Y:S01]  /*18170*/  LDL.LU R25, [R1+0x214] ;  /* 0x0002140001197983 */ /* 0x000f220000300800 */
[----:B------:R-:W4:Y:S01]  /*18180*/  LDL.LU R23, [R1+0x210] ;  /* 0x0002100001177983 */ /* 0x000f220000300800 */
        /* <DEDUP_REMOVED lines=11> */
[----:B------:R-:W-:Y:S04]  /*18240*/  STS.U16 [R13+0xec00], R19 ;  /* 0x00ec00130d007388 */ /* 0x000fe80000000400 */
[----:B------:R0:W-:Y:S01]  /*18250*/  STL [R1+0x3e2c], R19 ;  /* 0x003e2c1301007387 */ /* 0x0001e20000100800 */
[----:B------:R-:W-:Y:S02]  /*18260*/  STS.U16 [R13+0xed00], R18 ;  /* 0x00ed00120d007388 */ /* 0x000fe40000000400 */
[----:B---3--:R-:W-:Y:S01]  /*18270*/  STS.U16 [R13+0xee00], R17 ;  /* 0x00ee00110d007388 */ /* 0x008fe20000000400 */
[----:B------:R-:W-:Y:S04]  /*18280*/  STS.U16 [R13+0xef00], R16 ;  /* 0x00ef00100d007388 */ /* 0x000fe80000000400 */
[----:B0-----:R-:W3:Y:S01]  /*18290*/  LDL.LU R19, [R1+0x2a0] ;  /* 0x0002a00001137983 */ /* 0x001ee20000300800 */
[----:B------:R0:W-:Y:S03]  /*182a0*/  STL [R1+0x3e30], R18 ;  /* 0x003e301201007387 */ /* 0x0001e60000100800 */
[----:B0-----:R-:W3:Y:S01]  /*182b0*/  LDL.LU R18, [R1+0x2a4] ;  /* 0x0002a40001127983 */ /* 0x001ee20000300800 */
[----:B------:R-:W3:Y:S02]  /*182c0*/  LDL.LU R10, [R1+0x8c] ;  /* 0x00008c00010a7983 */ /* 0x000ee40000300800 */
[----:B------:R-:W3:Y:S02]  /*182d0*/  LDL.LU R15, [R1+0x28] ;  /* 0x00002800010f7983 */ /* 0x000ee40000300800 */
[----:B------:R-:W3:Y:S01]  /*182e0*/  LDL.LU R20, [R1+0x24] ;  /* 0x0000240001147983 */ /* 0x000ee20000300800 */
[----:B------:R0:W-:Y:S04]  /*182f0*/  STL [R1+0x3e34], R17 ;  /* 0x003e341101007387 */ /* 0x0001e80000100800 */
[----:B0-----:R-:W3:Y:S01]  /*18300*/  LDL.LU R17, [R1+0x2a8] ;  /* 0x0002a80001117983 */ /* 0x001ee20000300800 */
[----:B------:R-:W3:Y:S02]  /*18310*/  LDL.LU R13, [R1+0x3e4c] ;  /* 0x003e4c00010d7983 */ /* 0x000ee40000300800 */
[----:B------:R0:W-:Y:S02]  /*18320*/  STL [R1+0x3e38], R16 ;  /* 0x003e381001007387 */ /* 0x0001e40000100800 */
[----:B0-----:R-:W3:Y:S01]  /*18330*/  LDL.LU R16, [R1+0x33c] ;  /* 0x00033c0001107983 */ /* 0x001ee20000300800 */
[----:B------:R-:W-:-:S05]  /*18340*/  LOP3.LUT R2, R2, 0x40, RZ, 0x3c, !PT ;  /* 0x0000004002027812 */ /* 0x000fca00078e3cff */
[----:B------:R0:W-:Y:S01]  /*18350*/  STS.U16 [R2+0x1000], R14 ;  /* 0x0010000e02007388 */ /* 0x0001e20000000400 */
[----:B------:R1:W-:Y:S03]  /*18360*/  STS.U16 [R2+0x1100], R3 ;  /* 0x0011000302007388 */ /* 0x0003e60000000400 */
[----:B0-----:R-:W4:Y:S01]  /*18370*/  LDL.LU R14, [R1+0x3e48] ;  /* 0x003e4800010e7983 */ /* 0x001f220000300800 */
[----:B-1----:R-:W4:Y:S03]  /*18380*/  LDL.LU R3, [R1+0x3e44] ;  /* 0x003e440001037983 */ /* 0x002f260000300800 */
[----:B--2---:R0:W-:Y:S04]  /*18390*/  STS.U16 [R2+0x1200], R29 ;  /* 0x0012001d02007388 */ /* 0x0041e80000000400 */
[----:B0-----:R-:W2:Y:S04]  /*183a0*/  LDL.LU R29, [R1+0x3e40] ;  /* 0x003e4000011d7983 */ /* 0x001ea80000300800 */
[----:B---3--:R-:W-:Y:S01]  /*183b0*/  STS.U16 [R2+0x1300], R16 ;  /* 0x0013001002007388 */ /* 0x008fe20000000400 */
[----:B------:R-:W-:Y:S02]  /*183c0*/  STS.U16 [R2+0x3000], R17 ;  /* 0x0030001102007388 */ /* 0x000fe40000000400 */
[----:B------:R-:W-:Y:S02]  /*183d0*/  STS.U16 [R2+0x3100], R18 ;  /* 0x0031001202007388 */ /* 0x000fe40000000400 */
[----:B------:R-:W-:Y:S01]  /*183e0*/  STS.U16 [R2+0x3200], R19 ;  /* 0x0032001302007388 */ /* 0x000fe20000000400 */
[----:B----4-:R-:W-:Y:S01]  /*183f0*/  STS.U16 [R2+0x3300], R21 ;  /* 0x0033001502007388 */ /* 0x010fe20000000400 */
[----:B------:R-:W-:Y:S02]  /*18400*/  STS.U16 [R2+0x5000], R22 ;  /* 0x0050001602007388 */ /* 0x000fe40000000400 */
[----:B------:R0:W-:Y:S02]  /*18410*/  STS.U16 [R2+0x5100], R25 ;  /* 0x0051001902007388 */ /* 0x0001e40000000400 */
[----:B0-----:R-:W3:Y:S01]  /*18420*/  LDL.LU R25, [R1+0x1c] ;  /* 0x00001c0001197983 */ /* 0x001ee20000300800 */
[----:B------:R-:W4:Y:S02]  /*18430*/  LDL.LU R16, [R1+0x334] ;  /* 0x0003340001107983 */ /* 0x000f240000300800 */
        /* <DEDUP_REMOVED lines=11> */
[----:B------:R-:W-:Y:S03]  /*184f0*/  STS.U16 [R2+0xb100], R9 ;  /* 0x00b1000902007388 */ /* 0x000fe60000000400 */
[----:B----4-:R0:W-:Y:S04]  /*18500*/  STL [R1+0x3e3c], R16 ;  /* 0x003e3c1001007387 */ /* 0x0101e80000100800 */
[----:B0-----:R-:W4:Y:S04]  /*18510*/  LDL.LU R16, [R1+0x338] ;  /* 0x0003380001107983 */ /* 0x001f280000300800 */
[----:B--2---:R0:W-:Y:S01]  /*18520*/  STS.U16 [R2+0xb200], R29 ;  /* 0x00b2001d02007388 */ /* 0x0041e20000000400 */
[----:B------:R-:W2:Y:S03]  /*18530*/  LDL.LU R17, [R1+0x330] ;  /* 0x0003300001117983 */ /* 0x000ea60000300800 */
[----:B0-----:R-:W0:Y:S01]  /*18540*/  S2R R29, SR_TID.X ;  /* 0x00000000001d7919 */ /* 0x001e220000002100 */
[----:B------:R-:W-:Y:S02]  /*18550*/  STS.U16 [R2+0xb300], R10 ;  /* 0x00b3000a02007388 */ /* 0x000fe40000000400 */
[----:B------:R-:W-:Y:S02]  /*18560*/  STS.U16 [R2+0xd000], R15 ;  /* 0x00d0000f02007388 */ /* 0x000fe40000000400 */
[----:B------:R-:W-:Y:S01]  /*18570*/  STS.U16 [R2+0xd100], R20 ;  /* 0x00d1001402007388 */ /* 0x000fe20000000400 */
[----:B------:R-:W2:Y:S04]  /*18580*/  LDL.LU R18, [R1+0x32c] ;  /* 0x00032c0001127983 */ /* 0x000ea80000300800 */
[----:B------:R1:W-:Y:S01]  /*18590*/  STS.U16 [R2+0xd200], R3 ;  /* 0x00d2000302007388 */ /* 0x0003e20000000400 */
[----:B------:R-:W2:Y:S03]  /*185a0*/  LDL.LU R19, [R1+0x298] ;  /* 0x0002980001137983 */ /* 0x000ea60000300800 */
[----:B-1----:R-:W2:Y:S01]  /*185b0*/  LDL.LU R3, [R1+0x294] ;  /* 0x0002940001037983 */ /* 0x002ea20000300800 */
        /* <DEDUP_REMOVED lines=8> */
[----:B0-----:R-:W-:Y:S01]  /*18640*/  LOP3.LUT R29, R29, 0x7f, RZ, 0xc0, !PT ;  /* 0x0000007f1d1d7812 */ /* 0x001fe200078ec0ff */
[----:B------:R-:W2:Y:S02]  /*18650*/  LDL.LU R24, [R1+0x180] ;  /* 0x0001800001187983 */ /* 0x000ea40000300800 */
[----:B------:R-:W2:Y:S01]  /*18660*/  LDL.LU R5, [R1+0x11c] ;  /* 0x00011c0001057983 */ /* 0x000ea20000300800 */
[----:B------:R-:W2:Y:S04]  /*18670*/  LDL.LU R8, [R1+0x114] ;  /* 0x0001140001087983 */ /* 0x000ea80000300800 */
[----:B---3--:R0:W-:Y:S01]  /*18680*/  STS.U16 [R2+0xd300], R25 ;  /* 0x00d3001902007388 */ /* 0x0081e20000000400 */
[----:B------:R-:W-:-:S02]  /*18690*/  IMAD.SHL.U32 R26, R29, 0x2, RZ ;  /* 0x000000021d1a7824 */ /* 0x000fc400078e00ff */
[----:B------:R-:W4:Y:S02]  /*186a0*/  LDL.LU R9, [R1+0x10c] ;  /* 0x00010c0001097983 */ /* 0x000f240000300800 */
[----:B------:R-:W-:Y:S01]  /*186b0*/  STS.U16 [R2+0xf000], R14 ;  /* 0x00f0000e02007388 */ /* 0x000fe20000000400 */
[----:B------:R-:W2:Y:S04]  /*186c0*/  LDL.LU R10, [R1+0x104] ;  /* 0x00010400010a7983 */ /* 0x000ea80000300800 */
[----:B------:R-:W-:Y:S01]  /*186d0*/  STS.U16 [R2+0xf100], R13 ;  /* 0x00f1000d02007388 */ /* 0x000fe20000000400 */
[----:B------:R-:W-:Y:S01]  /*186e0*/  LOP3.LUT R26, R26, 0x50, RZ, 0x3c, !PT ;  /* 0x000000501a1a7812 */ /* 0x000fe200078e3cff */
[----:B------:R-:W2:Y:S02]  /*186f0*/  LDL.LU R15, [R1+0x88] ;  /* 0x00008800010f7983 */ /* 0x000ea40000300800 */
[----:B------:R-:W-:Y:S01]  /*18700*/  STS.U16 [R2+0xf200], R12 ;  /* 0x00f2000c02007388 */ /* 0x000fe20000000400 */
[----:B------:R-:W2:Y:S04]  /*18710*/  LDL.LU R20, [R1+0x84] ;  /* 0x0000840001147983 */ /* 0x000ea80000300800 */
[----:B------:R1:W-:Y:S01]  /*18720*/  STS.U16 [R2+0xf300], R11 ;  /* 0x00f3000b02007388 */ /* 0x0003e20000000400 */
[----:B0-----:R-:W2:Y:S03]  /*18730*/  LDL.LU R25, [R1+0x80] ;  /* 0x0000800001197983 */ /* 0x001ea60000300800 */
[----:B-1----:R-:W2:Y:S01]  /*18740*/  LDL.LU R2, [R1+0x7c] ;  /* 0x00007c0001027983 */ /* 0x002ea20000300800 */
[----:B------:R-:W2:Y:S03]  /*18750*/  LDL.LU R4, [R1+0x8] ;  /* 0x0000080001047983 */ /* 0x000ea60000300800 */
[----:B----4-:R0:W-:Y:S04]  /*18760*/  STS.U16 [R26+0x1400], R16 ;  /* 0x001400101a007388 */ /* 0x0101e80000000400 */
[----:B0-----:R-:W4:Y:S04]  /*18770*/  LDL.LU R16, [R1+0x3e3c] ;  /* 0x003e3c0001107983 */ /* 0x001f280000300800 */
[----:B----4-:R0:W-:Y:S01]  /*18780*/  STS.U16 [R26+0x1500], R16 ;  /* 0x001500101a007388 */ /* 0x0101e20000000400 */
[----:B--2---:R1:W-:Y:S02]  /*18790*/  STS.U16 [R26+0x1600], R17 ;  /* 0x001600111a007388 */ /* 0x0043e40000000400 */
[----:B------:R2:W-:Y:S02]  /*187a0*/  STS.U16 [R26+0x1700], R18 ;  /* 0x001700121a007388 */ /* 0x0005e40000000400 */
[----:B------:R4:W-:Y:S01]  /*187b0*/  STS.U16 [R26+0x3400], R19 ;  /* 0x003400131a007388 */ /* 0x0009e20000000400 */
[----:B------:R4:W-:Y:S04]  /*187c0*/  STS.U16 [R26+0x3500], R3 ;  /* 0x003500031a007388 */ /* 0x0009e80000000400 */
[----:B0-----:R-:W4:Y:S01]  /*187d0*/  LDL.LU R16, [R1+0x3e38] ;  /* 0x003e380001107983 */ /* 0x001f220000300800 */
[----:B-1----:R-:W4:Y:S02]  /*187e0*/  LDL.LU R17, [R1+0x3e34] ;  /* 0x003e340001117983 */ /* 0x002f240000300800 */
[----:B--2---:R-:W2:Y:S02]  /*187f0*/  LDL.LU R18, [R1+0x3e30] ;  /* 0x003e300001127983 */ /* 0x004ea40000300800 */
[----:B----4-:R-:W4:Y:S01]  /*18800*/  LDL.LU R19, [R1+0x3e2c] ;  /* 0x003e2c0001137983 */ /* 0x010f220000300800 */
[----:B------:R-:W2:Y:S04]  /*18810*/  LDL.LU R3, [R1+0x3e28] ;  /* 0x003e280001037983 */ /* 0x000ea80000300800 */
[----:B------:R0:W-:Y:S01]  /*18820*/  STS.U16 [R26+0x3600], R27 ;  /* 0x0036001b1a007388 */ /* 0x0001e20000000400 */
[----:B------:R1:W-:Y:S02]  /*18830*/  STS.U16 [R26+0x3700], R0 ;  /* 0x003700001a007388 */ /* 0x0003e40000000400 */
[----:B------:R-:W-:Y:S02]  /*18840*/  STS.U16 [R26+0x5400], R7 ;  /* 0x005400071a007388 */ /* 0x000fe40000000400 */
[----:B------:R1:W-:Y:S01]  /*18850*/  STS.U16 [R26+0x5500], R6 ;  /* 0x005500061a007388 */ /* 0x0003e20000000400 */
[----:B------:R1:W-:Y:S04]  /*18860*/  STS.U16 [R26+0x5600], R28 ;  /* 0x0056001c1a007388 */ /* 0x0003e80000000400 */
[----:B0-----:R-:W4:Y:S01]  /*18870*/  LDL.LU R27, [R1+0x328] ;  /* 0x00032800011b7983 */ /* 0x001f220000300800 */
[----:B-1----:R-:W4:Y:S03]  /*18880*/  LDL.LU R0, [R1+0x320] ;  /* 0x0003200001007983 */ /* 0x002f260000300800 */
[----:B------:R-:W4:Y:S01]  /*18890*/  LDL.LU R6, [R1+0x318] ;  /* 0x0003180001067983 */ /* 0x000f220000300800 */
[----:B------:R-:W4:Y:S03]  /*188a0*/  LDL.LU R7, [R1+0x310] ;  /* 0x0003100001077983 */ /* 0x000f260000300800 */
[----:B------:R-:W4:Y:S04]  /*188b0*/  LDL.LU R28, [R1+0x288] ;  /* 0x00028800011c7983 */ /* 0x000f280000300800 */
[----:B--2---:R0:W-:Y:S01]  /*188c0*/  STS.U16 [R26+0x5700], R3 ;  /* 0x005700031a007388 */ /* 0x0041e20000000400 */
[----:B------:R1:W-:Y:S02]  /*188d0*/  STS.U16 [R26+0x7400], R21 ;  /* 0x007400151a007388 */ /* 0x0003e40000000400 */
[----:B------:R2:W-:Y:S02]  /*188e0*/  STS.U16 [R26+0x7500], R22 ;  /* 0x007500161a007388 */ /* 0x0005e40000000400 */
[----:B------:R4:W-:Y:S01]  /*188f0*/  STS.U16 [R26+0x7600], R23 ;  /* 0x007600171a007388 */ /* 0x0009e20000000400 */
[----:B------:R4:W-:Y:S01]  /*18900*/  STS.U16 [R26+0x7700], R24 ;  /* 0x007700181a007388 */ /* 0x0009e20000000400 */
[----:B------:R4:W-:Y:S03]  /*18910*/  STS.U16 [R26+0x9400], R5 ;  /* 0x009400051a007388 */ /* 0x0009e60000000400 */
[----:B0-----:R-:W3:Y:S01]  /*18920*/  LDL.LU R3, [R1+0x280] ;  /* 0x0002800001037983 */ /* 0x001ee20000300800 */
[----:B-1----:R-:W3:Y:S02]  /*18930*/  LDL.LU R21, [R1+0x3e24] ;  /* 0x003e240001157983 */ /* 0x002ee40000300800 */
[----:B--2---:R-:W2:Y:S02]  /*18940*/  LDL.LU R22, [R1+0x3e20] ;  /* 0x003e200001167983 */ /* 0x004ea40000300800 */
[----:B----4-:R-:W4:Y:S01]  /*18950*/  LDL.LU R23, [R1+0x3e1c] ;  /* 0x003e1c0001177983 */ /* 0x010f220000300800 */
[----:B------:R-:W2:Y:S01]  /*18960*/  LDL.LU R24, [R1+0x3e18] ;  /* 0x003e180001187983 */ /* 0x000ea20000300800 */
[----:B------:R-:W2:Y:S03]  /*18970*/  LDL.LU R5, [R1+0x3e14] ;  /* 0x003e140001057983 */ /* 0x000ea60000300800 */
[----:B------:R0:W-:Y:S01]  /*18980*/  STS.U16 [R26+0x9500], R8 ;  /* 0x009500081a007388 */ /* 0x0001e20000000400 */
[----:B------:R1:W-:Y:S02]  /*18990*/  STS.U16 [R26+0x9600], R9 ;  /* 0x009600091a007388 */ /* 0x0003e40000000400 */
[----:B------:R1:W-:Y:S02]  /*189a0*/  STS.U16 [R26+0x9700], R10 ;  /* 0x0097000a1a007388 */ /* 0x0003e40000000400 */
[----:B------:R1:W-:Y:S01]  /*189b0*/  STS.U16 [R26+0xb400], R15 ;  /* 0x00b4000f1a007388 */ /* 0x0003e20000000400 */
[----:B------:R1:W-:Y:S01]  /*189c0*/  STS.U16 [R26+0xb500], R20 ;  /* 0x00b500141a007388 */ /* 0x0003e20000000400 */
[----:B------:R1:W-:Y:S03]  /*189d0*/  STS.U16 [R26+0xb600], R25 ;  /* 0x00b600191a007388 */ /* 0x0003e60000000400 */
[----:B0-----:R-:W2:Y:S01]  /*189e0*/  LDL.LU R8, [R1+0x3e10] ;  /* 0x003e100001087983 */ /* 0x001ea20000300800 */
[----:B-1----:R-:W2:Y:S03]  /*189f0*/  LDL.LU R9, [R1+0x3e0c] ;  /* 0x003e0c0001097983 */ /* 0x002ea60000300800 */
[----:B------:R-:W2:Y:S01]  /*18a00*/  LDL.LU R10, [R1+0x3e08] ;  /* 0x003e0800010a7983 */ /* 0x000ea20000300800 */
[----:B------:R-:W2:Y:S03]  /*18a10*/  LDL.LU R15, [R1+0x3e04] ;  /* 0x003e0400010f7983 */ /* 0x000ea60000300800 */
[----:B------:R-:W2:Y:S01]  /*18a20*/  LDL.LU R20, [R1+0x3e00] ;  /* 0x003e000001147983 */ /* 0x000ea20000300800 */
[----:B------:R-:W2:Y:S03]  /*18a30*/  LDL.LU R25, [R1+0x3dfc] ;  /* 0x003dfc0001197983 */ /* 0x000ea60000300800 */
[----:B------:R-:W-:Y:S01]  /*18a40*/  STS.U16 [R26+0xb700], R2 ;  /* 0x00b700021a007388 */ /* 0x000fe20000000400 */
[----:B------:R-:W-:-:S02]  /*18a50*/  IMAD.SHL.U32 R29, R29, 0x2, RZ ;  /* 0x000000021d1d7824 */ /* 0x000fc400078e00ff */
[----:B------:R0:W-:Y:S03]  /*18a60*/  STS.U16 [R26+0xd400], R4 ;  /* 0x00d400041a007388 */ /* 0x0001e60000000400 */
[----:B------:R-:W-:Y:S01]  /*18a70*/  LOP3.LUT R29, R29, 0x60, RZ, 0x3c, !PT ;  /* 0x000000601d1d7812 */ /* 0x000fe200078e3cff */
[----:B0-----:R-:W3:Y:S01]  /*18a80*/  LDL R4, [R1+0x19c0] ;  /* 0x0019c00001047983 */ /* 0x001ee20000100800 */
[----:B------:R-:W3:Y:S03]  /*18a90*/  LDL.LU R2, [R1+0x19b8] ;  /* 0x0019b80001027983 */ /* 0x000ee60000300800 */
[----:B--2---:R-:W-:Y:S01]  /*18aa0*/  STS.U16 [R26+0xd500], R25 ;  /* 0x00d500191a007388 */ /* 0x004fe20000000400 */
[----:B------:R-:W-:Y:S02]  /*18ab0*/  STS.U16 [R26+0xd600], R20 ;  /* 0x00d600141a007388 */ /* 0x000fe40000000400 */
[----:B------:R-:W-:Y:S02]  /*18ac0*/  STS.U16 [R26+0xd700], R15 ;  /* 0x00d7000f1a007388 */ /* 0x000fe40000000400 */
[----:B------:R-:W-:Y:S01]  /*18ad0*/  STS.U16 [R26+0xf400], R10 ;  /* 0x00f4000a1a007388 */ /* 0x000fe20000000400 */
[----:B------:R-:W-:Y:S01]  /*18ae0*/  STS.U16 [R26+0xf500], R9 ;  /* 0x00f500091a007388 */ /* 0x000fe20000000400 */
[----:B------:R-:W-:Y:S02]  /*18af0*/  STS.U16 [R26+0xf600], R8 ;  /* 0x00f600081a007388 */ /* 0x000fe40000000400 */
[----:B------:R0:W-:Y:S02]  /*18b00*/  STS.U16 [R26+0xf700], R5 ;  /* 0x00f700051a007388 */ /* 0x0001e40000000400 */
[----:B------:R1:W-:Y:S01]  /*18b10*/  STS.U16 [R29+0x1800], R27 ;  /* 0x0018001b1d007388 */ /* 0x0003e20000000400 */
[----:B------:R2:W-:Y:S01]  /*18b20*/  STS.U16 [R29+0x1900], R0 ;  /* 0x001900001d007388 */ /* 0x0005e20000000400 */
[----:B------:R2:W-:Y:S02]  /*18b30*/  STS.U16 [R29+0x1a00], R6 ;  /* 0x001a00061d007388 */ /* 0x0005e40000000400 */
[----:B------:R3:W-:Y:S02]  /*18b40*/  STS.U16 [R29+0x1b00], R7 ;  /* 0x001b00071d007388 */ /* 0x0007e40000000400 */
[----:B------:R3:W-:Y:S01]  /*18b50*/  STS.U16 [R29+0x3800], R28 ;  /* 0x0038001c1d007388 */ /* 0x0007e20000000400 */
[----:B0-----:R-:W4:Y:S01]  /*18b60*/  LDL.LU R26, [R1+0x3df8] ;  /* 0x003df800011a7983 */ /* 0x001f220000300800 */
[----:B------:R-:W4:Y:S02]  /*18b70*/  LDL.LU R5, [R1+0x270] ;  /* 0x0002700001057983 */ /* 0x000f240000300800 */
[----:B-1----:R-:W4:Y:S02]  /*18b80*/  LDL.LU R27, [R1+0x3df4] ;  /* 0x003df400011b7983 */ /* 0x002f240000300800 */
[----:B--2---:R-:W2:Y:S01]  /*18b90*/  LDL.LU R0, [R1+0x3df0] ;  /* 0x003df00001007983 */ /* 0x004ea20000300800 */
[----:B------:R-:W2:Y:S01]  /*18ba0*/  LDL.LU R6, [R1+0x3dec] ;  /* 0x003dec0001067983 */ /* 0x000ea20000300800 */
[----:B---3--:R-:W3:Y:S02]  /*18bb0*/  LDL.LU R7, [R1+0x3de8] ;  /* 0x003de80001077983 */ /* 0x008ee40000300800 */
[----:B------:R-:W2:Y:S01]  /*18bc0*/  LDL.LU R28, [R1+0x3de4] ;  /* 0x003de400011c7983 */ /* 0x000ea20000300800 */
[----:B------:R0:W-:Y:S04]  /*18bd0*/  STS.U16 [R29+0x3900], R3 ;  /* 0x003900031d007388 */ /* 0x0001e80000000400 */
[----:B0-----:R-:W2:Y:S04]  /*18be0*/  LDL.LU R3, [R1+0x3de0] ;  /* 0x003de00001037983 */ /* 0x001ea80000300800 */
[----:B--2---:R0:W-:Y:S04]  /*18bf0*/  STS.U16 [R29+0x3a00], R3 ;  /* 0x003a00031d007388 */ /* 0x0041e80000000400 */
[----:B0-----:R-:W2:Y:S01]  /*18c00*/  LDL.LU R3, [R1+0x3ddc] ;  /* 0x003ddc0001037983 */ /* 0x001ea20000300800 */
[----:B----4-:R0:W-:Y:S02]  /*18c10*/  STS.U16 [R29+0x3b00], R5 ;  /* 0x003b00051d007388 */ /* 0x0101e40000000400 */
[----:B0-----:R-:W-:Y:S01]  /*18c20*/  @!P0 IMAD.MOV.U32 R5, RZ, RZ, R2 ;  /* 0x000000ffff058224 */ /* 0x001fe200078e0002 */
[----:B------:R-:W4:Y:S01]  /*18c30*/  LDL.LU R29, [R1+0x3dd8] ;  /* 0x003dd800011d7983 */ /* 0x000f220000300800 */
[----:B------:R-:W-:Y:S01]  /*18c40*/  STL [R1+0x1a0c], R2 ;  /* 0x001a0c0201007387 */ /* 0x000fe20000100800 */
[----:B--2---:R-:W-:-:S06]  /*18c50*/  PRMT R3, RZ, 0x7610, R3 ;  /* 0x00007610ff037816 */ /* 0x004fcc0000000003 */
[----:B------:R0:W2:Y:S04]  /*18c60*/  @!P0 LDG.E.U16 R3, [R4.64] ;  /* 0x0000000604038981 */ /* 0x0000a8000c1e1500 */
[----:B0-----:R-:W2:Y:S04]  /*18c70*/  LDL R4, [R1+0x17d8] ;  /* 0x0017d80001047983 */ /* 0x001ea80000100800 */
[----:B------:R-:W2:Y:S01]  /*18c80*/  LDL R5, [R1+0x17f4] ;  /* 0x0017f40001057983 */ /* 0x000ea20000100800 */
[----:B----4-:R-:W-:Y:S02]  /*18c90*/  PRMT R29, RZ, 0x7610, R29 ;  /* 0x00007610ff1d7816 */ /* 0x010fe4000000001d */
[----:B--2---:R-:W-:-:S04]  /*18ca0*/  @!P0 LOP3.LUT R5, R5, R4, RZ, 0x3c, !PT ;  /* 0x0000000405058212 */ /* 0x004fc800078e3cff */
[----:B------:R-:W-:-:S04]  /*18cb0*/  @!P0 LOP3.LUT R4, R5, R4, RZ, 0x3c, !PT ;  /* 0x0000000405048212 */ /* 0x000fc800078e3cff */
[----:B------:R-:W-:-:S05]  /*18cc0*/  @!P0 LOP3.LUT R5, R5, R4, RZ, 0x3c, !PT ;  /* 0x0000000405058212 */ /* 0x000fca00078e3cff */
[----:B------:R-:W2:Y:S04]  /*18cd0*/  @!P0 LDG.E.U16 R29, [R4.64] ;  /* 0x00000006041d8981 */ /* 0x000ea8000c1e1500 */
[----:B------:R-:W-:Y:S04]  /*18ce0*/  STL [R1+0x3cec], R3 ;  /* 0x003cec0301007387 */ /* 0x000fe80000100800 */
[----:B--2---:R0:W-:Y:S04]  /*18cf0*/  STL [R1+0xb4], R29 ;  /* 0x0000b41d01007387 */ /* 0x0041e80000100800 */
[----:B0-----:R-:W2:Y:S01]  /*18d00*/  LDL.LU R29, [R1+0x3dd4] ;  /* 0x003dd400011d7983 */ /* 0x001ea20000300800 */
[----:B------:R-:W4:Y:S02]  /*18d10*/  LDL R4, [R1+0x17e4] ;  /* 0x0017e40001047983 */ /* 0x000f240000100800 */
[----:B------:R-:W4:Y:S01]  /*18d20*/  LDL R5, [R1+0x18f8] ;  /* 0x0018f80001057983 */ /* 0x000f220000100800 */
[----:B------:R-:W-:-:S02]  /*18d30*/  PRMT R28, RZ, 0x7610, R28 ;  /* 0x00007610ff1c7816 */ /* 0x000fc4000000001c */
[----:B----4-:R-:W-:-:S04]  /*18d40*/  @!P0 LOP3.LUT R5, R5, R4, RZ, 0x3c, !PT ;  /* 0x0000000405058212 */ /* 0x010fc800078e3cff */
[----:B------:R-:W-:-:S04]  /*18d50*/  @!P0 LOP3.LUT R4, R5, R4, RZ, 0x3c, !PT ;  /* 0x0000000405048212 */ /* 0x000fc800078e3cff */
[----:B------:R-:W-:-:S05]  /*18d60*/  @!P0 LOP3.LUT R5, R5, R4, RZ, 0x3c, !PT ;  /* 0x0000000405058212 */ /* 0x000fca00078e3cff */
[----:B------:R-:W4:Y:S04]  /*18d70*/  @!P0 LDG.E.U16 R28, [R4.64] ;  /* 0x00000006041c8981 */ /* 0x000f28000c1e1500 */
[----:B----4-:R0:W-:Y:S04]  /*18d80*/  STL [R1+0xb0], R28 ;  /* 0x0000b01c01007387 */ /* 0x0101e80000100800 */
[----:B0-----:R-:W4:Y:S01]  /*18d90*/  LDL.LU R28, [R1+0x3dd0] ;  /* 0x003dd000011c7983 */ /* 0x001f220000300800 */
[----:B------:R-:W3:Y:S02]  /*18da0*/  LDL R4, [R1+0x18dc] ;  /* 0x0018dc0001047983 */ /* 0x000ee40000100800 */
[----:B------:R-:W3:Y:S01]  /*18db0*/  LDL R5, [R1+0x18e0] ;  /* 0x0018e00001057983 */ /* 0x000ee20000100800 */
[----:B--2---:R-:W-:-:S02]  /*18dc0*/  PRMT R29, RZ, 0x7610, R29 ;  /* 0x00007610ff1d7816 */ /* 0x004fc4000000001d */
[----:B---3--:R-:W-:-:S04]  /*18dd0*/  @!P0 LOP3.LUT R5, R5, R4, RZ, 0x3c, !PT ;  /* 0x0000000405058212 */ /* 0x008fc800078e3cff */
[----:B------:R-:W-:-:S04]  /*18de0*/  @!P0 LOP3.LUT R4, R5, R4, RZ, 0x3c, !PT ;  /* 0x0000000405048212 */ /* 0x000fc800078e3cff */
[----:B------:R-:W-:-:S05]  /*18df0*/  @!P0 LOP3.LUT R5, R5, R4, RZ, 0x3c, !PT ;  /* 0x0000000405058212 */ /* 0x000fca00078e3cff */
[----:B------:R-:W2:Y:S04]  /*18e00*/  @!P0 LDG.E.U16 R29, [R4.64] ;  /* 0x00000006041d8981 */ /* 0x000ea8000c1e1500 */
[----:B--2---:R0:W-:Y:S04]  /*18e10*/  STL [R1+0xa8], R29 ;  /* 0x0000a81d01007387 */ /* 0x0041e80000100800 */
[----:B0-----:R-:W2:Y:S01]  /*18e20*/  LDL.LU R29, [R1+0x3dcc] ;  /* 0x003dcc00011d7983 */ /* 0x001ea20000300800 */
[----:B------:R-:W3:Y:S02]  /*18e30*/  LDL R4, [R1+0x18bc] ;  /* 0x0018bc0001047983 */ /* 0x000ee40000100800 */
[----:B------:R-:W3:Y:S01]  /*18e40*/  LDL R5, [R1+0x18c0] ;  /* 0x0018c00001057983 */ /* 0x000ee20000100800 */
[----:B----4-:R-:W-:-:S02]  /*18e50*/  PRMT R28, RZ, 0x7610, R28 ;  /* 0x00007610ff1c7816 */ /* 0x010fc4000000001c */
[----:B---3--:R-:W-:-:S04]  /*18e60*/  @!P0 LOP3.LUT R5, R5, R4, RZ, 0x3c, !PT ;  /* 0x0000000405058212 */ /* 0x008fc800078e3cff */
[----:B------:R-:W-:-:S04]  /*18e70*/  @!P0 LOP3.LUT R4, R5, R4, RZ, 0x3c, !PT ;  /* 0x0000000405048212 */ /* 0x000fc800078e3cff */
[----:B------:R-:W-:-:S05]  /*18e80*/  @!P0 LOP3.LUT R5, R5, R4, RZ, 0x3c, !PT ;  /* 0x0000000405058212 */ /* 0x000fca00078e3cff */
[----:B------:R-:W3:Y:S04]  /*18e90*/  @!P0 LDG.E.U16 R28, [R4.64] ;  /* 0x00000006041c8981 */ /* 0x000ee8000c1e1500 */
[----:B---3--:R0:W-:Y:S04]  /*18ea0*/  STL [R1+0xa4], R28 ;  /* 0x0000a41c01007387 */ /* 0x0081e80000100800 */
[----:B0-----:R-:W3:Y:S01]  /*18eb0*/  LDL.LU R28, [R1+0x3dc8] ;  /* 0x003dc800011c7983 */ /* 0x001ee20000300800 */
[----:B------:R-:W4:Y:S02]  /*18ec0*/  LDL R4, [R1+0x189c] ;  /* 0x00189c0001047983 */ /* 0x000f240000100800 */
[----:B------:R-:W4:Y:S01]  /*18ed0*/  LDL R5, [R1+0x18a0] ;  /* 0x0018a00001057983 */ /* 0x000f220000100800 */
[----:B--2---:R-:W-:-:S02]  /*18ee0*/  PRMT R29, RZ, 0x7610, R29 ;  /* 0x00007610ff1d7816 */ /* 0x004fc4000000001d */
[----:B----4-:R-:W-:-:S04]  /*18ef0*/  @!P0 LOP3.LUT R5, R5, R4, RZ, 0x3c, !PT ;  /* 0x0000000405058212 */ /* 0x010fc800078e3cff */
[----:B------:R-:W-:-:S04]  /*18f00*/  @!P0 LOP3.LUT R4, R5, R4, RZ, 0x3c, !PT ;  /* 0x0000000405048212 */ /* 0x000fc800078e3cff */
[----:B------:R-:W-:-:S05]  /*18f10*/  @!P0 LOP3.LUT R5, R5, R4, RZ, 0x3c, !PT ;  /* 0x0000000405058212 */ /* 0x000fca00078e3cff */
[----:B------:R-:W2:Y:S04]  /*18f20*/  @!P0 LDG.E.U16 R29, [R4.64] ;  /* 0x00000006041d8981 */ /* 0x000ea8000c1e1500 */
[----:B--2---:R0:W-:Y:S04]  /*18f30*/  STL [R1+0xa0], R29 ;  /* 0x0000a01d01007387 */ /* 0x0041e80000100800 */
[----:B0-----:R-:W2:Y:S01]  /*18f40*/  LDL.LU R29, [R1+0x3dc4] ;  /* 0x003dc400011d7983 */ /* 0x001ea20000300800 */
[----:B------:R-:W4:Y:S02]  /*18f50*/  LDL R4, [R1+0x187c] ;  /* 0x00187c0001047983 */ /* 0x000f240000100800 */
[----:B------:R-:W4:Y:S01]  /*18f60*/  LDL R5, [R1+0x1880] ;  /* 0x0018800001057983 */ /* 0x000f220000100800 */
[----:B---3--:R-:W-:-:S02]  /*18f70*/  PRMT R28, RZ, 0x7610, R28 ;  /* 0x00007610ff1c7816 */ /* 0x008fc4000000001c */
[----:B----4-:R-:W-:-:S04]  /*18f80*/  @!P0 LOP3.LUT R5, R5, R4, RZ, 0x3c, !PT ;  /* 0x0000000405058212 */ /* 0x010fc800078e3cff */
        /* <DEDUP_REMOVED lines=182> */
[----:B------:R0:W4:Y:S04]  /*19af0*/  @!P0 LDG.E.U16 R2, [R4.64] ;  /* 0x0000000604028981 */ /* 0x000128000c1e1500 */
[----:B0-----:R-:W3:Y:S04]  /*19b00*/  LDL R4, [R1+0x1908] ;  /* 0x0019080001047983 */ /* 0x001ee80000100800 */
[----:B------:R-:W3:Y:S01]  /*19b10*/  LDL R5, [R1+0x1944] ;  /* 0x0019440001057983 */ /* 0x000ee20000100800 */
[----:B--2---:R-:W-:Y:S02]  /*19b20*/  PRMT R29, RZ, 0x7610, R29 ;  /* 0x00007610ff1d7816 */ /* 0x004fe4000000001d */
[----:B---3--:R-:W-:-:S04]  /*19b30*/  @!P0 LOP3.LUT R5, R5, R4, RZ, 0x3c, !PT ;  /* 0x0000000405058212 */ /* 0x008fc800078e3cff */
[----:B------:R-:W-:-:S04]  /*19b40*/  @!P0 LOP3.LUT R4, R5, R4, RZ, 0x3c, !PT ;  /* 0x0000000405048212 */ /* 0x000fc800078e3cff */
[----:B------:R-:W-:-:S05]  /*19b50*/  @!P0 LOP3.LUT R5, R5, R4, RZ, 0x3c, !PT ;  /* 0x0000000405058212 */ /* 0x000fca00078e3cff */
[----:B------:R-:W2:Y:S04]  /*19b60*/  @!P0 LDG.E.U16 R29, [R4.64] ;  /* 0x00000006041d8981 */ /* 0x000ea8000c1e1500 */
[----:B----4-:R0:W-:Y:S04]  /*19b70*/  STL [R1+0x3c], R2 ;  /* 0x00003c0201007387 */ /* 0x0101e80000100800 */
[----:B0-----:R-:W3:Y:S04]  /*19b80*/  LDL R2, [R1+0x19c8] ;  /* 0x0019c80001027983 */ /* 0x001ee80000100800 */
        /* <DEDUP_REMOVED lines=16> */
[----:B----4-:R-:W-:Y:S04]  /*19c90*/  STL [R1+0x3d14], R0 ;  /* 0x003d140001007387 */ /* 0x010fe80000100800 */
[----:B--2---:R0:W-:Y:S04]  /*19ca0*/  STL [R1+0x30], R29 ;  /* 0x0000301d01007387 */ /* 0x0041e80000100800 */
[----:B0-----:R-:W2:Y:S01]  /*19cb0*/  LDL.LU R29, [R1+0x3d6c] ;  /* 0x003d6c00011d7983 */ /* 0x001ea20000300800 */
[----:B------:R-:W3:Y:S02]  /*19cc0*/  LDL R4, [R1+0x1968] ;  /* 0x0019680001047983 */ /* 0x000ee40000100800 */
[----:B------:R-:W3:Y:S01]  /*19cd0*/  LDL R5, [R1+0x19a4] ;  /* 0x0019a40001057983 */ /* 0x000ee20000100800 */
[----:B------:R-:W-:-:S02]  /*19ce0*/  PRMT R28, RZ, 0x7610, R28 ;  /* 0x00007610ff1c7816 */ /* 0x000fc4000000001c */
        /* <DEDUP_REMOVED lines=12> */
[----:B------:R-:W2:Y:S01]  /*19db0*/  @!P0 LDG.E.U16 R29, [R4.64] ;  /* 0x00000006041d8981 */ /* 0x000ea2000c1e1500 */
[----:B---3--:R-:W-:-:S03]  /*19dc0*/  PRMT R28, RZ, 0x7610, R28 ;  /* 0x00007610ff1c7816 */ /* 0x008fc6000000001c */
[----:B--2---:R0:W-:Y:S04]  /*19dd0*/  STL [R1+0x28], R29 ;  /* 0x0000281d01007387 */ /* 0x0041e80000100800 */
[----:B0-----:R-:W2:Y:S01]  /*19de0*/  LDL.LU R29, [R1+0x3d64] ;  /* 0x003d6400011d7983 */ /* 0x001ea20000300800 */
[----:B------:R-:W3:Y:S02]  /*19df0*/  LDL R5, [R1+0x19a8] ;  /* 0x0019a80001057983 */ /* 0x000ee40000100800 */
[----:B------:R-:W-:Y:S02]  /*19e00*/  @!P0 IMAD.MOV.U32 R4, RZ, RZ, R2 ;  /* 0x000000ffff048224 */ /* 0x000fe400078e0002 */
[----:B------:R-:W4:Y:S04]  /*19e10*/  LDL.LU R2, [R1+0x19c4] ;  /* 0x0019c40001027983 */ /* 0x000f280000300800 */
[----:B---3--:R-:W3:Y:S04]  /*19e20*/  @!P0 LDG.E.U16 R28, [R4.64] ;  /* 0x00000006041c8981 */ /* 0x008ee8000c1e1500 */
[----:B---3--:R0:W-:Y:S04]  /*19e30*/  STL [R1+0x24], R28 ;  /* 0x0000241c01007387 */ /* 0x0081e80000100800 */
[----:B0-----:R-:W3:Y:S01]  /*19e40*/  LDL.LU R28, [R1+0x3d60] ;  /* 0x003d6000011c7983 */ /* 0x001ee20000300800 */
        /* <DEDUP_REMOVED lines=15> */
[----:B------:R0:W3:Y:S04]  /*19f40*/  @!P0 LDG.E.U16 R0, [R4.64] ;  /* 0x0000000604008981 */ /* 0x0000e8000c1e1500 */
[----:B0-----:R-:W3:Y:S04]  /*19f50*/  LDL R4, [R1+0x18cc] ;  /* 0x0018cc0001047983 */ /* 0x001ee80000100800 */
[----:B------:R-:W3:Y:S01]  /*19f60*/  LDL R5, [R1+0x18d0] ;  /* 0x0018d00001057983 */ /* 0x000ee20000100800 */
[----:B--2---:R-:W-:Y:S02]  /*19f70*/  PRMT R29, RZ, 0x7610, R29 ;  /* 0x00007610ff1d7816 */ /* 0x004fe4000000001d */
[----:B---3--:R-:W-:-:S04]  /*19f80*/  @!P0 LOP3.LUT R5, R5, R4, RZ, 0x3c, !PT ;  /* 0x0000000405058212 */ /* 0x008fc800078e3cff */
[----:B------:R-:W-:-:S04]  /*19f90*/  @!P0 LOP3.LUT R4, R5, R4, RZ, 0x3c, !PT ;  /* 0x0000000405048212 */ /* 0x000fc800078e3cff */
[----:B------:R-:W-:-:S05]  /*19fa0*/  @!P0 LOP3.LUT R5, R5, R4, RZ, 0x3c, !PT ;  /* 0x0000000405058212 */ /* 0x000fca00078e3cff */
[----:B------:R-:W2:Y:S04]  /*19fb0*/  @!P0 LDG.E.U16 R29, [R4.64] ;  /* 0x00000006041d8981 */ /* 0x000ea8000c1e1500 */
[----:B------:R0:W-:Y:S04]  /*19fc0*/  STL [R1+0x1c], R0 ;  /* 0x00001c0001007387 */ /* 0x0001e80000100800 */
[----:B0-----:R-:W3:Y:S04]  /*19fd0*/  LDL R0, [R1+0x1830] ;  /* 0x0018300001007983 */ /* 0x001ee80000100800 */
[----:B--2---:R0:W-:Y:S04]  /*19fe0*/  STL [R1+0x18], R29 ;  /* 0x0000181d01007387 */ /* 0x0041e80000100800 */
[----:B0-----:R-:W2:Y:S01]  /*19ff0*/  LDL.LU R29, [R1+0x3d58] ;  /* 0x003d5800011d7983 */ /* 0x001ea20000300800 */
[----:B------:R-:W2:Y:S02]  /*1a000*/  LDL R4, [R1+0x18ac] ;  /* 0x0018ac0001047983 */ /* 0x000ea40000100800 */
[----:B------:R-:W2:Y:S01]  /*1a010*/  LDL R5, [R1+0x18b0] ;  /* 0x0018b00001057983 */ /* 0x000ea20000100800 */
[----:B------:R-:W-:-:S02]  /*1a020*/  PRMT R28, RZ, 0x7610, R28 ;  /* 0x00007610ff1c7816 */ /* 0x000fc4000000001c */
[----:B--2---:R-:W-:-:S04]  /*1a030*/  @!P0 LOP3.LUT R5, R5, R4, RZ, 0x3c, !PT ;  /* 0x0000000405058212 */ /* 0x004fc800078e3cff */
[----:B------:R-:W-:-:S04]  /*1a040*/  @!P0 LOP3.LUT R4, R5, R4, RZ, 0x3c, !PT ;  /* 0x0000000405048212 */ /* 0x000fc800078e3cff */
[----:B------:R-:W-:-:S05]  /*1a050*/  @!P0 LOP3.LUT R5, R5, R4, RZ, 0x3c, !PT ;  /* 0x0000000405058212 */ /* 0x000fca00078e3cff */
[----:B------:R-:W2:Y:S04]  /*1a060*/  @!P0 LDG.E.U16 R28, [R4.64] ;  /* 0x00000006041c8981 */ /* 0x000ea8000c1e1500 */
        /* <DEDUP_REMOVED lines=26> */
[----:B------:R-:W2:Y:S01]  /*1a210*/  @!P0 LDG.E.U16 R29, [R4.64] ;  /* 0x00000006041d8981 */ /* 0x000ea2000c1e1500 */
[----:B------:R-:W-:-:S03]  /*1a220*/  PRMT R3, RZ, 0x7610, R3 ;  /* 0x00007610ff037816 */ /* 0x000fc60000000003 */
[----:B--2---:R0:W-:Y:S04]  /*1a230*/  STL [R1+0x8], R29 ;  /* 0x0000081d01007387 */ /* 0x0041e80000100800 */
[----:B0-----:R-:W2:Y:S01]  /*1a240*/  LDL.LU R29, [R1+0x3d48] ;  /* 0x003d4800011d7983 */ /* 0x001ea20000300800 */
[----:B------:R-:W2:Y:S02]  /*1a250*/  LDL R5, [R1+0x182c] ;  /* 0x00182c0001057983 */ /* 0x000ea40000100800 */
[----:B---3--:R-:W-:Y:S02]  /*1a260*/  @!P0 IMAD.MOV.U32 R4, RZ, RZ, R0 ;  /* 0x000000ffff048224 */ /* 0x008fe400078e0000 */
[----:B------:R-:W3:Y:S04]  /*1a270*/  LDL R0, [R1+0x196c] ;  /* 0x00196c0001007983 */ /* 0x000ee80000100800 */
[----:B--2---:R0:W2:Y:S04]  /*1a280*/  @!P0 LDG.E.U16 R3, [R4.64] ;  /* 0x0000000604038981 */ /* 0x0040a8000c1e1500 */
[----:B0-----:R-:W2:Y:S04]  /*1a290*/  LDL R4, [R1+0x1810] ;  /* 0x0018100001047983 */ /* 0x001ea80000100800 */
[----:B------:R-:W2:Y:S01]  /*1a2a0*/  LDL R5, [R1+0x190c] ;  /* 0x00190c0001057983 */ /* 0x000ea20000100800 */
[----:B------:R-:W-:-:S02]  /*1a2b0*/  PRMT R29, RZ, 0x7610, R29 ;  /* 0x00007610ff1d7816 */ /* 0x000fc4000000001d */
[----:B--2---:R-:W-:-:S04]  /*1a2c0*/  @!P0 LOP3.LUT R5, R5, R4, RZ, 0x3c, !PT ;  /* 0x0000000405058212 */ /* 0x004fc800078e3cff */
[----:B------:R-:W-:-:S04]  /*1a2d0*/  @!P0 LOP3.LUT R4, R5, R4, RZ, 0x3c, !PT ;  /* 0x0000000405048212 */ /* 0x000fc800078e3cff */
[----:B------:R-:W-:Y:S01]  /*1a2e0*/  @!P0 LOP3.LUT R5, R5, R4, RZ, 0x3c, !PT ;  /* 0x0000000405058212 */ /* 0x000fe200078e3cff */
[----:B------:R0:W-:Y:S04]  /*1a2f0*/  STL [R1+0x3cf0], R3 ;  /* 0x003cf00301007387 */ /* 0x0001e80000100800 */
[----:B------:R1:W2:Y:S01]  /*1a300*/  @!P0 LDG.E.U16 R29, [R4.64] ;  /* 0x00000006041d8981 */ /* 0x0002a2000c1e1500 */
[----:B------:R-:W-:-:S03]  /*1a310*/  PRMT R27, RZ, 0x7610, R27 ;  /* 0x00007610ff1b7816 */ /* 0x000fc6000000001b */
[----:B0-----:R-:W2:Y:S04]  /*1a320*/  LDL R3, [R1+0x194c] ;  /* 0x00194c0001037983 */ /* 0x001ea80000100800 */
[----:B-1----:R-:W2:Y:S04]  /*1a330*/  LDL R4, [R1+0x1800] ;  /* 0x0018000001047983 */ /* 0x002ea80000100800 */
[----:B------:R-:W2:Y:S02]  /*1a340*/  LDL R5, [R1+0x192c] ;  /* 0x00192c0001057983 */ /* 0x000ea40000100800 */
[----:B--2---:R-:W-:-:S04]  /*1a350*/  @!P0 LOP3.LUT R5, R5, R4, RZ, 0x3c, !PT ;  /* 0x0000000405058212 */ /* 0x004fc800078e3cff */
[----:B------:R-:W-:-:S04]  /*1a360*/  @!P0 LOP3.LUT R4, R5, R4, RZ, 0x3c, !PT ;  /* 0x0000000405048212 */ /* 0x000fc800078e3cff */
[----:B------:R-:W-:Y:S01]  /*1a370*/  @!P0 LOP3.LUT R5, R5, R4, RZ, 0x3c, !PT ;  /* 0x0000000405058212 */ /* 0x000fe200078e3cff */
[----:B------:R0:W-:Y:S04]  /*1a380*/  STL [R1+0x3cf4], R29 ;  /* 0x003cf41d01007387 */ /* 0x0001e80000100800 */
[----:B------:R1:W2:Y:S01]  /*1a390*/  @!P0 LDG.E.U16 R27, [R4.64] ;  /* 0x00000006041b8981 */ /* 0x0002a2000c1e1500 */
[----:B------:R-:W-:-:S03]  /*1a3a0*/  PRMT R26, RZ, 0x7610, R26 ;  /* 0x00007610ff1a7816 */ /* 0x000fc6000000001a */
[----:B0-----:R-:W3:Y:S04]  /*1a3b0*/  LDL R29, [R1+0x19ac] ;  /* 0x0019ac00011d7983 */ /* 0x001ee80000100800 */
[----:B-1----:R-:W3:Y:S01]  /*1a3c0*/  LDL R5, [R1+0x1910] ;  /* 0x0019100001057983 */ /* 0x002ee20000100800 */
[----:B------:R-:W-:-:S03]  /*1a3d0*/  @!P0 IMAD.MOV.U32 R4, RZ, RZ, R3 ;  /* 0x000000ffff048224 */ /* 0x000fc600078e0003 */
[----:B--2---:R0:W-:Y:S01]  /*1a3e0*/  STL [R1+0x3cf8], R27 ;  /* 0x003cf81b01007387 */ /* 0x0041e20000100800 */
[----:B------:R-:W-:Y:S01]  /*1a3f0*/  PRMT R25, RZ, 0x7610, R25 ;  /* 0x00007610ff197816 */ /* 0x000fe20000000019 */
[----:B------:R-:W2:Y:S02]  /*1a400*/  LDL R3, [R1+0x19d4] ;  /* 0x0019d40001037983 */ /* 0x000ea40000100800 */
[----:B---3--:R1:W3:Y:S04]  /*1a410*/  @!P0 LDG.E.U16 R26, [R4.64] ;  /* 0x00000006041a8981 */ /* 0x0082e8000c1e1500 */
[----:B0-----:R-:W2:Y:S04]  /*1a420*/  LDL R27, [R1+0x1970] ;  /* 0x00197000011b7983 */ /* 0x001ea80000100800 */
[----:B-1----:R-:W2:Y:S01]  /*1a430*/  LDL R5, [R1+0x1930] ;  /* 0x0019300001057983 */ /* 0x002ea20000100800 */
[----:B------:R-:W-:-:S03]  /*1a440*/  @!P0 IMAD.MOV.U32 R4, RZ, RZ, R0 ;  /* 0x000000ffff048224 */ /* 0x000fc600078e0000 */
[----:B---3--:R0:W-:Y:S01]  /*1a450*/  STL [R1+0x3cfc], R26 ;  /* 0x003cfc1a01007387 */ /* 0x0081e20000100800 */
[----:B------:R-:W-:Y:S01]  /*1a460*/  PRMT R24, RZ, 0x7610, R24 ;  /* 0x00007610ff187816 */ /* 0x000fe20000000018 */
[----:B------:R-:W3:Y:S02]  /*1a470*/  LDL R0, [R1+0x19b0] ;  /* 0x0019b00001007983 */ /* 0x000ee40000100800 */
[----:B--2---:R1:W2:Y:S04]  /*1a480*/  @!P0 LDG.E.U16 R25, [R4.64] ;  /* 0x0000000604198981 */ /* 0x0042a8000c1e1500 */
[----:B0-----:R-:W2:Y:S04]  /*1a490*/  LDL R26, [R1+0x1990] ;  /* 0x00199000011a7983 */ /* 0x001ea80000100800 */
[----:B-1----:R-:W2:Y:S04]  /*1a4a0*/  LDL R4, [R1+0x1950] ;  /* 0x0019500001047983 */ /* 0x002ea80000100800 */
[----:B------:R-:W2:Y:S01]  /*1a4b0*/  LDL R5, [R1+0x198c] ;  /* 0x00198c0001057983 */ /* 0x000ea20000100800 */
[----:B------:R-:W-:-:S02]  /*1a4c0*/  PRMT R23, RZ, 0x7610, R23 ;  /* 0x00007610ff177816 */ /* 0x000fc40000000017 */
[----:B------:R-:W-:Y:S02]  /*1a4d0*/  PRMT R22, RZ, 0x7610, R22 ;  /* 0x00007610ff167816 */ /* 0x000fe40000000016 */
[----:B--2---:R-:W-:-:S04]  /*1a4e0*/  @!P0 LOP3.LUT R5, R5, R4, RZ, 0x3c, !PT ;  /* 0x0000000405058212 */ /* 0x004fc800078e3cff */
[----:B------:R-:W-:-:S04]  /*1a4f0*/  @!P0 LOP3.LUT R4, R5, R4, RZ, 0x3c, !PT ;  /* 0x0000000405048212 */ /* 0x000fc800078e3cff */
[----:B------:R-:W-:-:S05]  /*1a500*/  @!P0 LOP3.LUT R5, R5, R4, RZ, 0x3c, !PT ;  /* 0x0000000405058212 */ /* 0x000fca00078e3cff */
[----:B------:R0:W2:Y:S02]  /*1a510*/  @!P0 LDG.E.U16 R24, [R4.64] ;  /* 0x0000000604188981 */ /* 0x0000a4000c1e1500 */
[----:B0-----:R-:W-:Y:S02]  /*1a520*/  @!P0 IMAD.MOV.U32 R4, RZ, RZ, R29 ;  /* 0x000000ffff048224 */ /* 0x001fe400078e001d */
[----:B------:R-:W-:-:S05]  /*1a530*/  @!P0 IMAD.MOV.U32 R5, RZ, RZ, R27 ;  /* 0x000000ffff058224 */ /* 0x000fca00078e001b */
[----:B------:R0:W2:Y:S02]  /*1a540*/  @!P0 LDG.E.U16 R23, [R4.64] ;  /* 0x0000000604178981 */ /* 0x0000a4000c1e1500 */
[----:B0-----:R-:W-:Y:S02]  /*1a550*/  @!P0 IMAD.MOV.U32 R4, RZ, RZ, R3 ;  /* 0x000000ffff048224 */ /* 0x001fe400078e0003 */
[----:B------:R-:W-:-:S05]  /*1a560*/  @!P0 IMAD.MOV.U32 R5, RZ, RZ, R26 ;  /* 0x000000ffff058224 */ /* 0x000fca00078e001a */
[----:B------:R4:W2:Y:S01]  /*1a570*/  @!P0 LDG.E.U16 R22, [R4.64] ;  /* 0x0000000604168981 */ /* 0x0008a2000c1e1500 */
[----:B------:R-:W-:-:S03]  /*1a580*/  PRMT R21, RZ, 0x7610, R21 ;  /* 0x00007610ff157816 */ /* 0x000fc60000000015 */
[----:B------:R-:W-:Y:S01]  /*1a590*/  STL [R1+0x3d00], R25 ;  /* 0x003d001901007387 */ /* 0x000fe20000100800 */
[----:B----4-:R-:W-:Y:S02]  /*1a5a0*/  @!P0 IMAD.MOV.U32 R4, RZ, RZ, R2 ;  /* 0x000000ffff048224 */ /* 0x010fe400078e0002 */
[----:B---3--:R-:W-:-:S05]  /*1a5b0*/  @!P0 IMAD.MOV.U32 R5, RZ, RZ, R0 ;  /* 0x000000ffff058224 */ /* 0x008fca00078e0000 */
[----:B------:R-:W3:Y:S04]  /*1a5c0*/  @!P0 LDG.E.U16 R21, [R4.64] ;  /* 0x0000000604158981 */ /* 0x000ee8000c1e1500 */
[----:B--2---:R-:W-:Y:S01]  /*1a5d0*/  STL [R1+0x3d04], R24 ;  /* 0x003d041801007387 */ /* 0x004fe20000100800 */
[----:B------:R-:W2:Y:S02]  /*1a5e0*/  LDL R29, [R1+0x17e8] ;  /* 0x0017e800011d7983 */ /* 0x000ea40000100800 */
[----:B------:R-:W4:Y:S01]  /*1a5f0*/  LDL R27, [R1+0x18fc] ;  /* 0x0018fc00011b7983 */ /* 0x000f220000100800 */
[----:B------:R0:W-:Y:S01]  /*1a600*/  STL [R1+0x3d08], R23 ;  /* 0x003d081701007387 */ /* 0x0001e20000100800 */
[----:B------:R-:W4:Y:S03]  /*1a610*/  LDL R26, [R1+0x18e4] ;  /* 0x0018e400011a7983 */ /* 0x000f260000100800 */
[----:B0-----:R-:W4:Y:S04]  /*1a620*/  LDL R23, [R1+0x18e8] ;  /* 0x0018e80001177983 */ /* 0x001f280000100800 */
[----:B------:R-:W-:Y:S01]  /*1a630*/  STL [R1+0x3d0c], R22 ;  /* 0x003d0c1601007387 */ /* 0x000fe20000100800 */
[----:B------:R-:W4:Y:S02]  /*1a640*/  LDL R25, [R1+0x18c4] ;  /* 0x0018c40001197983 */ /* 0x000f240000100800 */
[----:B------:R-:W4:Y:S02]  /*1a650*/  LDL R24, [R1+0x18c8] ;  /* 0x0018c80001187983 */ /* 0x000f240000100800 */
[----:B------:R-:W4:Y:S01]  /*1a660*/  LDL R3, [R1+0x18a4] ;  /* 0x0018a40001037983 */ /* 0x000f220000100800 */
[----:B------:R-:W4:Y:S01]  /*1a670*/  LDL R0, [R1+0x18a8] ;  /* 0x0018a80001007983 */ /* 0x000f220000100800 */
[----:B------:R0:W-:Y:S01]  /*1a680*/  STL [R1+0x1a10], R2 ;  /* 0x001a100201007387 */ /* 0x0001e20000100800 */
[----:B------:R-:W-:-:S02]  /*1a690*/  PRMT R20, RZ, 0x7610, R20 ;  /* 0x00007610ff147816 */ /* 0x000fc40000000014 */
[----:B0-----:R-:W4:Y:S01]  /*1a6a0*/  LDL.LU R2, [R1+0x1958] ;  /* 0x0019580001027983 */ /* 0x001f220000300800 */
[----:B---3--:R0:W-:Y:S02]  /*1a6b0*/  STL [R1+0x3d18], R21 ;  /* 0x003d181501007387 */ /* 0x0081e40000100800 */
[----:B------:R-:W3:Y:S01]  /*1a6c0*/  LDL R22, [R1+0x1884] ;  /* 0x0018840001167983 */ /* 0x000ee20000100800 */
[----:B0-----:R-:W3:Y:S01]  /*1a6d0*/  LDL R21, [R1+0x1888] ;  /* 0x0018880001157983 */ /* 0x001ee20000100800 */
[----:B--2---:R-:W-:Y:S02]  /*1a6e0*/  @!P0 IMAD.MOV.U32 R5, RZ, RZ, R29 ;  /* 0x000000ffff058224 */ /* 0x004fe400078e001d */
[----:B----4-:R-:W-:-:S05]  /*1a6f0*/  @!P0 IMAD.MOV.U32 R4, RZ, RZ, R27 ;  /* 0x000000ffff048224 */ /* 0x010fca00078e001b */
[----:B------:R0:W2:Y:S01]  /*1a700*/  @!P0 LDG.E.U16 R20, [R4.64] ;  /* 0x0000000604148981 */ /* 0x0000a2000c1e1500 */
[----:B------:R-:W-:Y:S02]  /*1a710*/  PRMT R19, RZ, 0x7610, R19 ;  /* 0x00007610ff137816 */ /* 0x000fe40000000013 */
[----:B------:R-:W-:Y:S01]  /*1a720*/  PRMT R18, RZ, 0x7610, R18 ;  /* 0x00007610ff127816 */ /* 0x000fe20000000012 */
[----:B0-----:R-:W-:Y:S02]  /*1a730*/  @!P0 IMAD.MOV.U32 R5, RZ, RZ, R26 ;  /* 0x000000ffff058224 */ /* 0x001fe400078e001a */
[----:B------:R-:W-:-:S05]  /*1a740*/  @!P0 IMAD.MOV.U32 R4, RZ, RZ, R23 ;  /* 0x000000ffff048224 */ /* 0x000fca00078e0017 */
[----:B------:R0:W4:Y:S01]  /*1a750*/  @!P0 LDG.E.U16 R19, [R4.64] ;  /* 0x0000000604138981 */ /* 0x000122000c1e1500 */
[----:B------:R-:W-:Y:S01]  /*1a760*/  PRMT R17, RZ, 0x7610, R17 ;  /* 0x00007610ff117816 */ /* 0x000fe20000000011 */
[----:B0-----:R-:W-:Y:S02]  /*1a770*/  @!P0 IMAD.MOV.U32 R4, RZ, RZ, R24 ;  /* 0x000000ffff048224 */ /* 0x001fe400078e0018 */
[----:B------:R-:W-:-:S05]  /*1a780*/  @!P0 IMAD.MOV.U32 R5, RZ, RZ, R25 ;  /* 0x000000ffff058224 */ /* 0x000fca00078e0019 */
[----:B------:R0:W4:Y:S01]  /*1a790*/  @!P0 LDG.E.U16 R18, [R4.64] ;  /* 0x0000000604128981 */ /* 0x000122000c1e1500 */
[----:B------:R-:W-:Y:S01]  /*1a7a0*/  PRMT R16, RZ, 0x7610, R16 ;  /* 0x00007610ff107816 */ /* 0x000fe20000000010 */
[----:B0-----:R-:W-:Y:S02]  /*1a7b0*/  @!P0 IMAD.MOV.U32 R4, RZ, RZ, R0 ;  /* 0x000000ffff048224 */ /* 0x001fe400078e0000 */
[----:B------:R-:W-:-:S05]  /*1a7c0*/  @!P0 IMAD.MOV.U32 R5, RZ, RZ, R3 ;  /* 0x000000ffff058224 */ /* 0x000fca00078e0003 */
[----:B------:R3:W4:Y:S02]  /*1a7d0*/  @!P0 LDG.E.U16 R17, [R4.64] ;  /* 0x0000000604118981 */ /* 0x000724000c1e1500 */
[----:B---3--:R-:W-:Y:S02]  /*1a7e0*/  @!P0 IMAD.MOV.U32 R4, RZ, RZ, R21 ;  /* 0x000000ffff048224 */ /* 0x008fe400078e0015 */
[----:B------:R-:W-:-:S05]  /*1a7f0*/  @!P0 IMAD.MOV.U32 R5, RZ, RZ, R22 ;  /* 0x000000ffff058224 */ /* 0x000fca00078e0016 */
[----:B------:R-:W3:Y:S04]  /*1a800*/  @!P0 LDG.E.U16 R16, [R4.64] ;  /* 0x0000000604108981 */ /* 0x000ee8000c1e1500 */
[----:B--2---:R0:W-:Y:S01]  /*1a810*/  STL [R1+0x3d1c], R20 ;  /* 0x003d1c1401007387 */ /* 0x0041e20000100800 */
[----:B------:R-:W2:Y:S03]  /*1a820*/  LDL R23, [R1+0x1864] ;  /* 0x0018640001177983 */ /* 0x000ea60000100800 */
[----:B0-----:R-:W2:Y:S01]  /*1a830*/  LDL R20, [R1+0x1868] ;  /* 0x0018680001147983 */ /* 0x001ea20000100800 */
[----:B------:R-:W-:-:S03]  /*1a840*/  PRMT R15, RZ, 0x7610, R15 ;  /* 0x00007610ff0f7816 */ /* 0x000fc6000000000f */
[----:B----4-:R0:W-:Y:S04]  /*1a850*/  STL [R1+0x3d20], R19 ;  /* 0x003d201301007387 */ /* 0x0101e80000100800 */
[----:B------:R1:W-:Y:S01]  /*1a860*/  STL [R1+0x3d24], R18 ;  /* 0x003d241201007387 */ /* 0x0003e20000100800 */
[----:B------:R-:W4:Y:S02]  /*1a870*/  LDL R3, [R1+0x1844] ;  /* 0x0018440001037983 */ /* 0x000f240000100800 */
[----:B------:R-:W4:Y:S01]  /*1a880*/  LDL R0, [R1+0x1848] ;  /* 0x0018480001007983 */ /* 0x000f220000100800 */
[----:B------:R0:W-:Y:S01]  /*1a890*/  STL [R1+0x3d28], R17 ;  /* 0x003d281101007387 */ /* 0x0001e20000100800 */
[----:B------:R-:W4:Y:S02]  /*1a8a0*/  LDL R22, [R1+0x1824] ;  /* 0x0018240001167983 */ /* 0x000f240000100800 */
[----:B------:R-:W4:Y:S01]  /*1a8b0*/  LDL R21, [R1+0x1828] ;  /* 0x0018280001157983 */ /* 0x000f220000100800 */
[----:B---3--:R3:W-:Y:S01]  /*1a8c0*/  STL [R1+0x3d2c], R16 ;  /* 0x003d2c1001007387 */ /* 0x0087e20000100800 */
[----:B0-----:R-:W3:Y:S01]  /*1a8d0*/  LDL R19, [R1+0x1914] ;  /* 0x0019140001137983 */ /* 0x001ee20000100800 */
[----:B------:R-:W-:-:S02]  /*1a8e0*/  PRMT R14, RZ, 0x7610, R14 ;  /* 0x00007610ff0e7816 */ /* 0x000fc4000000000e */
[----:B------:R-:W-:Y:S02]  /*1a8f0*/  PRMT R13, RZ, 0x7610, R13 ;  /* 0x00007610ff0d7816 */ /* 0x000fe4000000000d */
[----:B------:R-:W-:Y:S01]  /*1a900*/  PRMT R12, RZ, 0x7610, R12 ;  /* 0x00007610ff0c7816 */ /* 0x000fe2000000000c */
[----:B-1----:R-:W3:Y:S04]  /*1a910*/  LDL R18, [R1+0x17fc] ;  /* 0x0017fc0001127983 */ /* 0x002ee80000100800 */
[----:B------:R-:W3:Y:S01]  /*1a920*/  LDL R17, [R1+0x1934] ;  /* 0x0019340001117983 */ /* 0x000ee20000100800 */
[----:B--2---:R-:W-:Y:S02]  /*1a930*/  @!P0 IMAD.MOV.U32 R5, RZ, RZ, R23 ;  /* 0x000000ffff058224 */ /* 0x004fe400078e0017 */
[----:B------:R-:W-:-:S02]  /*1a940*/  @!P0 IMAD.MOV.U32 R4, RZ, RZ, R20 ;  /* 0x000000ffff048224 */ /* 0x000fc400078e0014 */
[----:B------:R-:W2:Y:S04]  /*1a950*/  LDL R20, [R1+0x180c] ;  /* 0x00180c0001147983 */ /* 0x000ea80000100800 */
[----:B------:R4:W2:Y:S02]  /*1a960*/  @!P0 LDG.E.U16 R15, [R4.64] ;  /* 0x00000006040f8981 */ /* 0x0008a4000c1e1500 */
[----:B----4-:R-:W-:Y:S02]  /*1a970*/  @!P0 IMAD.MOV.U32 R5, RZ, RZ, R3 ;  /* 0x000000ffff058224 */ /* 0x010fe400078e0003 */
[----:B------:R-:W-:-:S05]  /*1a980*/  @!P0 IMAD.MOV.U32 R4, RZ, RZ, R0 ;  /* 0x000000ffff048224 */ /* 0x000fca00078e0000 */
[----:B------:R0:W4:Y:S02]  /*1a990*/  @!P0 LDG.E.U16 R14, [R4.64] ;  /* 0x00000006040e8981 */ /* 0x000124000c1e1500 */
[----:B0-----:R-:W-:Y:S02]  /*1a9a0*/  @!P0 IMAD.MOV.U32 R5, RZ, RZ, R22 ;  /* 0x000000ffff058224 */ /* 0x001fe400078e0016 */
[----:B------:R-:W-:-:S05]  /*1a9b0*/  @!P0 IMAD.MOV.U32 R4, RZ, RZ, R21 ;  /* 0x000000ffff048224 */ /* 0x000fca00078e0015 */
[----:B------:R3:W4:Y:S02]  /*1a9c0*/  @!P0 LDG.E.U16 R13, [R4.64] ;  /* 0x00000006040d8981 */ /* 0x000724000c1e1500 */
[----:B---3--:R-:W-:Y:S02]  /*1a9d0*/  @!P0 IMAD.MOV.U32 R4, RZ, RZ, R19 ;  /* 0x000000ffff048224 */ /* 0x008fe400078e0013 */
[----:B--2---:R-:W-:Y:S01]  /*1a9e0*/  @!P0 IMAD.MOV.U32 R5, RZ, RZ, R20 ;  /* 0x000000ffff058224 */ /* 0x004fe200078e0014 */
[----:B------:R0:W-:Y:S01]  /*1a9f0*/  STL [R1+0x3d30], R15 ;  /* 0x003d300f01007387 */ /* 0x0001e20000100800 */
[----:B------:R-:W2:Y:S02]  /*1aa00*/  LDL R16, [R1+0x1918] ;  /* 0x0019180001107983 */ /* 0x000ea40000100800 */
[----:B------:R-:W3:Y:S02]  /*1aa10*/  LDL R3, [R1+0x1954] ;  /* 0x0019540001037983 */ /* 0x000ee40000100800 */
[----:B------:R-:W3:Y:S01]  /*1aa20*/  LDL R0, [R1+0x1974] ;  /* 0x0019740001007983 */ /* 0x000ee20000100800 */
[----:B------:R1:W3:Y:S04]  /*1aa30*/  @!P0 LDG.E.U16 R12, [R4.64] ;  /* 0x00000006040c8981 */ /* 0x0002e8000c1e1500 */
[----:B0-----:R-:W3:Y:S01]  /*1aa40*/  LDL R15, [R1+0x1938] ;  /* 0x00193800010f7983 */ /* 0x001ee20000100800 */
[----:B------:R-:W-:Y:S01]  /*1aa50*/  PRMT R11, RZ, 0x7610, R11 ;  /* 0x00007610ff0b7816 */ /* 0x000fe2000000000b */
[----:B-1----:R-:W-:-:S02]  /*1aa60*/  @!P0 IMAD.MOV.U32 R4, RZ, RZ, R17 ;  /* 0x000000ffff048224 */ /* 0x002fc400078e0011 */
[----:B------:R-:W-:Y:S01]  /*1aa70*/  @!P0 IMAD.MOV.U32 R5, RZ, RZ, R18 ;  /* 0x000000ffff058224 */ /* 0x000fe200078e0012 */
[----:B------:R-:W-:-:S04]  /*1aa80*/  PRMT R10, RZ, 0x7610, R10 ;  /* 0x00007610ff0a7816 */ /* 0x000fc8000000000a */
[----:B------:R2:W3:Y:S04]  /*1aa90*/  @!P0 LDG.E.U16 R11, [R4.64] ;  /* 0x00000006040b8981 */ /* 0x0004e8000c1e1500 */
[----:B----4-:R-:W-:Y:S04]  /*1aaa0*/  STL [R1+0x3d34], R14 ;  /* 0x003d340e01007387 */ /* 0x010fe80000100800 */
[----:B------:R-:W-:Y:S01]  /*1aab0*/  STL [R1+0x3d38], R13 ;  /* 0x003d380d01007387 */ /* 0x000fe20000100800 */
[----:B--2---:R-:W-:Y:S02]  /*1aac0*/  @!P0 IMAD.MOV.U32 R5, RZ, RZ, R16 ;  /* 0x000000ffff058224 */ /* 0x004fe400078e0010 */
[----:B---3--:R-:W-:Y:S01]  /*1aad0*/  @!P0 IMAD.MOV.U32 R4, RZ, RZ, R3 ;  /* 0x000000ffff048224 */ /* 0x008fe200078e0003 */
[----:B------:R0:W-:Y:S01]  /*1aae0*/  STL [R1+0x3d3c], R12 ;  /* 0x003d3c0c01007387 */ /* 0x0001e20000100800 */
[----:B------:R-:W2:Y:S02]  /*1aaf0*/  LDL.LU R29, [R1+0x3a8] ;  /* 0x0003a800011d7983 */ /* 0x000ea40000300800 */
[----:B------:R-:W3:Y:S01]  /*1ab00*/  LDL R3, [R1+0x1994] ;  /* 0x0019940001037983 */ /* 0x000ee20000100800 */
[----:B------:R1:W4:Y:S01]  /*1ab10*/  @!P0 LDG.E.U16 R10, [R4.64] ;  /* 0x00000006040a8981 */ /* 0x000322000c1e1500 */
[----:B------:R-:W2:Y:S03]  /*1ab20*/  LDL R18, [R1+0x1998] ;  /* 0x0019980001127983 */ /* 0x000ea60000100800 */
[----:B0-----:R-:W2:Y:S01]  /*1ab30*/  LDL R12, [R1+0x19d0] ;  /* 0x0019d000010c7983 */ /* 0x001ea20000100800 */
[----:B-1----:R-:W-:-:S03]  /*1ab40*/  @!P0 IMAD.MOV.U32 R4, RZ, RZ, R0 ;  /* 0x000000ffff048224 */ /* 0x002fc600078e0000 */
[----:B------:R-:W2:Y:S01]  /*1ab50*/  LDL R0, [R1+0x19b4] ;  /* 0x0019b40001007983 */ /* 0x000ea20000100800 */
[----:B------:R-:W-:Y:S02]  /*1ab60*/  @!P0 IMAD.MOV.U32 R5, RZ, RZ, R15 ;  /* 0x000000ffff058224 */ /* 0x000fe400078e000f */
[----:B------:R-:W2:Y:S01]  /*1ab70*/  LDL R15, [R1+0x1978] ;  /* 0x00197800010f7983 */ /* 0x000ea20000100800 */
[----:B------:R-:W-:Y:S01]  /*1ab80*/  PRMT R9, RZ, 0x7610, R9 ;  /* 0x00007610ff097816 */ /* 0x000fe20000000009 */
[----:B------:R-:W4:Y:S01]  /*1ab90*/  LDL.LU R13, [R1+0x3a4] ;  /* 0x0003a400010d7983 */ /* 0x000f220000300800 */
[----:B------:R-:W4:Y:S01]  /*1aba0*/  LDL.LU R14, [R1+0x3a0] ;  /* 0x0003a000010e7983 */ /* 0x000f220000300800 */
[----:B------:R-:W-:Y:S01]  /*1abb0*/  PRMT R8, RZ, 0x7610, R8 ;  /* 0x00007610ff087816 */ /* 0x000fe20000000008 */
[----:B------:R-:W4:Y:S01]  /*1abc0*/  LDL.LU R16, [R1+0x39c] ;  /* 0x00039c0001107983 */ /* 0x000f220000300800 */
[----:B------:R-:W4:Y:S04]  /*1abd0*/  LDL.LU R17, [R1+0x324] ;  /* 0x0003240001117983 */ /* 0x000f280000300800 */
[----:B------:R0:W4:Y:S01]  /*1abe0*/  @!P0 LDG.E.U16 R9, [R4.64] ;  /* 0x0000000604098981 */ /* 0x000122000c1e1500 */
[----:B------:R-:W4:Y:S02]  /*1abf0*/  LDL.LU R22, [R1+0x31c] ;  /* 0x00031c0001167983 */ /* 0x000f240000300800 */
[----:B------:R-:W4:Y:S02]  /*1ac00*/  LDL.LU R23, [R1+0x314] ;  /* 0x0003140001177983 */ /* 0x000f240000300800 */
[----:B------:R-:W4:Y:S01]  /*1ac10*/  LDL.LU R25, [R1+0x30c] ;  /* 0x00030c0001197983 */ /* 0x000f220000300800 */
[----:B------:R-:W4:Y:S01]  /*1ac20*/  LDL.LU R26, [R1+0x284] ;  /* 0x00028400011a7983 */ /* 0x000f220000300800 */
[----:B------:R-:W4:Y:S02]  /*1ac30*/  LDL.LU R27, [R1+0x27c] ;  /* 0x00027c00011b7983 */ /* 0x000f240000300800 */
[----:B0-----:R-:W-:Y:S01]  /*1ac40*/  @!P0 IMAD.MOV.U32 R5, RZ, RZ, R2 ;  /* 0x000000ffff058224 */ /* 0x001fe200078e0002 */
[----:B------:R0:W-:Y:S01]  /*1ac50*/  STL [R1+0x1a14], R2 ;  /* 0x001a140201007387 */ /* 0x0001e20000100800 */
[----:B---3--:R-:W-:Y:S01]  /*1ac60*/  @!P0 IMAD.MOV.U32 R4, RZ, RZ, R3 ;  /* 0x000000ffff048224 */ /* 0x008fe200078e0003 */
[----:B------:R-:W-:-:S04]  /*1ac70*/  LOP3.LUT R3, R28, 0x7f, RZ, 0xc0, !PT ;  /* 0x0000007f1c037812 */ /* 0x000fc800078ec0ff */
[----:B------:R2:W3:Y:S02]  /*1ac80*/  @!P0 LDG.E.U16 R8, [R4.64] ;  /* 0x0000000604088981 */ /* 0x0004e4000c1e1500 */
[----:B--2---:R-:W-:Y:S02]  /*1ac90*/  @!P0 IMAD.MOV.U32 R4, RZ, RZ, R0 ;  /* 0x000000ffff048224 */ /* 0x004fe400078e0000 */
[----:B------:R-:W2:Y:S01]  /*1aca0*/  LDL.LU R0, [R1+0x274] ;  /* 0x0002740001007983 */ /* 0x000ea20000300800 */
[----:B------:R-:W3:Y:S01]  /*1acb0*/  LDL.LU R28, [R1+0x26c] ;  /* 0x00026c00011c7983 */ /* 0x000ee20000300800 */
[----:B------:R-:W-:Y:S01]  /*1acc0*/  PRMT R7, RZ, 0x7610, R7 ;  /* 0x00007610ff077816 */ /* 0x000fe20000000007 */
[----:B------:R-:W-:Y:S01]  /*1acd0*/  @!P0 IMAD.MOV.U32 R5, RZ, RZ, R15 ;  /* 0x000000ffff058224 */ /* 0x000fe200078e000f */
[----:B------:R-:W-:-:S04]  /*1ace0*/  PRMT R6, RZ, 0x7610, R6 ;  /* 0x00007610ff067816 */ /* 0x000fc80000000006 */
[----:B------:R1:W3:Y:S01]  /*1acf0*/  @!P0 LDG.E.U16 R7, [R4.64] ;  /* 0x0000000604078981 */ /* 0x0002e2000c1e1500 */
[----:B------:R-:W-:Y:S02]  /*1ad00*/  IMAD.SHL.U32 R15, R3, 0x2, RZ ;  /* 0x00000002030f7824 */ /* 0x000fe400078e00ff */
[----:B-1----:R-:W-:Y:S02]  /*1ad10*/  @!P0 IMAD.MOV.U32 R4, RZ, RZ, R12 ;  /* 0x000000ffff048224 */ /* 0x002fe400078e000c */
[----:B------:R-:W-:Y:S01]  /*1ad20*/  @!P0 IMAD.MOV.U32 R5, RZ, RZ, R18 ;  /* 0x000000ffff058224 */ /* 0x000fe200078e0012 */
[----:B------:R-:W-:-:S04]  /*1ad30*/  LOP3.LUT R15, R15, 0x60, RZ, 0x3c, !PT ;  /* 0x000000600f0f7812 */ /* 0x000fc800078e3cff */
[----:B------:R1:W3:Y:S04]  /*1ad40*/  @!P0 LDG.E.U16 R6, [R4.64] ;  /* 0x0000000604068981 */ /* 0x0002e8000c1e1500 */
[----:B------:R0:W-:Y:S04]  /*1ad50*/  STS.U16 [R15+0x5800], R29 ;  /* 0x0058001d0f007388 */ /* 0x0001e80000000400 */
[----:B-1----:R-:W3:Y:S01]  /*1ad60*/  LDL.LU R5, [R1+0x1f8] ;  /* 0x0001f80001057983 */ /* 0x002ee20000300800 */
[----:B0-----:R-:W3:Y:S02]  /*1ad70*/  LDL.LU R2, [R1+0x1f4] ;  /* 0x0001f40001027983 */ /* 0x001ee40000300800 */
[----:B------:R-:W3:Y:S02]  /*1ad80*/  LDL.LU R12, [R1+0x1f0] ;  /* 0x0001f000010c7983 */ /* 0x000ee40000300800 */
[----:B------:R-:W3:Y:S01]  /*1ad90*/  LDL.LU R18, [R1+0x1ec] ;  /* 0x0001ec0001127983 */ /* 0x000ee20000300800 */
[----:B------:R-:W3:Y:S01]  /*1ada0*/  LDL.LU R19, [R1+0x130] ;  /* 0x0001300001137983 */ /* 0x000ee20000300800 */
[----:B------:R-:W3:Y:S02]  /*1adb0*/  LDL.LU R20, [R1+0x128] ;  /* 0x0001280001147983 */ /* 0x000ee40000300800 */
[----:B------:R-:W3:Y:S02]  /*1adc0*/  LDL.LU R21, [R1+0x120] ;  /* 0x0001200001157983 */ /* 0x000ee40000300800 */
[----:B------:R-:W3:Y:S01]  /*1add0*/  LDL.LU R24, [R1+0x118] ;  /* 0x0001180001187983 */ /* 0x000ee20000300800 */
[----:B------:R-:W3:Y:S04]  /*1ade0*/  LDL.LU R29, [R1+0xf8] ;  /* 0x0000f800011d7983 */ /* 0x000ee80000300800 */
[----:B----4-:R0:W-:Y:S01]  /*1adf0*/  STS.U16 [R15+0x5900], R13 ;  /* 0x0059000d0f007388 */ /* 0x0101e20000000400 */
[----:B------:R1:W-:Y:S02]  /*1ae00*/  STS.U16 [R15+0x5a00], R14 ;  /* 0x005a000e0f007388 */ /* 0x0003e40000000400 */
[----:B------:R4:W-:Y:S02]  /*1ae10*/  STS.U16 [R15+0x5b00], R16 ;  /* 0x005b00100f007388 */ /* 0x0009e40000000400 */
[----:B------:R4:W-:Y:S01]  /*1ae20*/  STS.U16 [R15+0x7800], R17 ;  /* 0x007800110f007388 */ /* 0x0009e20000000400 */
[----:B------:R4:W-:Y:S01]  /*1ae30*/  STS.U16 [R15+0x7900], R22 ;  /* 0x007900160f007388 */ /* 0x0009e20000000400 */
[----:B------:R4:W-:Y:S03]  /*1ae40*/  STS.U16 [R15+0x7a00], R23 ;  /* 0x007a00170f007388 */ /* 0x0009e60000000400 */
[----:B0-----:R-:W3:Y:S01]  /*1ae50*/  LDL.LU R13, [R1+0xf4] ;  /* 0x0000f400010d7983 */ /* 0x001ee20000300800 */
[----:B-1----:R-:W3:Y:S02]  /*1ae60*/  LDL.LU R14, [R1+0xf0] ;  /* 0x0000f000010e7983 */ /* 0x002ee40000300800 */
[----:B----4-:R-:W4:Y:S01]  /*1ae70*/  LDL.LU R16, [R1+0xec] ;  /* 0x0000ec0001107983 */ /* 0x010f220000300800 */
[----:B------:R-:W4:Y:S04]  /*1ae80*/  LDL.LU R17, [R1+0x3c8] ;  /* 0x0003c80001117983 */ /* 0x000f280000300800 */
[----:B------:R-:W4:Y:S04]  /*1ae90*/  LDL.LU R22, [R1+0x3c4] ;  /* 0x0003c40001167983 */ /* 0x000f280000300800 */
[----:B------:R0:W-:Y:S01]  /*1aea0*/  STS.U16 [R15+0x7b00], R25 ;  /* 0x007b00190f007388 */ /* 0x0001e20000000400 */
[----:B------:R-:W4:Y:S02]  /*1aeb0*/  LDL.LU R23, [R1+0x3c0] ;  /* 0x0003c00001177983 */ /* 0x000f240000300800 */
[----:B------:R1:W-:Y:S02]  /*1aec0*/  STS.U16 [R15+0x9800], R26 ;  /* 0x0098001a0f007388 */ /* 0x0003e40000000400 */
[----:B------:R1:W-:Y:S01]  /*1aed0*/  STS.U16 [R15+0x9900], R27 ;  /* 0x0099001b0f007388 */ /* 0x0003e20000000400 */
[----:B0-----:R-:W4:Y:S01]  /*1aee0*/  LDL.LU R25, [R1+0x3bc] ;  /* 0x0003bc0001197983 */ /* 0x001f220000300800 */
[----:B-1----:R-:W4:Y:S02]  /*1aef0*/  LDL.LU R26, [R1+0x3b8] ;  /* 0x0003b800011a7983 */ /* 0x002f240000300800 */
[----:B------:R-:W4:Y:S01]  /*1af00*/  LDL.LU R27, [R1+0x3b4] ;  /* 0x0003b400011b7983 */ /* 0x000f220000300800 */
[----:B--2---:R0:W-:Y:S01]  /*1af10*/  STS.U16 [R15+0x9a00], R0 ;  /* 0x009a00000f007388 */ /* 0x0041e20000000400 */
[----:B---3--:R1:W-:Y:S03]  /*1af20*/  STS.U16 [R15+0x9b00], R28 ;  /* 0x009b001c0f007388 */ /* 0x0083e60000000400 */
[----:B0-----:R-:W2:Y:S04]  /*1af30*/  LDL.LU R0, [R1+0x3b0] ;  /* 0x0003b00001007983 */ /* 0x001ea80000300800 */
[----:B-1----:R-:W3:Y:S04]  /*1af40*/  LDL.LU R28, [R1+0x3ac] ;  /* 0x0003ac00011c7983 */ /* 0x002ee80000300800 */
[----:B------:R-:W-:Y:S01]  /*1af50*/  STS.U16 [R15+0xb800], R5 ;  /* 0x00b800050f007388 */ /* 0x000fe20000000400 */
[----:B------:R0:W-:Y:S02]  /*1af60*/  STS.U16 [R15+0xb900], R2 ;  /* 0x00b900020f007388 */ /* 0x0001e40000000400 */
[----:B------:R-:W-:Y:S02]  /*1af70*/  STS.U16 [R15+0xba00], R12 ;  /* 0x00ba000c0f007388 */ /* 0x000fe40000000400 */
[----:B------:R1:W-:Y:S01]  /*1af80*/  STS.U16 [R15+0xbb00], R18 ;  /* 0x00bb00120f007388 */ /* 0x0003e20000000400 */
[----:B------:R-:W-:Y:S01]  /*1af90*/  STS.U16 [R15+0xd800], R19 ;  /* 0x00d800130f007388 */ /* 0x000fe20000000400 */
[----:B------:R-:W-:Y:S02]  /*1afa0*/  STS.U16 [R15+0xd900], R20 ;  /* 0x00d900140f007388 */ /* 0x000fe40000000400 */
[----:B------:R-:W-:Y:S02]  /*1afb0*/  STS.U16 [R15+0xda00], R21 ;  /* 0x00da00150f007388 */ /* 0x000fe40000000400 */
[----:B------:R-:W-:Y:S02]  /*1afc0*/  STS.U16 [R15+0xdb00], R24 ;  /* 0x00db00180f007388 */ /* 0x000fe40000000400 */
[----:B0-----:R-:W-:Y:S01]  /*1afd0*/  IMAD.SHL.U32 R2, R3, 0x2, RZ ;  /* 0x0000000203027824 */ /* 0x001fe200078e00ff */
[----:B------:R0:W-:Y:S04]  /*1afe0*/  STS.U16 [R15+0xf800], R29 ;  /* 0x00f8001d0f007388 */ /* 0x0001e80000000400 */
[----:B-1----:R-:W3:Y:S01]  /*1aff0*/  LDL.LU R18, [R1+0x398] ;  /* 0x0003980001127983 */ /* 0x002ee20000300800 */
[----:B------:R-:W-:-:S03]  /*1b000*/  LOP3.LUT R2, R2, 0x70, RZ, 0x3c, !PT ;  /* 0x0000007002027812 */ /* 0x000fc600078e3cff */
[----:B------:R-:W-:Y:S04]  /*1b010*/  STS.U16 [R15+0xf900], R13 ;  /* 0x00f9000d0f007388 */ /* 0x000fe80000000400 */
[----:B0-----:R-:W3:Y:S01]  /*1b020*/  LDL.LU R29, [R1+0x394] ;  /* 0x00039400011d7983 */ /* 0x001ee20000300800 */
[----:B------:R-:W3:Y:S02]  /*1b030*/  LDL.LU R3, [R1+0x390] ;  /* 0x0003900001037983 */ /* 0x000ee40000300800 */
[----:B------:R-:W-:Y:S02]  /*1b040*/  STS.U16 [R15+0xfa00], R14 ;  /* 0x00fa000e0f007388 */ /* 0x000fe40000000400 */
[----:B----4-:R-:W-:Y:S01]  /*1b050*/  STS.U16 [R15+0xfb00], R16 ;  /* 0x00fb00100f007388 */ /* 0x010fe20000000400 */
[----:B------:R-:W-:Y:S04]  /*1b060*/  STS.U16 [R2+0x1c00], R17 ;  /* 0x001c001102007388 */ /* 0x000fe80000000400 */
[----:B------:R-:W4:Y:S01]  /*1b070*/  LDL.LU R19, [R1+0x38c] ;  /* 0x00038c0001137983 */ /* 0x000f220000300800 */
[----:B------:R0:W-:Y:S02]  /*1b080*/  STS.U16 [R2+0x1d00], R22 ;  /* 0x001d001602007388 */ /* 0x0001e40000000400 */
[----:B------:R-:W4:Y:S02]  /*1b090*/  LDL.LU R20, [R1+0x308] ;  /* 0x0003080001147983 */ /* 0x000f240000300800 */
[----:B------:R1:W-:Y:S01]  /*1b0a0*/  STS.U16 [R2+0x1e00], R23 ;  /* 0x001e001702007388 */ /* 0x0003e20000000400 */
[----:B------:R-:W4:Y:S01]  /*1b0b0*/  LDL.LU R21, [R1+0x304] ;  /* 0x0003040001157983 */ /* 0x000f220000300800 */
[----:B------:R-:W4:Y:S03]  /*1b0c0*/  LDL.LU R24, [R1+0x300] ;  /* 0x0003000001187983 */ /* 0x000f260000300800 */
[----:B------:R-:W-:Y:S01]  /*1b0d0*/  STS.U16 [R2+0x1f00], R25 ;  /* 0x001f001902007388 */ /* 0x000fe20000000400 */
[----:B------:R-:W-:Y:S02]  /*1b0e0*/  STS.U16 [R2+0x3c00], R26 ;  /* 0x003c001a02007388 */ /* 0x000fe40000000400 */
[----:B------:R-:W-:Y:S01]  /*1b0f0*/  STS.U16 [R2+0x3d00], R27 ;  /* 0x003d001b02007388 */ /* 0x000fe20000000400 */
[----:B0-----:R-:W4:Y:S01]  /*1b100*/  LDL.LU R22, [R1+0x2fc] ;  /* 0x0002fc0001167983 */ /* 0x001f220000300800 */
[----:B-1----:R-:W4:Y:S03]  /*1b110*/  LDL.LU R23, [R1+0x268] ;  /* 0x0002680001177983 */ /* 0x002f260000300800 */
[----:B--2---:R-:W-:Y:S04]  /*1b120*/  STS.U16 [R2+0x3e00], R0 ;  /* 0x003e000002007388 */ /* 0x004fe80000000400 */
[----:B---3--:R0:W-:Y:S04]  /*1b130*/  STS.U16 [R2+0x3f00], R28 ;  /* 0x003f001c02007388 */ /* 0x0081e80000000400 */
[----:B0-----:R-:W2:Y:S01]  /*1b140*/  LDL.LU R28, [R1+0x264] ;  /* 0x00026400011c7983 */ /* 0x001ea20000300800 */
[----:B------:R-:W3:Y:S02]  /*1b150*/  LDL.LU R4, [R1+0x260] ;  /* 0x0002600001047983 */ /* 0x000ee40000300800 */
[----:B------:R-:W3:Y:S02]  /*1b160*/  LDL.LU R5, [R1+0x25c] ;  /* 0x00025c0001057983 */ /* 0x000ee40000300800 */
[----:B------:R-:W3:Y:S01]  /*1b170*/  LDL.LU R12, [R1+0x1e8] ;  /* 0x0001e800010c7983 */ /* 0x000ee20000300800 */
[----:B------:R-:W3:Y:S01]  /*1b180*/  LDL.LU R13, [R1+0x1e4] ;  /* 0x0001e400010d7983 */ /* 0x000ee20000300800 */
[----:B------:R-:W3:Y:S02]  /*1b190*/  LDL.LU R25, [R1+0x1e0] ;  /* 0x0001e00001197983 */ /* 0x000ee40000300800 */
[----:B------:R-:W3:Y:S02]  /*1b1a0*/  LDL.LU R26, [R1+0x138] ;  /* 0x00013800011a7983 */ /* 0x000ee40000300800 */
[----:B------:R-:W3:Y:S01]  /*1b1b0*/  LDL.LU R27, [R1+0x110] ;  /* 0x00011000011b7983 */ /* 0x000ee20000300800 */
[----:B------:R-:W3:Y:S04]  /*1b1c0*/  LDL.LU R0, [R1+0x108] ;  /* 0x0001080001007983 */ /* 0x000ee80000300800 */
[----:B------:R-:W-:Y:S04]  /*1b1d0*/  STS.U16 [R2+0x5c00], R18 ;  /* 0x005c001202007388 */ /* 0x000fe80000000400 */
[----:B------:R0:W-:Y:S01]  /*1b1e0*/  STS.U16 [R2+0x5d00], R29 ;  /* 0x005d001d02007388 */ /* 0x0001e20000000400 */
[----:B------:R1:W-:Y:S03]  /*1b1f0*/  STS.U16 [R2+0x5e00], R3 ;  /* 0x005e000302007388 */ /* 0x0003e60000000400 */
[----:B----4-:R4:W-:Y:S04]  /*1b200*/  STS.U16 [R2+0x5f00], R19 ;  /* 0x005f001302007388 */ /* 0x0109e80000000400 */
[----:B0-----:R-:W3:Y:S01]  /*1b210*/  LDL.LU R29, [R1+0xfc] ;  /* 0x0000fc00011d7983 */ /* 0x001ee20000300800 */
[----:B-1----:R-:W3:Y:S02]  /*1b220*/  LDL.LU R3, [R1+0xe8] ;  /* 0x0000e80001037983 */ /* 0x002ee40000300800 */
[----:B------:R-:W3:Y:S02]  /*1b230*/  LDL.LU R14, [R1+0xe4] ;  /* 0x0000e400010e7983 */ /* 0x000ee40000300800 */
[----:B------:R-:W3:Y:S01]  /*1b240*/  LDL.LU R15, [R1+0xe0] ;  /* 0x0000e000010f7983 */ /* 0x000ee20000300800 */
[----:B------:R-:W3:Y:S01]  /*1b250*/  LDL.LU R16, [R1+0xd8] ;  /* 0x0000d80001107983 */ /* 0x000ee20000300800 */
[----:B------:R-:W3:Y:S03]  /*1b260*/  LDL.LU R17, [R1+0xb4] ;  /* 0x0000b40001117983 */ /* 0x000ee60000300800 */
[----:B------:R0:W-:Y:S01]  /*1b270*/  STS.U16 [R2+0x7c00], R20 ;  /* 0x007c001402007388 */ /* 0x0001e20000000400 */
[----:B------:R-:W3:Y:S02]  /*1b280*/  LDL.LU R18, [R1+0xb0] ;  /* 0x0000b00001127983 */ /* 0x000ee40000300800 */
[----:B------:R-:W-:Y:S02]  /*1b290*/  STS.U16 [R2+0x7d00], R21 ;  /* 0x007d001502007388 */ /* 0x000fe40000000400 */
[----:B----4-:R-:W4:Y:S01]  /*1b2a0*/  LDL.LU R19, [R1+0xa8] ;  /* 0x0000a80001137983 */ /* 0x010f220000300800 */
[----:B------:R1:W-:Y:S01]  /*1b2b0*/  STS.U16 [R2+0x7e00], R24 ;  /* 0x007e001802007388 */ /* 0x0003e20000000400 */
[----:B------:R1:W-:Y:S02]  /*1b2c0*/  STS.U16 [R2+0x7f00], R22 ;  /* 0x007f001602007388 */ /* 0x0003e40000000400 */
[----:B------:R1:W-:Y:S01]  /*1b2d0*/  STS.U16 [R2+0x9c00], R23 ;  /* 0x009c001702007388 */ /* 0x0003e20000000400 */
[----:B0-----:R-:W4:Y:S04]  /*1b2e0*/  LDL.LU R20, [R1+0xa4] ;  /* 0x0000a40001147983 */ /* 0x001f280000300800 */
[----:B-1----:R-:W4:Y:S01]  /*1b2f0*/  LDL.LU R24, [R1+0xa0] ;  /* 0x0000a00001187983 */ /* 0x002f220000300800 */
[----:B------:R-:W4:Y:S02]  /*1b300*/  LDL.LU R21, [R1+0x9c] ;  /* 0x00009c0001157983 */ /* 0x000f240000300800 */
[----:B------:R-:W4:Y:S02]  /*1b310*/  LDL.LU R22, [R1+0x98] ;  /* 0x0000980001167983 */ /* 0x000f240000300800 */
[----:B------:R-:W4:Y:S01]  /*1b320*/  LDL.LU R23, [R1+0x94] ;  /* 0x0000940001177983 */ /* 0x000f220000300800 */
[----:B--2---:R0:W-:Y:S04]  /*1b330*/  STS.U16 [R2+0x9d00], R28 ;  /* 0x009d001c02007388 */ /* 0x0041e80000000400 */
[----:B0-----:R-:W2:Y:S01]  /*1b340*/  LDL.LU R28, [R1+0x3d44] ;  /* 0x003d4400011c7983 */ /* 0x001ea20000300800 */
[----:B---3--:R-:W-:Y:S03]  /*1b350*/  STS.U16 [R2+0x9e00], R4 ;  /* 0x009e000402007388 */ /* 0x008fe60000000400 */
[----:B------:R-:W-:Y:S01]  /*1b360*/  STS.U16 [R2+0x9f00], R5 ;  /* 0x009f000502007388 */ /* 0x000fe20000000400 */
[----:B------:R-:W-:Y:S03]  /*1b370*/  STS.U16 [R2+0xbc00], R12 ;  /* 0x00bc000c02007388 */ /* 0x000fe60000000400 */
[----:B------:R-:W-:Y:S01]  /*1b380*/  STS.U16 [R2+0xbd00], R13 ;  /* 0x00bd000d02007388 */ /* 0x000fe20000000400 */
[----:B------:R-:W-:Y:S02]  /*1b390*/  STS.U16 [R2+0xbe00], R25 ;  /* 0x00be001902007388 */ /* 0x000fe40000000400 */
[----:B------:R-:W-:Y:S02]  /*1b3a0*/  STS.U16 [R2+0xbf00], R26 ;  /* 0x00bf001a02007388 */ /* 0x000fe40000000400 */
[----:B------:R-:W-:Y:S01]  /*1b3b0*/  STS.U16 [R2+0xdc00], R27 ;  /* 0x00dc001b02007388 */ /* 0x000fe20000000400 */
[----:B------:R-:W-:Y:S04]  /*1b3c0*/  STS.U16 [R2+0xdd00], R0 ;  /* 0x00dd000002007388 */ /* 0x000fe80000000400 */
[----:B--2---:R0:W-:Y:S04]  /*1b3d0*/  STS.U16 [R2+0xde00], R28 ;  /* 0x00de001c02007388 */ /* 0x0041e80000000400 */
[----:B0-----:R-:W4:Y:S01]  /*1b3e0*/  LDL.LU R28, [R1+0x3d40] ;  /* 0x003d4000011c7983 */ /* 0x001f220000300800 */
[----:B------:R-:W2:Y:S02]  /*1b3f0*/  LDL.LU R0, [R1+0x90] ;  /* 0x0000900001007983 */ /* 0x000ea40000300800 */
[----:B------:R0:W-:Y:S02]  /*1b400*/  STS.U16 [R2+0xdf00], R29 ;  /* 0x00df001d02007388 */ /* 0x0001e40000000400 */
[----:B------:R-:W3:Y:S01]  /*1b410*/  LDL.LU R25, [R1+0x8c] ;  /* 0x00008c0001197983 */ /* 0x000ee20000300800 */
[----:B------:R1:W-:Y:S04]  /*1b420*/  STS.U16 [R2+0xfc00], R3 ;  /* 0x00fc000302007388 */ /* 0x0003e80000000400 */
[----:B------:R-:W2:Y:S01]  /*1b430*/  LDL.LU R26, [R1+0x88] ;  /* 0x00008800011a7983 */ /* 0x000ea20000300800 */
[----:B------:R-:W-:Y:S02]  /*1b440*/  STS.U16 [R2+0xfd00], R14 ;  /* 0x00fd000e02007388 */ /* 0x000fe40000000400 */
[----:B------:R-:W2:Y:S02]  /*1b450*/  LDL.LU R27, [R1+0x84] ;  /* 0x00008400011b7983 */ /* 0x000ea40000300800 */
[----:B------:R-:W-:Y:S01]  /*1b460*/  STS.U16 [R2+0xfe00], R15 ;  /* 0x00fe000f02007388 */ /* 0x000fe20000000400 */
[----:B------:R-:W-:Y:S04]  /*1b470*/  STS.U16 [R2+0xff00], R16 ;  /* 0x00ff001002007388 */ /* 0x000fe80000000400 */
[----:B0-----:R-:W2:Y:S04]  /*1b480*/  LDL.LU R29, [R1+0x80] ;  /* 0x00008000011d7983 */ /* 0x001ea80000300800 */
[----:B-1----:R-:W2:Y:S04]  /*1b490*/  LDL.LU R3, [R1+0x7c] ;  /* 0x00007c0001037983 */ /* 0x002ea80000300800 */
[----:B----4-:R0:W-:Y:S04]  /*1b4a0*/  STS.U16 [R28+0x11000], R24 ;  /* 0x011000181c007388 */ /* 0x0101e80000000400 */
[----:B------:R1:W-:Y:S04]  /*1b4b0*/  STS.U16 [R28+0x10000], R17 ;  /* 0x010000111c007388 */ /* 0x0003e80000000400 */
[----:B0-----:R-:W4:Y:S01]  /*1b4c0*/  LDL.LU R24, [R1+0x78] ;  /* 0x0000780001187983 */ /* 0x001f220000300800 */
[----:B------:R-:W4:Y:S02]  /*1b4d0*/  LDL.LU R12, [R1+0x74] ;  /* 0x00007400010c7983 */ /* 0x000f240000300800 */
[----:B------:R-:W4:Y:S02]  /*1b4e0*/  LDL.LU R13, [R1+0x70] ;  /* 0x00007000010d7983 */ /* 0x000f240000300800 */
[----:B------:R-:W4:Y:S01]  /*1b4f0*/  LDL.LU R14, [R1+0x6c] ;  /* 0x00006c00010e7983 */ /* 0x000f220000300800 */
[----:B------:R-:W4:Y:S01]  /*1b500*/  LDL.LU R15, [R1+0x68] ;  /* 0x00006800010f7983 */ /* 0x000f220000300800 */
[----:B------:R-:W4:Y:S03]  /*1b510*/  LDL.LU R16, [R1+0x64] ;  /* 0x0000640001107983 */ /* 0x000f260000300800 */
[----:B------:R0:W-:Y:S01]  /*1b520*/  STS.U16 [R28+0x10400], R18 ;  /* 0x010400121c007388 */ /* 0x0001e20000000400 */
[----:B-1----:R-:W4:Y:S03]  /*1b530*/  LDL.LU R17, [R1+0x60] ;  /* 0x0000600001117983 */ /* 0x002f260000300800 */
[----:B------:R1:W-:Y:S04]  /*1b540*/  STS.U16 [R28+0x10800], R19 ;  /* 0x010800131c007388 */ /* 0x0003e80000000400 */
[----:B------:R1:W-:Y:S04]  /*1b550*/  STS.U16 [R28+0x10c00], R20 ;  /* 0x010c00141c007388 */ /* 0x0003e80000000400 */
[----:B------:R3:W-:Y:S04]  /*1b560*/  STS.U16 [R28+0x11400], R21 ;  /* 0x011400151c007388 */ /* 0x0007e80000000400 */
[----:B--2---:R2:W-:Y:S04]  /*1b570*/  STS.U16 [R28+0x12000], R0 ;  /* 0x012000001c007388 */ /* 0x0045e80000000400 */
[----:B0-----:R-:W4:Y:S01]  /*1b580*/  LDL.LU R18, [R1+0x5c] ;  /* 0x00005c0001127983 */ /* 0x001f220000300800 */
[----:B-1----:R-:W4:Y:S02]  /*1b590*/  LDL.LU R19, [R1+0x58] ;  /* 0x0000580001137983 */ /* 0x002f240000300800 */
[----:B------:R-:W4:Y:S01]  /*1b5a0*/  LDL.LU R20, [R1+0x54] ;  /* 0x0000540001147983 */ /* 0x000f220000300800 */
[----:B---3--:R-:W3:Y:S01]  /*1b5b0*/  LDL.LU R21, [R1+0x50] ;  /* 0x0000500001157983 */ /* 0x008ee20000300800 */
[----:B------:R-:W3:Y:S02]  /*1b5c0*/  LDL.LU R5, [R1+0x3c] ;  /* 0x00003c0001057983 */ /* 0x000ee40000300800 */
[----:B--2---:R-:W2:Y:S01]  /*1b5d0*/  LDL.LU R0, [R1+0x38] ;  /* 0x0000380001007983 */ /* 0x004ea20000300800 */
[----:B------:R0:W-:Y:S01]  /*1b5e0*/  STS.U16 [R28+0x11800], R22 ;  /* 0x011800161c007388 */ /* 0x0001e20000000400 */
[----:B------:R-:W2:Y:S03]  /*1b5f0*/  LDL.LU R4, [R1+0x30] ;  /* 0x0000300001047983 */ /* 0x000ea60000300800 */
[----:B------:R1:W-:Y:S04]  /*1b600*/  STS.U16 [R28+0x11c00], R23 ;  /* 0x011c00171c007388 */ /* 0x0003e80000000400 */
[----:B------:R1:W-:Y:S04]  /*1b610*/  STS.U16 [R28+0x12400], R25 ;  /* 0x012400191c007388 */ /* 0x0003e80000000400 */
[----:B------:R1:W-:Y:S04]  /*1b620*/  STS.U16 [R28+0x12800], R26 ;  /* 0x0128001a1c007388 */ /* 0x0003e80000000400 */
[----:B------:R1:W-:Y:S04]  /*1b630*/  STS.U16 [R28+0x12c00], R27 ;  /* 0x012c001b1c007388 */ /* 0x0003e80000000400 */
[----:B------:R1:W-:Y:S04]  /*1b640*/  STS.U16 [R28+0x13000], R29 ;  /* 0x0130001d1c007388 */ /* 0x0003e80000000400 */
[----:B0-----:R-:W2:Y:S01]  /*1b650*/  LDL.LU R22, [R1+0x2c] ;  /* 0x00002c0001167983 */ /* 0x001ea20000300800 */
[----:B-1----:R-:W2:Y:S02]  /*1b660*/  LDL.LU R23, [R1+0x28] ;  /* 0x0000280001177983 */ /* 0x002ea40000300800 */
[----:B------:R-:W2:Y:S01]  /*1b670*/  LDL.LU R25, [R1+0x24] ;  /* 0x0000240001197983 */ /* 0x000ea20000300800 */
[----:B------:R-:W2:Y:S01]  /*1b680*/  LDL.LU R26, [R1+0x20] ;  /* 0x00002000011a7983 */ /* 0x000ea20000300800 */
[----:B------:R-:W2:Y:S03]  /*1b690*/  LDL.LU R27, [R1+0x1c] ;  /* 0x00001c00011b7983 */ /* 0x000ea60000300800 */
[----:B------:R0:W-:Y:S01]  /*1b6a0*/  STS.U16 [R28+0x13400], R3 ;  /* 0x013400031c007388 */ /* 0x0001e20000000400 */
[----:B------:R-:W2:Y:S03]  /*1b6b0*/  LDL.LU R29, [R1+0x18] ;  /* 0x00001800011d7983 */ /* 0x000ea60000300800 */
[----:B0-----:R-:W2:Y:S01]  /*1b6c0*/  LDL.LU R3, [R1+0x14] ;  /* 0x0000140001037983 */ /* 0x001ea20000300800 */
[----:B------:R-:W2:Y:S03]  /*1b6d0*/  LDL.LU R2, [R1+0x8] ;  /* 0x0000080001027983 */ /* 0x000ea60000300800 */
[----:B----4-:R0:W-:Y:S04]  /*1b6e0*/  STS.U16 [R28+0x13800], R24 ;  /* 0x013800181c007388 */ /* 0x0101e80000000400 */
[----:B------:R1:W-:Y:S01]  /*1b6f0*/  STS.U16 [R28+0x13c00], R12 ;  /* 0x013c000c1c007388 */ /* 0x0003e20000000400 */
[----:B0-----:R-:W-:-:S03]  /*1b700*/  LOP3.LUT R24, R28, 0x20, RZ, 0x3c, !PT ;  /* 0x000000201c187812 */ /* 0x001fc600078e3cff */
[----:B-1----:R-:W4:Y:S01]  /*1b710*/  LDL.LU R12, [R1+0x3d3c] ;  /* 0x003d3c00010c7983 */ /* 0x002f220000300800 */
[----:B------:R0:W-:Y:S03]  /*1b720*/  STL [R1+0x1a18], R28 ;  /* 0x001a181c01007387 */ /* 0x0001e60000100800 */
[----:B------:R1:W-:Y:S01]  /*1b730*/  STS.U16 [R24+0x10100], R13 ;  /* 0x0101000d18007388 */ /* 0x0003e20000000400 */
[----:B------:R3:W-:Y:S02]  /*1b740*/  STS.U16 [R24+0x10500], R14 ;  /* 0x0105000e18007388 */ /* 0x0007e40000000400 */
[----:B------:R3:W-:Y:S02]  /*1b750*/  STS.U16 [R24+0x10900], R15 ;  /* 0x0109000f18007388 */ /* 0x0007e40000000400 */
[----:B------:R3:W-:Y:S01]  /*1b760*/  STS.U16 [R24+0x10d00], R16 ;  /* 0x010d001018007388 */ /* 0x0007e20000000400 */
[----:B------:R3:W-:Y:S04]  /*1b770*/  STS.U16 [R24+0x11100], R17 ;  /* 0x0111001118007388 */ /* 0x0007e80000000400 */
[----:B0-----:R-:W4:Y:S01]  /*1b780*/  LDL.LU R28, [R1+0xc] ;  /* 0x00000c00011c7983 */ /* 0x001f220000300800 */
[----:B------:R0:W-:Y:S03]  /*1b790*/  STS.U16 [R24+0x11500], R18 ;  /* 0x0115001218007388 */ /* 0x0001e60000000400 */
[----:B-1----:R-:W4:Y:S01]  /*1b7a0*/  LDL.LU R13, [R1+0x3d38] ;  /* 0x003d3800010d7983 */ /* 0x002f220000300800 */
[----:B---3--:R-:W3:Y:S03]  /*1b7b0*/  LDL.LU R14, [R1+0x3d34] ;  /* 0x003d3400010e7983 */ /* 0x008ee60000300800 */
[----:B------:R-:W3:Y:S01]  /*1b7c0*/  LDL.LU R15, [R1+0x3d30] ;  /* 0x003d3000010f7983 */ /* 0x000ee20000300800 */
[----:B------:R-:W3:Y:S03]  /*1b7d0*/  LDL.LU R16, [R1+0x3d2c] ;  /* 0x003d2c0001107983 */ /* 0x000ee60000300800 */
[----:B------:R-:W3:Y:S04]  /*1b7e0*/  LDL.LU R17, [R1+0x3d28] ;  /* 0x003d280001117983 */ /* 0x000ee80000300800 */
[----:B------:R1:W-:Y:S01]  /*1b7f0*/  STS.U16 [R24+0x11900], R19 ;  /* 0x0119001318007388 */ /* 0x0003e20000000400 */
[----:B0-----:R-:W3:Y:S02]  /*1b800*/  LDL.LU R18, [R1+0x3d24] ;  /* 0x003d240001127983 */ /* 0x001ee40000300800 */
[----:B------:R0:W-:Y:S02]  /*1b810*/  STS.U16 [R24+0x11d00], R20 ;  /* 0x011d001418007388 */ /* 0x0001e40000000400 */
[----:B------:R2:W-:Y:S01]  /*1b820*/  STS.U16 [R24+0x12100], R21 ;  /* 0x0121001518007388 */ /* 0x0005e20000000400 */
[----:B------:R-:W-:Y:S01]  /*1b830*/  STS.U16 [R24+0x12500], R5 ;  /* 0x0125000518007388 */ /* 0x000fe20000000400 */
[----:B--2---:R2:W-:Y:S03]  /*1b840*/  STS.U16 [R24+0x12900], R0 ;  /* 0x0129000018007388 */ /* 0x0045e60000000400 */
[----:B-1----:R-:W3:Y:S01]  /*1b850*/  LDL.LU R19, [R1+0x3d20] ;  /* 0x003d200001137983 */ /* 0x002ee20000300800 */
[----:B0-----:R-:W3:Y:S02]  /*1b860*/  LDL.LU R20, [R1+0x3d1c] ;  /* 0x003d1c0001147983 */ /* 0x001ee40000300800 */
[----:B------:R-:W3:Y:S01]  /*1b870*/  LDL.LU R21, [R1+0x3d18] ;  /* 0x003d180001157983 */ /* 0x000ee20000300800 */
[----:B--2---:R-:W2:Y:S04]  /*1b880*/  LDL.LU R0, [R1+0x3d14] ;  /* 0x003d140001007983 */ /* 0x004ea80000300800 */
[----:B------:R-:W0:Y:S04]  /*1b890*/  S2R R5, SR_TID.X ;  /* 0x0000000000057919 */ /* 0x000e280000002100 */
[----:B--2---:R1:W-:Y:S04]  /*1b8a0*/  STS.U16 [R24+0x12d00], R0 ;  /* 0x012d000018007388 */ /* 0x0043e80000000400 */
[----:B-1----:R-:W2:Y:S01]  /*1b8b0*/  LDL.LU R0, [R1+0x3d10] ;  /* 0x003d100001007983 */ /* 0x002ea20000300800 */
[----:B0-----:R-:W-:Y:S01]  /*1b8c0*/  SHF.R.S32.HI R5, RZ, 0x6, R5 ;  /* 0x00000006ff057819 */ /* 0x001fe20000011405 */
[----:B------:R2:W-:Y:S03]  /*1b8d0*/  STS.U16 [R24+0x13100], R4 ;  /* 0x0131000418007388 */ /* 0x0005e60000000400 */
[----:B------:R-:W-:Y:S01]  /*1b8e0*/  SGXT R5, R5, 0x1 ;  /* 0x000000010505781a */ /* 0x000fe20000000200 */
[----:B------:R0:W-:Y:S01]  /*1b8f0*/  STS.U16 [R24+0x13500], R22 ;  /* 0x0135001618007388 */ /* 0x0001e20000000400 */
[----:B------:R1:W-:Y:S02]  /*1b900*/  STS.U16 [R24+0x13900], R23 ;  /* 0x0139001718007388 */ /* 0x0003e40000000400 */
[----:B------:R0:W-:Y:S02]  /*1b910*/  STS.U16 [R24+0x13d00], R25 ;  /* 0x013d001918007388 */ /* 0x0001e40000000400 */
[----:B--2---:R-:W-:-:S05]  /*1b920*/  IMAD.SHL.U32 R4, R0, 0x2, RZ ;  /* 0x0000000200047824 */ /* 0x004fca00078e00ff */
[----:B------:R-:W-:Y:S02]  /*1b930*/  LOP3.LUT R4, R4, 0x90, R5, 0x78, !PT ;  /* 0x0000009004047812 */ /* 0x000fe400078e7805 */
[----:B------:R-:W2:Y:S01]  /*1b940*/  LDL.LU R5, [R1+0x10] ;  /* 0x0000100001057983 */ /* 0x000ea20000300800 */
[----:B0-----:R-:W3:Y:S01]  /*1b950*/  LDL.LU R22, [R1+0x3d0c] ;  /* 0x003d0c0001167983 */ /* 0x001ee20000300800 */
[----:B------:R-:W-:Y:S01]  /*1b960*/  LOP3.LUT R4, R4, 0x40, RZ, 0x3c, !PT ;  /* 0x0000004004047812 */ /* 0x000fe200078e3cff */
[----:B-1----:R-:W3:Y:S01]  /*1b970*/  LDL.LU R23, [R1+0x3d08] ;  /* 0x003d080001177983 */ /* 0x002ee20000300800 */
[----:B------:R-:W3:Y:S01]  /*1b980*/  LDL.LU R24, [R1+0x3d04] ;  /* 0x003d040001187983 */ /* 0x000ee20000300800 */
[----:B------:R-:W3:Y:S03]  /*1b990*/  LDL.LU R25, [R1+0x3d00] ;  /* 0x003d000001197983 */ /* 0x000ee60000300800 */
[----:B------:R0:W-:Y:S01]  /*1b9a0*/  STS.U16 [R4+0x10200], R26 ;  /* 0x0102001a04007388 */ /* 0x0001e20000000400 */
[----:B------:R1:W-:Y:S02]  /*1b9b0*/  STS.U16 [R4+0x10600], R27 ;  /* 0x0106001b04007388 */ /* 0x0003e40000000400 */
[----:B------:R4:W-:Y:S02]  /*1b9c0*/  STS.U16 [R4+0x10a00], R29 ;  /* 0x010a001d04007388 */ /* 0x0009e40000000400 */
[----:B------:R4:W-:Y:S01]  /*1b9d0*/  STS.U16 [R4+0x10e00], R3 ;  /* 0x010e000304007388 */ /* 0x0009e20000000400 */
[----:B0-----:R-:W3:Y:S01]  /*1b9e0*/  LDL.LU R26, [R1+0x3cfc] ;  /* 0x003cfc00011a7983 */ /* 0x001ee20000300800 */
[----:B-1----:R-:W3:Y:S02]  /*1b9f0*/  LDL.LU R27, [R1+0x3cf8] ;  /* 0x003cf800011b7983 */ /* 0x002ee40000300800 */
[----:B----4-:R-:W4:Y:S02]  /*1ba00*/  LDL.LU R29, [R1+0x3cf4] ;  /* 0x003cf400011d7983 */ /* 0x010f240000300800 */
[----:B------:R-:W3:Y:S01]  /*1ba10*/  LDL.LU R3, [R1+0x3cf0] ;  /* 0x003cf00001037983 */ /* 0x000ee20000300800 */
[----:B--2---:R-:W-:Y:S01]  /*1ba20*/  STS.U16 [R4+0x11200], R5 ;  /* 0x0112000504007388 */ /* 0x004fe20000000400 */
[----:B------:R-:W-:Y:S02]  /*1ba30*/  STS.U16 [R4+0x11600], R28 ;  /* 0x0116001c04007388 */ /* 0x000fe40000000400 */
[----:B------:R-:W-:Y:S01]  /*1ba40*/  STS.U16 [R4+0x11a00], R2 ;  /* 0x011a000204007388 */ /* 0x000fe20000000400 */
[----:B---3--:R0:W-:Y:S04]  /*1ba50*/  STS.U16 [R4+0x11e00], R3 ;  /* 0x011e000304007388 */ /* 0x0081e80000000400 */
[----:B0-----:R-:W2:Y:S01]  /*1ba60*/  LDL.LU R3, [R1+0x3cec] ;  /* 0x003cec0001037983 */ /* 0x001ea20000300800 */
[----:B----4-:R0:W-:Y:S03]  /*1ba70*/  STS.U16 [R4+0x12200], R29 ;  /* 0x0122001d04007388 */ /* 0x0101e60000000400 */
[----:B0-----:R-:W0:Y:S01]  /*1ba80*/  S2R R29, SR_TID.X ;  /* 0x00000000001d7919 */ /* 0x001e220000002100 */
[----:B------:R-:W-:-:S02]  /*1ba90*/  IMAD.SHL.U32 R0, R0, 0x2, RZ ;  /* 0x0000000200007824 */ /* 0x000fc400078e00ff */
[----:B------:R-:W-:Y:S02]  /*1baa0*/  STS.U16 [R4+0x12600], R27 ;  /* 0x0126001b04007388 */ /* 0x000fe40000000400 */
[----:B------:R-:W-:Y:S01]  /*1bab0*/  STS.U16 [R4+0x12a00], R26 ;  /* 0x012a001a04007388 */ /* 0x000fe20000000400 */
[----:B------:R-:W-:Y:S01]  /*1bac0*/  STS.U16 [R4+0x12e00], R25 ;  /* 0x012e001904007388 */ /* 0x000fe20000000400 */
[----:B------:R-:W-:Y:S02]  /*1bad0*/  STS.U16 [R4+0x13200], R24 ;  /* 0x0132001804007388 */ /* 0x000fe40000000400 */
[----:B------:R-:W-:Y:S02]  /*1bae0*/  STS.U16 [R4+0x13600], R23 ;  /* 0x0136001704007388 */ /* 0x000fe40000000400 */
[----:B------:R-:W-:Y:S01]  /*1baf0*/  STS.U16 [R4+0x13a00], R22 ;  /* 0x013a001604007388 */ /* 0x000fe20000000400 */
[----:B------:R-:W-:Y:S01]  /*1bb00*/  STS.U16 [R4+0x13e00], R21 ;  /* 0x013e001504007388 */ /* 0x000fe20000000400 */
[----:B0-----:R-:W-:-:S04]  /*1bb10*/  SHF.R.S32.HI R2, RZ, 0x6, R29 ;  /* 0x00000006ff027819 */ /* 0x001fc8000001141d */
[----:B------:R-:W-:-:S04]  /*1bb20*/  SGXT R2, R2, 0x1 ;  /* 0x000000010202781a */ /* 0x000fc80000000200 */
[----:B------:R-:W-:-:S04]  /*1bb30*/  LOP3.LUT R0, R0, 0x90, R2, 0x78, !PT ;  /* 0x0000009000007812 */ /* 0x000fc800078e7802 */
[----:B------:R-:W-:Y:S01]  /*1bb40*/  LOP3.LUT R0, R0, 0x60, RZ, 0x3c, !PT ;  /* 0x0000006000007812 */ /* 0x000fe200078e3cff */
[----:B------:R-:W0:Y:S01]  /*1bb50*/  S2R R5, SR_TID.X ;  /* 0x0000000000057919 */ /* 0x000e220000002100 */
[----:B------:R-:W-:Y:S01]  /*1bb60*/  IMAD.SHL.U32 R29, R29, 0x2, RZ ;  /* 0x000000021d1d7824 */ /* 0x000fe200078e00ff */
[----:B0-----:R-:W-:-:S05]  /*1bb70*/  LOP3.LUT R5, R5, 0x7, RZ, 0xc0, !PT ;  /* 0x0000000705057812 */ /* 0x001fca00078ec0ff */
[----:B------:R-:W-:-:S05]  /*1bb80*/  IMAD R5, R5, 0x90, RZ ;  /* 0x0000009005057824 */ /* 0x000fca00078e02ff */
[----:B------:R-:W-:Y:S01]  /*1bb90*/  LOP3.LUT R29, R5, 0x30, R29, 0x78, !PT ;  /* 0x00000030051d7812 */ /* 0x000fe200078e781d */
[----:B--2---:R0:W-:Y:S01]  /*1bba0*/  STS.U16 [R0+0x13f00], R3 ;  /* 0x013f000300007388 */ /* 0x0041e20000000400 */
        /* <DEDUP_REMOVED lines=15> */
[----:B------:R-:W-:Y:S06]  /*1bca0*/  BAR.SYNC.DEFER_BLOCKING 0x0 ;  /* 0x0000000000007b1d */ /* 0x000fec0000010000 */
[----:B0-----:R-:W2:Y:S04]  /*1bcb0*/  LDL.LU R3, [R1+0x3ce8] ;  /* 0x003ce80001037983 */ /* 0x001ea80000300800 */
[----:B------:R-:W0:Y:S04]  /*1bcc0*/  LDSM.16.M88.4 R8, [R29+0x10000] ;  /* 0x010000001d08783b */ /* 0x000e280000000200 */
[----:B------:R-:W1:Y:S04]  /*1bcd0*/  LDSM.16.M88.4 R24, [R29+0x10c00] ;  /* 0x010c00001d18783b */ /* 0x000e680000000200 */
[----:B------:R-:W3:Y:S04]  /*1bce0*/  LDSM.16.M88.4 R4, [R29+0x10800] ;  /* 0x010800001d04783b */ /* 0x000ee80000000200 */
[----:B------:R-:W4:Y:S04]  /*1bcf0*/  LDSM.16.M88.4 R16, [R29+0x10400] ;  /* 0x010400001d10783b */ /* 0x000f280000000200 */
[----:B------:R-:W-:Y:S04]  /*1bd00*/  LDSM.16.M88.4 R12, [R29+0x11800] ;  /* 0x011800001d0c783b */ /* 0x000fe80000000200 */
[----:B0-----:R-:W-:Y:S01]  /*1bd10*/  STL.64 [R1+0x20], R8 ;  /* 0x0000200801007387 */ /* 0x001fe20000100a00 */
[----:B------:R-:W-:Y:S02]  /*1bd20*/  STL.64 [R1+0x28], R10 ;  /* 0x0000280a01007387 */ /* 0x000fe40000100a00 */
[----:B-1----:R-:W-:Y:S02]  /*1bd30*/  STL.64 [R1+0x3cc0], R26 ;  /* 0x003cc01a01007387 */ /* 0x002fe40000100a00 */
[----:B---3--:R-:W-:Y:S01]  /*1bd40*/  STL.64 [R1], R4 ;  /* 0x0000000401007387 */ /* 0x008fe20000100a00 */
[----:B------:R-:W0:Y:S04]  /*1bd50*/  LDSM.16.M88.4 R8, [R29+0x11000] ;  /* 0x011000001d08783b */ /* 0x000e280000000200 */
[----:B------:R-:W-:Y:S02]  /*1bd60*/  STL.64 [R1+0x8], R6 ;  /* 0x0000080601007387 */ /* 0x000fe40000100a00 */
[----:B------:R-:W1:Y:S04]  /*1bd70*/  LDSM.16.M88.4 R4, [R29+0x11400] ;  /* 0x011400001d04783b */ /* 0x000e680000000200 */
[----:B----4-:R-:W-:Y:S02]  /*1bd80*/  STL.64 [R1+0x10], R16 ;  /* 0x0000101001007387 */ /* 0x010fe40000100a00 */
[----:B------:R-:W-:Y:S01]  /*1bd90*/  STL.64 [R1+0x18], R18 ;  /* 0x0000181201007387 */ /* 0x000fe20000100a00 */
[----:B------:R-:W-:Y:S01]  /*1bda0*/  STL.64 [R1+0x3ce0], R16 ;  /* 0x003ce01001007387 */ /* 0x000fe20000100a00 */
[----:B------:R3:W-:Y:S03]  /*1bdb0*/  STL.64 [R1+0x3cb8], R24 ;  /* 0x003cb81801007387 */ /* 0x0007e60000100a00 */
[----:B0-----:R-:W-:Y:S01]  /*1bdc0*/  STL [R1+0x367c], R10 ;  /* 0x00367c0a01007387 */ /* 0x001fe20000100800 */
[----:B------:R-:W-:Y:S02]  /*1bdd0*/  STL [R1+0x3678], R11 ;  /* 0x0036780b01007387 */ /* 0x000fe40000100800 */
[----:B-1----:R-:W-:Y:S02]  /*1bde0*/  STL [R1+0x3564], R6 ;  /* 0x0035640601007387 */ /* 0x002fe40000100800 */
[----:B------:R-:W-:Y:S01]  /*1bdf0*/  STL [R1+0x3560], R7 ;  /* 0x0035600701007387 */ /* 0x000fe20000100800 */
[----:B------:R-:W-:Y:S01]  /*1be00*/  STL.64 [R1+0x3cb0], R4 ;  /* 0x003cb00401007387 */ /* 0x000fe20000100a00 */
[----:B------:R-:W-:Y:S02]  /*1be10*/  STL.64 [R1+0x30], R12 ;  /* 0x0000300c01007387 */ /* 0x000fe40000100a00 */
[----:B------:R-:W-:Y:S02]  /*1be20*/  STL.64 [R1+0x38], R14 ;  /* 0x0000380e01007387 */ /* 0x000fe40000100a00 */
[----:B---3--:R-:W3:Y:S01]  /*1be30*/  LDL.64 R24, [R1] ;  /* 0x0000000001187983 */ /* 0x008ee20000100a00 */
[----:B------:R-:W0:Y:S04]  /*1be40*/  LDSM.16.M88.4 R4, [R29+0x11c00] ;  /* 0x011c00001d04783b */ /* 0x000e280000000200 */
[----:B------:R-:W4:Y:S01]  /*1be50*/  LDL.64 R16, [R1+0x20] ;  /* 0x0000200001107983 */ /* 0x000f220000100a00 */
[----:B------:R-:W-:-:S02]  /*1be60*/  IMAD.MOV.U32 R2, RZ, RZ, R13 ;  /* 0x000000ffff027224 */ /* 0x000fc400078e000d */
[----:B------:R-:W-:Y:S01]  /*1be70*/  LDSM.16.M88.4 R12, [R29+0x12400] ;  /* 0x012400001d0c783b */ /* 0x000fe20000000200 */
[----:B--2---:R-:W-:Y:S04]  /*1be80*/  LDSM.16.MT88.4 R20, [R3] ;  /* 0x000000000314783b */ /* 0x004fe80000004200 */
[----:B---3--:R-:W-:Y:S02]  /*1be90*/  STL.64 [R1+0x3cd8], R24 ;  /* 0x003cd81801007387 */ /* 0x008fe40000100a00 */
[----:B------:R-:W1:Y:S04]  /*1bea0*/  LDSM.16.M88.4 R24, [R29+0x12000] ;  /* 0x012000001d18783b */ /* 0x000e680000000200 */
[----:B0-----:R-:W-:Y:S02]  /*1beb0*/  STL.64 [R1+0x150], R4 ;  /* 0x0001500401007387 */ /* 0x001fe40000100a00 */
[----:B------:R-:W-:Y:S02]  /*1bec0*/  STL.64 [R1+0x158], R6 ;  /* 0x0001580601007387 */ /* 0x000fe40000100a00 */
[----:B------:R-:W0:Y:S04]  /*1bed0*/  LDSM.16.M88.4 R4, [R29+0x12800] ;  /* 0x012800001d04783b */ /* 0x000e280000000200 */
[----:B-1----:R-:W-:Y:S01]  /*1bee0*/  STL.64 [R1+0x140], R24 ;  /* 0x0001401801007387 */ /* 0x002fe20000100a00 */
[----:B------:R-:W-:Y:S02]  /*1bef0*/  STL.64 [R1+0x148], R26 ;  /* 0x0001481a01007387 */ /* 0x000fe40000100a00 */
[----:B------:R-:W-:Y:S02]  /*1bf00*/  STL.64 [R1+0x130], R12 ;  /* 0x0001300c01007387 */ /* 0x000fe40000100a00 */
[----:B------:R-:W-:Y:S01]  /*1bf10*/  STL.64 [R1+0x138], R14 ;  /* 0x0001380e01007387 */ /* 0x000fe20000100a00 */
[----:B0-----:R-:W-:Y:S01]  /*1bf20*/  STL.64 [R1+0x120], R4 ;  /* 0x0001200401007387 */ /* 0x001fe20000100a00 */
[----:B------:R-:W-:-:S02]  /*1bf30*/  IMAD.MOV.U32 R28, RZ, RZ, R4 ;  /* 0x000000ffff1c7224 */ /* 0x000fc400078e0004 */
[----:B------:R-:W-:Y:S02]  /*1bf40*/  STL.64 [R1+0x128], R6 ;  /* 0x0001280601007387 */ /* 0x000fe40000100a00 */
[----:B------:R-:W-:Y:S01]  /*1bf50*/  IMAD.MOV.U32 R0, RZ, RZ, R5 ;  /* 0x000000ffff007224 */ /* 0x000fe200078e0005 */
[----:B------:R-:W-:Y:S04]  /*1bf60*/  LDSM.16.M88.4 R12, [R29+0x13800] ;  /* 0x013800001d0c783b */ /* 0x000fe80000000200 */
[----:B------:R-:W0:Y:S04]  /*1bf70*/  LDSM.16.M88.4 R4, [R29+0x12c00] ;  /* 0x012c00001d04783b */ /* 0x000e280000000200 */
[----:B------:R-:W-:Y:S01]  /*1bf80*/  STL [R1+0x3cac], R0 ;  /* 0x003cac0001007387 */ /* 0x000fe20000100800 */
[----:B------:R-:W-:Y:S03]  /*1bf90*/  STL [R1+0x3ca8], R28 ;  /* 0x003ca81c01007387 */ /* 0x000fe60000100800 */
[----:B0-----:R-:W-:Y:S01]  /*1bfa0*/  STL.64 [R1+0x110], R4 ;  /* 0x0001100401007387 */ /* 0x001fe20000100a00 */
[----:B------:R-:W-:-:S02]  /*1bfb0*/  IMAD.MOV.U32 R11, RZ, RZ, R4 ;  /* 0x000000ffff0b7224 */ /* 0x000fc400078e0004 */
[----:B------:R-:W-:Y:S02]  /*1bfc0*/  STL.64 [R1+0x118], R6 ;  /* 0x0001180601007387 */ /* 0x000fe40000100a00 */
[----:B------:R-:W-:Y:S01]  /*1bfd0*/  IMAD.MOV.U32 R10, RZ, RZ, R5 ;  /* 0x000000ffff0a7224 */ /* 0x000fe200078e0005 */
[----:B------:R-:W2:Y:S04]  /*1bfe0*/  LDL.LU.64 R24, [R1+0xfb0] ;  /* 0x000fb00001187983 */ /* 0x000ea80000300a00 */
[----:B------:R-:W0:Y:S01]  /*1bff0*/  LDSM.16.M88.4 R4, [R29+0x13000] ;  /* 0x013000001d04783b */ /* 0x000e220000000200 */
[----:B------:R-:W2:Y:S02]  /*1c000*/  LDL.LU.64 R26, [R1+0xfb8] ;  /* 0x000fb800011a7983 */ /* 0x000ea40000300a00 */
[----:B------:R-:W-:Y:S02]  /*1c010*/  STL.64 [R1+0x3cd0], R10 ;  /* 0x003cd00a01007387 */ /* 0x000fe40000100a00 */
[----:B------:R1:W-:Y:S02]  /*1c020*/  STL.64 [R1+0x3cc8], R8 ;  /* 0x003cc80801007387 */ /* 0x0003e40000100a00 */
[----:B-1----:R-:W3:Y:S01]  /*1c030*/  LDL.LU.64 R8, [R1+0xfa0] ;  /* 0x000fa00001087983 */ /* 0x002ee20000300a00 */
[----:B------:R-:W3:Y:S03]  /*1c040*/  LDL.LU.64 R10, [R1+0xfa8] ;  /* 0x000fa800010a7983 */ /* 0x000ee60000300a00 */
[----:B0-----:R-:W-:Y:S01]  /*1c050*/  STL.64 [R1+0x100], R4 ;  /* 0x0001000401007387 */ /* 0x001fe20000100a00 */
[----:B------:R-:W-:Y:S02]  /*1c060*/  STL.64 [R1+0x108], R6 ;  /* 0x0001080601007387 */ /* 0x000fe40000100a00 */
[----:B------:R-:W0:Y:S02]  /*1c070*/  LDSM.16.M88.4 R4, [R29+0x13400] ;  /* 0x013400001d04783b */ /* 0x000e240000000200 */
[----:B0-----:R0:W-:Y:S02]  /*1c080*/  STL.64 [R1+0xf0], R4 ;  /* 0x0000f00401007387 */ /* 0x0011e40000100a00 */
[----:B------:R-:W-:-:S02]  /*1c090*/  IMAD.MOV.U32 R0, RZ, RZ, R4 ;  /* 0x000000ffff007224 */ /* 0x000fc400078e0004 */
[----:B------:R1:W-:Y:S02]  /*1c0a0*/  STL.64 [R1+0xf8], R6 ;  /* 0x0000f80601007387 */ /* 0x0003e40000100a00 */
[----:B------:R-:W-:Y:S02]  /*1c0b0*/  IMAD.MOV.U32 R28, RZ, RZ, R5 ;  /* 0x000000ffff1c7224 */ /* 0x000fe400078e0005 */
[----:B0-----:R-:W2:Y:S01]  /*1c0c0*/  LDL.LU.64 R4, [R1+0xf90] ;  /* 0x000f900001047983 */ /* 0x001ea20000300a00 */
[----:B-1----:R-:W2:Y:S02]  /*1c0d0*/  LDL.LU.64 R6, [R1+0xf98] ;  /* 0x000f980001067983 */ /* 0x002ea40000300a00 */
[----:B------:R-:W-:Y:S02]  /*1c0e0*/  STL.64 [R1+0xe0], R12 ;  /* 0x0000e00c01007387 */ /* 0x000fe40000100a00 */
[----:B------:R-:W-:Y:S02]  /*1c0f0*/  STL.64 [R1+0xe8], R14 ;  /* 0x0000e80e01007387 */ /* 0x000fe40000100a00 */
[----:B------:R-:W0:Y:S04]  /*1c100*/  LDSM.16.M88.4 R12, [R29+0x13c00] ;  /* 0x013c00001d0c783b */ /* 0x000e280000000200 */
[----:B0-----:R-:W-:Y:S01]  /*1c110*/  STL.64 [R1+0xd0], R12 ;  /* 0x0000d00c01007387 */ /* 0x001fe20000100a00 */
[----:B------:R-:W-:Y:S02]  /*1c120*/  STL.64 [R1+0xd8], R14 ;  /* 0x0000d80e01007387 */ /* 0x000fe40000100a00 */
[----:B------:R-:W0:Y:S02]  /*1c130*/  LDSM.16.MT88.4 R12, [R3+0x80] ;  /* 0x00008000030c783b */ /* 0x000e240000004200 */
[----:B0-----:R-:W-:Y:S02]  /*1c140*/  STL.64 [R1+0x3c40], R14 ;  /* 0x003c400e01007387 */ /* 0x001fe40000100a00 */
[----:B------:R0:W-:Y:S02]  /*1c150*/  STL.64 [R1+0x3c38], R12 ;  /* 0x003c380c01007387 */ /* 0x0001e40000100a00 */
[----:B0-----:R-:W4:Y:S01]  /*1c160*/  LDL.LU.64 R12, [R1+0xfc0] ;  /* 0x000fc000010c7983 */ /* 0x001f220000300a00 */
[----:B------:R-:W4:Y:S02]  /*1c170*/  LDL.LU.64 R14, [R1+0xfc8] ;  /* 0x000fc800010e7983 */ /* 0x000f240000300a00 */
[C---:B----4-:R-:W-:Y:S11]  /*1c180*/  HMMA.16816.F32.BF16 R12, R20.reuse, R16, R12 ;  /* 0x00000010140c723c */ /* 0x050ff6000004180c */
[----:B------:R-:W-:Y:S11]  /*1c190*/  @!UPT UIADD3 URZ, URZ, URZ, URZ ;  /* 0x0000003f3f3ff290 */ /* 0x000ff6000fffe03f */
[----:B------:R-:W-:Y:S01]  /*1c1a0*/  @!UPT UIADD3 URZ, URZ, URZ, URZ ;  /* 0x0000003f3f3ff290 */ /* 0x000fe2000fffe03f */
[----:B------:R-:W-:Y:S01]  /*1c1b0*/  STL.64 [R1+0x520], R12 ;  /* 0x0005200c01007387 */ /* 0x000fe20000100a00 */
[----:B------:R0:W-:Y:S02]  /*1c1c0*/  STL.64 [R1+0x528], R14 ;  /* 0x0005280e01007387 */ /* 0x0001e40000100a00 */
[----:B0-----:R-:W-:Y:S02]  /*1c1d0*/  IMAD.MOV.U32 R15, RZ, RZ, R16 ;  /* 0x000000ffff0f7224 */ /* 0x001fe400078e0010 */
[----:B------:R-:W-:Y:S02]  /*1c1e0*/  IMAD.MOV.U32 R14, RZ, RZ, R17 ;  /* 0x000000ffff0e7224 */ /* 0x000fe400078e0011 */
[----:B------:R-:W2:Y:S02]  /*1c1f0*/  LDL.LU.64 R16, [R1+0x3ce0] ;  /* 0x003ce00001107983 */ /* 0x000ea40000300a00 */
[C---:B--2---:R-:W-:Y:S02]  /*1c200*/  HMMA.16816.F32.BF16 R16, R20.reuse, R16, R24 ;  /* 0x000000101410723c */ /* 0x044fe40000041818 */
[----:B------:R-:W3:Y:S11]  /*1c210*/  LDL.LU.64 R24, [R1+0x3cd8] ;  /* 0x003cd80001187983 */ /* 0x000ef60000300a00 */
[----:B------:R-:W-:Y:S10]  /*1c220*/  @!UPT UIADD3 URZ, URZ, URZ, URZ ;  /* 0x0000003f3f3ff290 */ /* 0x000ff4000fffe03f */
[----:B------:R0:W-:Y:S01]  /*1c230*/  STL.64 [R1+0x510], R16 ;  /* 0x0005101001007387 */ /* 0x0001e20000100a00 */
[----:B------:R-:W-:Y:S02]  /*1c240*/  IMAD.MOV.U32 R29, RZ, RZ, R19 ;  /* 0x000000ffff1d7224 */ /* 0x000fe400078e0013 */
[----:B------:R1:W-:Y:S01]  /*1c250*/  STL [R1+0x518], R18 ;  /* 0x0005181201007387 */ /* 0x0003e20000100800 */
[----:B0-----:R-:W2:Y:S01]  /*1c260*/  LDL.LU.64 R16, [R1+0xdb0] ;  /* 0x000db00001107983 */ /* 0x001ea20000300a00 */
[----:B-1----:R-:W2:Y:S02]  /*1c270*/  LDL.LU.64 R18, [R1+0xdb8] ;  /* 0x000db80001127983 */ /* 0x002ea40000300a00 */
[----:B------:R-:W-:Y:S01]  /*1c280*/  STL [R1+0x3610], R29 ;  /* 0x0036101d01007387 */ /* 0x000fe20000100800 */
[C---:B---3--:R-:W-:Y:S01]  /*1c290*/  HMMA.16816.F32.BF16 R8, R20.reuse, R24, R8 ;  /* 0x000000181408723c */ /* 0x048fe20000041808 */
[----:B------:R-:W-:Y:S02]  /*1c2a0*/  IMAD.MOV.U32 R13, RZ, RZ, R24 ;  /* 0x000000ffff0d7224 */ /* 0x000fe400078e0018 */
[----:B------:R-:W-:Y:S11]  /*1c2b0*/  IMAD.MOV.U32 R12, RZ, RZ, R25 ;  /* 0x000000ffff0c7224 */ /* 0x000ff600078e0019 */
[----:B------:R-:W-:Y:S09]  /*1c2c0*/  @!UPT UIADD3 URZ, URZ, URZ, URZ ;  /* 0x0000003f3f3ff290 */ /* 0x000ff2000fffe03f */
[----:B------:R-:W-:Y:S01]  /*1c2d0*/  STL.64 [R1+0x500], R8 ;  /* 0x0005000801007387 */ /* 0x000fe20000100a00 */
[----:B------:R0:W-:Y:S03]  /*1c2e0*/  STL.64 [R1+0x508], R10 ;  /* 0x0005080a01007387 */ /* 0x0001e60000100a00 */
[----:B0-----:R-:W3:Y:S01]  /*1c2f0*/  LDL.LU.64 R10, [R1+0x3cd0] ;  /* 0x003cd000010a7983 */ /* 0x001ee20000300a00 */
[----:B------:R-:W4:Y:S02]  /*1c300*/  LDL.LU.64 R8, [R1+0x3cc8] ;  /* 0x003cc80001087983 */ /* 0x000f240000300a00 */
[----:B------:R-:W2:Y:S02]  /*1c310*/  LDL.LU.64 R26, [R1+0x3cc0] ;  /* 0x003cc000011a7983 */ /* 0x000ea40000300a00 */
[----:B------:R-:W2:Y:S02]  /*1c320*/  LDL.LU.64 R24, [R1+0x3cb8] ;  /* 0x003cb80001187983 */ /* 0x000ea40000300a00 */
[C---:B--2---:R-:W-:Y:S11]  /*1c330*/  HMMA.16816.F32.BF16 R4, R20.reuse, R24, R4 ;  /* 0x000000181404723c */ /* 0x044ff60000041804 */
[----:B------:R-:W-:Y:S11]  /*1c340*/  @!UPT UIADD3 URZ, URZ, URZ, URZ ;  /* 0x0000003f3f3ff290 */ /* 0x000ff6000fffe03f */
[----:B------:R-:W-:Y:S01]  /*1c350*/  @!UPT UIADD3 URZ, URZ, URZ, URZ ;  /* 0x0000003f3f3ff290 */ /* 0x000fe2000fffe03f */
[----:B------:R0:W-:Y:S01]  /*1c360*/  STL.64 [R1+0x4f0], R4 ;  /* 0x0004f00401007387 */ /* 0x0001e20000100a00 */
[----:B------:R-:W-:Y:S03]  /*1c370*/  STL.64 [R1+0x4f8], R6 ;  /* 0x0004f80601007387 */ /* 0x000fe60000100a00 */
[----:B0-----:R-:W2:Y:S01]  /*1c380*/  LDL.LU.64 R4, [R1+0x3cb0] ;  /* 0x003cb00001047983 */ /* 0x001ea20000300a00 */
[----:B------:R-:W-:Y:S02]  /*1c390*/  STL.64 [R1+0x3bf0], R26 ;  /* 0x003bf01a01007387 */ /* 0x000fe40000100a00 */
[----:B------:R0:W-:Y:S02]  /*1c3a0*/  STL.64 [R1+0x3be8], R24 ;  /* 0x003be81801007387 */ /* 0x0001e40000100a00 */
[----:B0-----:R-:W4:Y:S01]  /*1c3b0*/  LDL.LU.64 R24, [R1+0xde0] ;  /* 0x000de00001187983 */ /* 0x001f220000300a00 */
[----:B------:R-:W4:Y:S01]  /*1c3c0*/  LDL.LU.64 R26, [R1+0xde8] ;  /* 0x000de800011a7983 */ /* 0x000f220000300a00 */
[C---:B--2---:R-:W-:Y:S08]  /*1c3d0*/  HMMA.16816.F32.BF16 R16, R20.reuse, R4, R16 ;  /* 0x000000041410723c */ /* 0x044ff00000041810 */
[----:B----4-:R-:W-:Y:S11]  /*1c3e0*/  HMMA.16816.F32.BF16 R24, R20, R8, R24 ;  /* 0x000000081418723c */ /* 0x010ff60000041818 */
[----:B------:R-:W-:Y:S11]  /*1c3f0*/  @!UPT UIADD3 URZ, URZ, URZ, URZ ;  /* 0x0000003f3f3ff290 */ /* 0x000ff6000fffe03f */
[----:B------:R-:W-:Y:S02]  /*1c400*/  @!UPT UIADD3 URZ, URZ, URZ, URZ ;  /* 0x0000003f3f3ff290 */ /* 0x000fe4000fffe03f */
[----:B------:R-:W-:Y:S02]  /*1c410*/  IMAD.MOV.U32 R7, RZ, RZ, R25 ;  /* 0x000000ffff077224 */ /* 0x000fe400078e0019 */
[----:B------:R-:W-:Y:S01]  /*1c420*/  IMAD.MOV.U32 R6, RZ, RZ, R24 ;  /* 0x000000ffff067224 */ /* 0x000fe200078e0018 */
[----:B------:R-:W-:Y:S01]  /*1c430*/  STL.64 [R1+0x4e8], R26 ;  /* 0x0004e81a01007387 */ /* 0x000fe20000100a00 */
[----:B------:R0:W-:Y:S02]  /*1c440*/  STL.64 [R1+0x3ca0], R8 ;  /* 0x003ca00801007387 */ /* 0x0001e40000100a00 */
[----:B------:R-:W-:Y:S02]  /*1c450*/  IMAD.MOV.U32 R24, RZ, RZ, R13 ;  /* 0x000000ffff187224 */ /* 0x000fe400078e000d */
[----:B------:R-:W-:Y:S02]  /*1c460*/  IMAD.MOV.U32 R25, RZ, RZ, R12 ;  /* 0x000000ffff197224 */ /* 0x000fe400078e000c */
[----:B---3--:R-:W-:-:S02]  /*1c470*/  IMAD.MOV.U32 R12, RZ, RZ, R11 ;  /* 0x000000ffff0c7224 */ /* 0x008fc400078e000b */
[----:B------:R-:W-:Y:S01]  /*1c480*/  IMAD.MOV.U32 R13, RZ, RZ, R10 ;  /* 0x000000ffff0d7224 */ /* 0x000fe200078e000a */
[----:B0-----:R-:W2:Y:S01]  /*1c490*/  LDL R8, [R1+0x30] ;  /* 0x0000300001087983 */ /* 0x001ea20000100800 */
[----:B------:R-:W-:Y:S02]  /*1c4a0*/  STL [R1+0x3854], R7 ;  /* 0x0038540701007387 */ /* 0x000fe40000100800 */
[----:B------:R-:W-:Y:S02]  /*1c4b0*/  STL [R1+0x3850], R6 ;  /* 0x0038500601007387 */ /* 0x000fe40000100800 */
[----:B------:R-:W-:Y:S01]  /*1c4c0*/  STL.64 [R1+0x4d0], R16 ;  /* 0x0004d01001007387 */ /* 0x000fe20000100a00 */
[----:B------:R-:W-:Y:S01]  /*1c4d0*/  STL [R1+0x4d8], R18 ;  /* 0x0004d81201007387 */ /* 0x000fe20000100800 */
[----:B------:R0:W-:Y:S03]  /*1c4e0*/  STL.64 [R1+0x3c50], R4 ;  /* 0x003c500401007387 */ /* 0x0001e60000100a00 */
[----:B0-----:R-:W3:Y:S01]  /*1c4f0*/  LDL.64 R4, [R1+0x150] ;  /* 0x0001500001047983 */ /* 0x001ee20000100a00 */
[----:B------:R0:W-:Y:S03]  /*1c500*/  STL.64 [R1+0x3c88], R12 ;  /* 0x003c880c01007387 */ /* 0x0001e60000100a00 */
[----:B0-----:R-:W4:Y:S01]  /*1c510*/  LDL.64 R12, [R1+0x130] ;  /* 0x00013000010c7983 */ /* 0x001f220000100a00 */
[----:B------:R-:W-:-:S02]  /*1c520*/  IMAD.MOV.U32 R9, RZ, RZ, R2 ;  /* 0x000000ffff097224 */ /* 0x000fc400078e0002 */
[----:B------:R-:W-:Y:S02]  /*1c530*/  IMAD.MOV.U32 R2, RZ, RZ, R19 ;  /* 0x000000ffff027224 */ /* 0x000fe400078e0013 */
[----:B------:R-:W0:Y:S04]  /*1c540*/  LDSM.16.MT88.4 R16, [R3+0x100] ;  /* 0x000100000310783b */ /* 0x000e280000004200 */
[----:B----4-:R1:W-:Y:S04]  /*1c550*/  STL.64 [R1+0x3c98], R12 ;  /* 0x003c980c01007387 */ /* 0x0103e80000100a00 */
[----:B-1----:R-:W4:Y:S01]  /*1c560*/  LDL.64 R12, [R1+0x140] ;  /* 0x00014000010c7983 */ /* 0x002f220000100a00 */
[----:B------:R1:W-:Y:S03]  /*1c570*/  STL.64 [R1+0x3c08], R24 ;  /* 0x003c081801007387 */ /* 0x0003e60000100a00 */
[----:B-1----:R-:W2:Y:S01]  /*1c580*/  LDL.LU.64 R24, [R1+0xdd0] ;  /* 0x000dd00001187983 */ /* 0x002ea20000300a00 */
[----:B------:R-:W2:Y:S02]  /*1c590*/  LDL.LU.64 R26, [R1+0xdd8] ;  /* 0x000dd800011a7983 */ /* 0x000ea40000300a00 */
[----:B------:R-:W-:Y:S02]  /*1c5a0*/  STL [R1+0x3614], R2 ;  /* 0x0036140201007387 */ /* 0x000fe40000100800 */
[----:B------:R-:W-:Y:S01]  /*1c5b0*/  STL [R1+0x3bd0], R3 ;  /* 0x003bd00301007387 */ /* 0x000fe20000100800 */
[----:B0-----:R-:W-:Y:S01]  /*1c5c0*/  STL.64 [R1+0x3b68], R18 ;  /* 0x003b681201007387 */ /* 0x001fe20000100a00 */
[----:B------:R0:W-:Y:S03]  /*1c5d0*/  STL.64 [R1+0x3b60], R16 ;  /* 0x003b601001007387 */ /* 0x0001e60000100a00 */
[----:B0-----:R-:W3:Y:S01]  /*1c5e0*/  LDL.64 R16, [R1+0xd0] ;  /* 0x0000d00001107983 */ /* 0x001ee20000100a00 */
[C---:B--2---:R-:W-:Y:S03]  /*1c5f0*/  HMMA.16816.F32.BF16 R24, R20.reuse, R8, R24 ;  /* 0x000000081418723c */ /* 0x044fe60000041818 */
[----:B---3--:R0:W-:Y:S04]  /*1c600*/  STL.64 [R1+0x3c90], R16 ;  /* 0x003c901001007387 */ /* 0x0081e80000100a00 */
[----:B0-----:R-:W2:Y:S01]  /*1c610*/  LDL.LU.64 R16, [R1+0xdc0] ;  /* 0x000dc00001107983 */ /* 0x001ea20000300a00 */
[----:B------:R-:W2:Y:S02]  /*1c620*/  LDL.LU.64 R18, [R1+0xdc8] ;  /* 0x000dc80001127983 */ /* 0x000ea40000300a00 */
[----:B------:R-:W4:Y:S02]  /*1c630*/  LDL.LU.64 R8, [R1+0xcc0] ;  /* 0x000cc00001087983 */ /* 0x000f240000300a00 */
[----:B------:R-:W4:Y:S11]  /*1c640*/  LDL.LU.64 R10, [R1+0xcc8] ;  /* 0x000cc800010a7983 */ /* 0x000f360000300a00 */
[----:B------:R0:W-:Y:S01]  /*1c650*/  STL.64 [R1+0x850], R24 ;  /* 0x0008501801007387 */ /* 0x0001e20000100a00 */
[----:B------:R-:W-:Y:S03]  /*1c660*/  STL.64 [R1+0x858], R26 ;  /* 0x0008581a01007387 */ /* 0x000fe60000100a00 */
[----:B0-----:R-:W3:Y:S01]  /*1c670*/  LDL.64 R24, [R1+0x10] ;  /* 0x0000100001187983 */ /* 0x001ee20000100a00 */
[----:B------:R-:W-:Y:S01]  /*1c680*/  IMAD.MOV.U32 R3, RZ, RZ, R5 ;  /* 0x000000ffff037224 */ /* 0x000fe200078e0005 */
[C---:B--2---:R-:W-:Y:S02]  /*1c690*/  HMMA.16816.F32.BF16 R16, R20.reuse, R4, R16 ;  /* 0x000000041410723c */ /* 0x044fe40000041810 */
[----:B---3--:R0:W-:Y:S11]  /*1c6a0*/  STL.64 [R1+0x3c20], R24 ;  /* 0x003c201801007387 */ /* 0x0081f60000100a00 */
[----:B------:R-:W-:Y:S10]  /*1c6b0*/  @!UPT UIADD3 URZ, URZ, URZ, URZ ;  /* 0x0000003f3f3ff290 */ /* 0x000ff4000fffe03f */
[----:B------:R1:W-:Y:S01]  /*1c6c0*/  STL.64 [R1+0x840], R16 ;  /* 0x0008401001007387 */ /* 0x0003e20000100a00 */
[----:B------:R2:W-:Y:S02]  /*1c6d0*/  STL.64 [R1+0x848], R18 ;  /* 0x0008481201007387 */ /* 0x0005e40000100a00 */
[----:B0-----:R-:W-:Y:S02]  /*1c6e0*/  IMAD.MOV.U32 R24, RZ, RZ, R15 ;  /* 0x000000ffff187224 */ /* 0x001fe400078e000f */
[----:B------:R-:W-:Y:S01]  /*1c6f0*/  IMAD.MOV.U32 R25, RZ, RZ, R14 ;  /* 0x000000ffff197224 */ /* 0x000fe200078e000e */
[----:B-1----:R-:W3:Y:S01]  /*1c700*/  LDL.LU.64 R16, [R1+0xcb0] ;  /* 0x000cb00001107983 */ /* 0x002ee20000300a00 */
[----:B--2---:R-:W3:Y:S02]  /*1c710*/  LDL.LU.64 R18, [R1+0xcb8] ;  /* 0x000cb80001127983 */ /* 0x004ee40000300a00 */
[----:B------:R-:W2:Y:S02]  /*1c720*/  LDL.LU.64 R4, [R1+0xc90] ;  /* 0x000c900001047983 */ /* 0x000ea40000300a00 */
[----:B------:R-:W2:Y:S01]  /*1c730*/  LDL.LU.64 R6, [R1+0xc98] ;  /* 0x000c980001067983 */ /* 0x000ea20000300a00 */
[----:B------:R0:W-:Y:S04]  /*1c740*/  STL.64 [R1+0x3c48], R24 ;  /* 0x003c481801007387 */ /* 0x0001e80000100a00 */
[----:B0-----:R-:W2:Y:S01]  /*1c750*/  LDL.64 R24, [R1+0xe0] ;  /* 0x0000e00001187983 */ /* 0x001ea20000100a00 */
[----:B----4-:R-:W-:Y:S03]  /*1c760*/  HMMA.16816.F32.BF16 R8, R20, R12, R8 ;  /* 0x0000000c1408723c */ /* 0x010fe60000041808 */
[----:B--2---:R0:W-:Y:S02]  /*1c770*/  STL.64 [R1+0x3c58], R24 ;  /* 0x003c581801007387 */ /* 0x0041e40000100a00 */
[----:B0-----:R-:W-:-:S02]  /*1c780*/  IMAD.MOV.U32 R24, RZ, RZ, R0 ;  /* 0x000000ffff187224 */ /* 0x001fc400078e0000 */
[----:B------:R-:W-:Y:S01]  /*1c790*/  IMAD.MOV.U32 R25, RZ, RZ, R28 ;  /* 0x000000ffff197224 */ /* 0x000fe200078e001c */
[----:B------:R-:W2:Y:S01]  /*1c7a0*/  LDL.LU R0, [R1+0x3cac] ;  /* 0x003cac0001007983 */ /* 0x000ea20000300800 */
[----:B------:R-:W4:Y:S03]  /*1c7b0*/  LDL.LU R28, [R1+0x3ca8] ;  /* 0x003ca800011c7983 */ /* 0x000f260000300800 */
[----:B------:R0:W-:Y:S04]  /*1c7c0*/  STL.64 [R1+0x3c70], R24 ;  /* 0x003c701801007387 */ /* 0x0001e80000100a00 */
[----:B0-----:R-:W2:Y:S07]  /*1c7d0*/  LDL.64 R24, [R1+0x100] ;  /* 0x0001000001187983 */ /* 0x001eae0000100a00 */
[----:B------:R0:W-:Y:S02]  /*1c7e0*/  STL.64 [R1+0x830], R8 ;  /* 0x0008300801007387 */ /* 0x0001e40000100a00 */
[----:B------:R1:W-:Y:S01]  /*1c7f0*/  STL.64 [R1+0x838], R10 ;  /* 0x0008380a01007387 */ /* 0x0003e20000100a00 */
[----:B0-----:R-:W2:Y:S01]  /*1c800*/  LDL.LU.64 R8, [R1+0x3ca0] ;  /* 0x003ca00001087983 */ /* 0x001ea20000300a00 */
[----:B-1----:R-:W-:-:S02]  /*1c810*/  IMAD.MOV.U32 R11, RZ, RZ, R12 ;  /* 0x000000ffff0b7224 */ /* 0x002fc400078e000c */
[----:B------:R-:W-:Y:S02]  /*1c820*/  IMAD.MOV.U32 R10, RZ, RZ, R13 ;  /* 0x000000ffff0a7224 */ /* 0x000fe400078e000d */
[----:B------:R-:W3:Y:S03]  /*1c830*/  LDL.LU.64 R12, [R1+0x3c98] ;  /* 0x003c9800010c7983 */ /* 0x000ee60000300a00 */
[----:B------:R-:W-:Y:S01]  /*1c840*/  STL.64 [R1+0x3be0], R10 ;  /* 0x003be00a01007387 */ /* 0x000fe20000100a00 */
[----:B---3--:R-:W-:Y:S01]  /*1c850*/  HMMA.16816.F32.BF16 R16, R20, R12, R16 ;  /* 0x0000000c1410723c */ /* 0x008fe20000041810 */
[----:B--2---:R-:W-:Y:S11]  /*1c860*/  STL.64 [R1+0x3bd8], R8 ;  /* 0x003bd80801007387 */ /* 0x004ff60000100a00 */
[----:B------:R-:W-:Y:S11]  /*1c870*/  @!UPT UIADD3 URZ, URZ, URZ, URZ ;  /* 0x0000003f3f3ff290 */ /* 0x000ff6000fffe03f */
[----:B------:R0:W-:Y:S01]  /*1c880*/  STL.64 [R1+0x820], R16 ;  /* 0x0008201001007387 */ /* 0x0001e20000100a00 */
[----:B------:R1:W-:Y:S03]  /*1c890*/  STL.64 [R1+0x828], R18 ;  /* 0x0008281201007387 */ /* 0x0003e60000100a00 */
[----:B0-----:R-:W2:Y:S01]  /*1c8a0*/  LDL.LU.64 R16, [R1+0x3c90] ;  /* 0x003c900001107983 */ /* 0x001ea20000300a00 */
[----:B-1----:R-:W-:Y:S02]  /*1c8b0*/  IMAD.MOV.U32 R19, RZ, RZ, R12 ;  /* 0x000000ffff137224 */ /* 0x002fe400078e000c */
[----:B------:R-:W-:Y:S02]  /*1c8c0*/  IMAD.MOV.U32 R18, RZ, RZ, R13 ;  /* 0x000000ffff127224 */ /* 0x000fe400078e000d */
[----:B------:R-:W3:Y:S03]  /*1c8d0*/  LDL.LU.64 R12, [R1+0x3c88] ;  /* 0x003c8800010c7983 */ /* 0x000ee60000300a00 */
[----:B------:R-:W-:Y:S01]  /*1c8e0*/  STL.64 [R1+0x3c68], R18 ;  /* 0x003c681201007387 */ /* 0x000fe20000100a00 */
[----:B--2---:R0:W-:Y:S04]  /*1c8f0*/  STL.64 [R1+0x3c60], R16 ;  /* 0x003c601001007387 */ /* 0x0041e80000100a00 */
[----:B0-----:R-:W2:Y:S01]  /*1c900*/  LDL.LU.64 R16, [R1+0xca0] ;  /* 0x000ca00001107983 */ /* 0x001ea20000300a00 */
[----:B------:R-:W2:Y:S02]  /*1c910*/  LDL.LU.64 R18, [R1+0xca8] ;  /* 0x000ca80001127983 */ /* 0x000ea40000300a00 */
[----:B----4-:R-:W-:-:S02]  /*1c920*/  IMAD.MOV.U32 R8, RZ, RZ, R28 ;  /* 0x000000ffff087224 */ /* 0x010fc400078e001c */
[----:B------:R-:W-:-:S07]  /*1c930*/  IMAD.MOV.U32 R9, RZ, RZ, R0 ;  /* 0x000000ffff097224 */ /* 0x000fce00078e0000 */
[C---:B--2---:R-:W-:Y:S01]  /*1c940*/  HMMA.16816.F32.BF16 R8, R20.reuse, R8, R16 ;  /* 0x000000081408723c */ /* 0x044fe20000041810 */
[----:B------:R-:W2:Y:S11]  /*1c950*/  LDL.LU.64 R16, [R1+0xc70] ;  /* 0x000c700001107983 */ /* 0x000eb60000300a00 */
[----:B------:R-:W-:Y:S11]  /*1c960*/  @!UPT UIADD3 URZ, URZ, URZ, URZ ;  /* 0x0000003f3f3ff290 */ /* 0x000ff6000fffe03f */
[----:B------:R-:W-:Y:S01]  /*1c970*/  STL.64 [R1+0x810], R8 ;  /* 0x0008100801007387 */ /* 0x000fe20000100a00 */
[----:B------:R-:W-:Y:S02]  /*1c980*/  STL.64 [R1+0x818], R10 ;  /* 0x0008180a01007387 */ /* 0x000fe40000100a00 */
[----:B------:R-:W4:Y:S01]  /*1c990*/  LDL.LU.64 R18, [R1+0xc78] ;  /* 0x000c780001127983 */ /* 0x000f220000300a00 */
[C---:B---3--:R-:W-:Y:S11]  /*1c9a0*/  HMMA.16816.F32.BF16 R4, R20.reuse, R12, R4 ;  /* 0x0000000c1404723c */ /* 0x048ff60000041804 */
[----:B------:R-:W-:Y:S11]  /*1c9b0*/  @!UPT UIADD3 URZ, URZ, URZ, URZ ;  /* 0x0000003f3f3ff290 */ /* 0x000ff6000fffe03f */
[----:B------:R-:W-:Y:S01]  /*1c9c0*/  @!UPT UIADD3 URZ, URZ, URZ, URZ ;  /* 0x0000003f3f3ff290 */ /* 0x000fe2000fffe03f */
[----:B------:R-:W-:Y:S01]  /*1c9d0*/  STL.64 [R1+0x800], R4 ;  /* 0x0008000401007387 */ /* 0x000fe20000100a00 */
[----:B------:R-:W-:Y:S03]  /*1c9e0*/  STL.64 [R1+0x808], R6 ;  /* 0x0008080601007387 */ /* 0x000fe60000100a00 */
[----:B----4-:R-:W-:Y:S01]  /*1c9f0*/  STL.64 [R1+0x3c80], R18 ;  /* 0x003c801201007387 */ /* 0x010fe20000100a00 */
[----:B--2---:R0:W-:Y:S03]  /*1ca00*/  STL.64 [R1+0x3c78], R16 ;  /* 0x003c781001007387 */ /* 0x0041e60000100a00 */
[----:B0-----:R-:W2:Y:S01]  /*1ca10*/  LDL.LU.64 R16, [R1+0xc80] ;  /* 0x000c800001107983 */ /* 0x001ea20000300a00 */
[----:B------:R-:W2:Y:S02]  /*1ca20*/  LDL.LU.64 R18, [R1+0xc88] ;  /* 0x000c880001127983 */ /* 0x000ea40000300a00 */
[----:B------:R-:W3:Y:S02]  /*1ca30*/  LDL.LU.64 R4, [R1+0xc60] ;  /* 0x000c600001047983 */ /* 0x000ee40000300a00 */
[----:B------:R-:W3:Y:S01]  /*1ca40*/  LDL.LU.64 R6, [R1+0xc68] ;  /* 0x000c680001067983 */ /* 0x000ee20000300a00 */
[----:B------:R-:W4:Y:S01]  /*1ca50*/  LDL.LU.64 R12, [R1+0x950] ;  /* 0x00095000010c7983 */ /* 0x000f220000300a00 */
[----:B------:R-:W4:Y:S02]  /*1ca60*/  LDL.LU.64 R14, [R1+0x958] ;  /* 0x00095800010e7983 */ /* 0x000f240000300a00 */
[----:B------:R-:W2:Y:S02]  /*1ca70*/  LDL.LU.64 R8, [R1+0xf50] ;  /* 0x000f500001087983 */ /* 0x000ea40000300a00 */
[----:B------:R-:W2:Y:S02]  /*1ca80*/  LDL.LU.64 R10, [R1+0xf58] ;  /* 0x000f5800010a7983 */ /* 0x000ea40000300a00 */
[----:B--2---:R-:W-:Y:S01]  /*1ca90*/  STL.64 [R1+0x3c00], R10 ;  /* 0x003c000a01007387 */ /* 0x004fe20000100a00 */
[----:B------:R0:W-:Y:S03]  /*1caa0*/  STL.64 [R1+0x3bf8], R8 ;  /* 0x003bf80801007387 */ /* 0x0001e60000100a00 */
[----:B0-----:R-:W2:Y:S01]  /*1cab0*/  LDL.LU.64 R8, [R1+0xf60] ;  /* 0x000f600001087983 */ /* 0x001ea20000300a00 */
[----:B------:R-:W2:Y:S01]  /*1cac0*/  LDL.LU.64 R10, [R1+0xf68] ;  /* 0x000f6800010a7983 */ /* 0x000ea20000300a00 */
[----:B------:R-:W-:Y:S02]  /*1cad0*/  HMMA.16816.F32.BF16 R16, R20, R24, R16 ;  /* 0x000000181410723c */ /* 0x000fe40000041810 */
[----:B--2---:R-:W-:Y:S01]  /*1cae0*/  STL.64 [R1+0x3c18], R10 ;  /* 0x003c180a01007387 */ /* 0x004fe20000100a00 */
[----:B------:R0:W-:Y:S03]  /*1caf0*/  STL.64 [R1+0x3c10], R8 ;  /* 0x003c100801007387 */ /* 0x0001e60000100a00 */
[----:B0-----:R-:W2:Y:S01]  /*1cb00*/  LDL.LU.64 R8, [R1+0xf70] ;  /* 0x000f700001087983 */ /* 0x001ea20000300a00 */
[----:B------:R-:W2:Y:S02]  /*1cb10*/  LDL.LU.64 R10, [R1+0xf78] ;  /* 0x000f7800010a7983 */ /* 0x000ea40000300a00 */
[----:B------:R-:W-:-:S02]  /*1cb20*/  IMAD.MOV.U32 R29, RZ, RZ, R24 ;  /* 0x000000ffff1d7224 */ /* 0x000fc400078e0018 */
[----:B------:R-:W-:Y:S01]  /*1cb30*/  IMAD.MOV.U32 R28, RZ, RZ, R25 ;  /* 0x000000ffff1c7224 */ /* 0x000fe200078e0019 */
[----:B--2---:R-:W-:Y:S01]  /*1cb40*/  STL.64 [R1+0x3c30], R10 ;  /* 0x003c300a01007387 */ /* 0x004fe20000100a00 */
[----:B------:R0:W-:Y:S03]  /*1cb50*/  STL.64 [R1+0x3c28], R8 ;  /* 0x003c280801007387 */ /* 0x0001e60000100a00 */
[----:B0-----:R-:W2:Y:S01]  /*1cb60*/  LDL.LU.64 R8, [R1+0xf80] ;  /* 0x000f800001087983 */ /* 0x001ea20000300a00 */
[----:B------:R-:W2:Y:S06]  /*1cb70*/  LDL.LU.64 R10, [R1+0xf88] ;  /* 0x000f8800010a7983 */ /* 0x000eac0000300a00 */
[----:B------:R-:W-:Y:S02]  /*1cb80*/  STL.64 [R1+0x7f0], R16 ;  /* 0x0007f01001007387 */ /* 0x000fe40000100a00 */
[----:B------:R0:W-:Y:S02]  /*1cb90*/  STL.64 [R1+0x7f8], R18 ;  /* 0x0007f81201007387 */ /* 0x0001e40000100a00 */
[----:B0-----:R-:W2:Y:S01]  /*1cba0*/  LDL.LU.64 R18, [R1+0x3c80] ;  /* 0x003c800001127983 */ /* 0x001ea20000300a00 */
[----:B------:R-:W2:Y:S02]  /*1cbb0*/  LDL.LU.64 R16, [R1+0x3c78] ;  /* 0x003c780001107983 */ /* 0x000ea40000300a00 */
[----:B------:R-:W2:Y:S02]  /*1cbc0*/  LDL.LU.64 R24, [R1+0x3c70] ;  /* 0x003c700001187983 */ /* 0x000ea40000300a00 */
[C---:B--2---:R-:W-:Y:S01]  /*1cbd0*/  HMMA.16816.F32.BF16 R24, R20.reuse, R24, R16 ;  /* 0x000000181418723c */ /* 0x044fe20000041810 */
[----:B------:R-:W2:Y:S01]  /*1cbe0*/  LDL.LU.64 R18, [R1+0x3c68] ;  /* 0x003c680001127983 */ /* 0x000ea20000300a00 */
[----:B------:R-:W4:Y:S11]  /*1cbf0*/  LDL.LU.64 R16, [R1+0x3c60] ;  /* 0x003c600001107983 */ /* 0x000f360000300a00 */
[----:B------:R-:W-:Y:S10]  /*1cc00*/  @!UPT UIADD3 URZ, URZ, URZ, URZ ;  /* 0x0000003f3f3ff290 */ /* 0x000ff4000fffe03f */
[----:B------:R0:W-:Y:S01]  /*1cc10*/  STL.64 [R1+0x7e0], R24 ;  /* 0x0007e01801007387 */ /* 0x0001e20000100a00 */
[----:B------:R-:W-:Y:S03]  /*1cc20*/  STL.64 [R1+0x7e8], R26 ;  /* 0x0007e81a01007387 */ /* 0x000fe60000100a00 */
[----:B0-----:R-:W3:Y:S02]  /*1cc30*/  LDL.LU.64 R24, [R1+0x3c58] ;  /* 0x003c580001187983 */ /* 0x001ee40000300a00 */
[C---:B---3--:R-:W-:Y:S08]  /*1cc40*/  HMMA.16816.F32.BF16 R4, R20.reuse, R24, R4 ;  /* 0x000000181404723c */ /* 0x048ff00000041804 */
[----:B----4-:R-:W-:Y:S11]  /*1cc50*/  HMMA.16816.F32.BF16 R20, R20, R16, R12 ;  /* 0x000000101414723c */ /* 0x010ff6000004180c */
[----:B------:R-:W-:Y:S04]  /*1cc60*/  @!UPT UIADD3 URZ, URZ, URZ, URZ ;  /* 0x0000003f3f3ff290 */ /* 0x000fe8000fffe03f */
[----:B------:R0:W-:Y:S01]  /*1cc70*/  STL.64 [R1+0x7d0], R4 ;  /* 0x0007d00401007387 */ /* 0x0001e20000100a00 */
[----:B------:R1:W-:Y:S03]  /*1cc80*/  STL.64 [R1+0x7d8], R6 ;  /* 0x0007d80601007387 */ /* 0x0003e60000100a00 */
[----:B0-----:R-:W3:Y:S01]  /*1cc90*/  LDL.LU.64 R4, [R1+0x3c50] ;  /* 0x003c500001047983 */ /* 0x001ee20000300a00 */
[----:B-1----:R-:W-:Y:S02]  /*1cca0*/  IMAD.MOV.U32 R7, RZ, RZ, R24 ;  /* 0x000000ffff077224 */ /* 0x002fe400078e0018 */
[----:B------:R-:W-:Y:S02]  /*1ccb0*/  IMAD.MOV.U32 R6, RZ, RZ, R25 ;  /* 0x000000ffff067224 */ /* 0x000fe400078e0019 */
[----:B------:R-:W4:Y:S01]  /*1ccc0*/  LDL.LU.64 R24, [R1+0x3c48] ;  /* 0x003c480001187983 */ /* 0x000f220000300a00 */
[----:B------:R-:W4:Y:S02]  /*1ccd0*/  LDL.LU.64 R14, [R1+0x3c40] ;  /* 0x003c4000010e7983 */ /* 0x000f240000300a00 */
[----:B------:R-:W4:Y:S02]  /*1cce0*/  LDL.LU.64 R12, [R1+0x3c38] ;  /* 0x003c3800010c7983 */ /* 0x000f240000300a00 */
[----:B------:R0:W-:Y:S01]  /*1ccf0*/  STL.64 [R1+0x4b0], R20 ;  /* 0x0004b01401007387 */ /* 0x0001e20000100a00 */
[----:B------:R1:W-:Y:S04]  /*1cd00*/  STL.64 [R1+0x4b8], R22 ;  /* 0x0004b81601007387 */ /* 0x0003e80000100a00 */
[----:B0-----:R-:W3:Y:S01]  /*1cd10*/  LDL.LU.64 R20, [R1+0xd50] ;  /* 0x000d500001147983 */ /* 0x001ee20000300a00 */
[----:B-1----:R-:W3:Y:S02]  /*1cd20*/  LDL.LU.64 R22, [R1+0xd58] ;  /* 0x000d580001167983 */ /* 0x002ee40000300a00 */
[----:B------:R-:W-:Y:S01]  /*1cd30*/  STL.64 [R1+0x3b70], R16 ;  /* 0x003b701001007387 */ /* 0x000fe20000100a00 */
[C---:B----4-:R-:W-:Y:S01]  /*1cd40*/  HMMA.16816.F32.BF16 R24, R12.reuse, R24, R8 ;  /* 0x000000180c18723c */ /* 0x050fe20000041808 */
[----:B------:R-:W4:Y:S01]  /*1cd50*/  LDL.LU.64 R10, [R1+0x3c30] ;  /* 0x003c3000010a7983 */ /* 0x000f220000300a00 */
[----:B------:R-:W4:Y:S11]  /*1cd60*/  LDL.LU.64 R8, [R1+0x3c28] ;  /* 0x003c280001087983 */ /* 0x000f360000300a00 */
[----:B------:R-:W-:Y:S10]  /*1cd70*/  @!UPT UIADD3 URZ, URZ, URZ, URZ ;  /* 0x0000003f3f3ff290 */ /* 0x000ff4000fffe03f */
[----:B------:R0:W-:Y:S01]  /*1cd80*/  STL.64 [R1+0x4a0], R24 ;  /* 0x0004a01801007387 */ /* 0x0001e20000100a00 */
[----:B------:R-:W-:Y:S03]  /*1cd90*/  STL.64 [R1+0x4a8], R26 ;  /* 0x0004a81a01007387 */ /* 0x000fe60000100a00 */
[----:B0-----:R-:W4:Y:S02]  /*1cda0*/  LDL.LU.64 R24, [R1+0x3c20] ;  /* 0x003c200001187983 */ /* 0x001f240000300a00 */
[C---:B----4-:R-:W-:Y:S01]  /*1cdb0*/  HMMA.16816.F32.BF16 R8, R12.reuse, R24, R8 ;  /* 0x000000180c08723c */ /* 0x050fe20000041808 */
[----:B------:R-:W-:Y:S02]  /*1cdc0*/  IMAD.MOV.U32 R2, RZ, RZ, R24 ;  /* 0x000000ffff027224 */ /* 0x000fe400078e0018 */
[----:B------:R-:W-:Y:S11]  /*1cdd0*/  IMAD.MOV.U32 R0, RZ, RZ, R25 ;  /* 0x000000ffff007224 */ /* 0x000ff600078e0019 */
[----:B------:R-:W-:Y:S09]  /*1cde0*/  @!UPT UIADD3 URZ, URZ, URZ, URZ ;  /* 0x0000003f3f3ff290 */ /* 0x000ff2000fffe03f */
[----:B------:R-:W-:Y:S01]  /*1cdf0*/  STL.64 [R1+0x490], R8 ;  /* 0x0004900801007387 */ /* 0x000fe20000100a00 */
[----:B------:R0:W-:Y:S03]  /*1ce00*/  STL.64 [R1+0x498], R10 ;  /* 0x0004980a01007387 */ /* 0x0001e60000100a00 */
[----:B0-----:R-:W4:Y:S01]  /*1ce10*/  LDL.LU.64 R10, [R1+0x3c18] ;  /* 0x003c1800010a7983 */ /* 0x001f220000300a00 */
[----:B------:R-:W4:Y:S02]  /*1ce20*/  LDL.LU.64 R8, [R1+0x3c10] ;  /* 0x003c100001087983 */ /* 0x000f240000300a00 */
[----:B------:R-:W4:Y:S02]  /*1ce30*/  LDL.LU.64 R24, [R1+0x3c08] ;  /* 0x003c080001187983 */ /* 0x000f240000300a00 */
[C---:B----4-:R-:W-:Y:S01]  /*1ce40*/  HMMA.16816.F32.BF16 R24, R12.reuse, R24, R8 ;  /* 0x000000180c18723c */ /* 0x050fe20000041808 */
[----:B------:R-:W4:Y:S01]  /*1ce50*/  LDL.LU.64 R10, [R1+0x3c00] ;  /* 0x003c0000010a7983 */ /* 0x000f220000300a00 */
[----:B------:R-:W4:Y:S11]  /*1ce60*/  LDL.LU.64 R8, [R1+0x3bf8] ;  /* 0x003bf80001087983 */ /* 0x000f360000300a00 */
[----:B------:R-:W-:Y:S10]  /*1ce70*/  @!UPT UIADD3 URZ, URZ, URZ, URZ ;  /* 0x0000003f3f3ff290 */ /* 0x000ff4000fffe03f */
[----:B------:R-:W-:Y:S01]  /*1ce80*/  STL.64 [R1+0x480], R24 ;  /* 0x0004801801007387 */ /* 0x000fe20000100a00 */
[----:B------:R0:W-:Y:S03]  /*1ce90*/  STL.64 [R1+0x488], R26 ;  /* 0x0004881a01007387 */ /* 0x0001e60000100a00 */
[----:B0-----:R-:W2:Y:S01]  /*1cea0*/  LDL.LU.64 R26, [R1+0x3bf0] ;  /* 0x003bf000011a7983 */ /* 0x001ea20000300a00 */
[----:B------:R-:W4:Y:S02]  /*1ceb0*/  LDL.LU.64 R24, [R1+0x3be8] ;  /* 0x003be80001187983 */ /* 0x000f240000300a00 */
[----:B----4-:R-:W-:Y:S11]  /*1cec0*/  HMMA.16816.F32.BF16 R8, R12, R24, R8 ;  /* 0x000000180c08723c */ /* 0x010ff60000041808 */
[----:B------:R-:W-:Y:S11]  /*1ced0*/  @!UPT UIADD3 URZ, URZ, URZ, URZ ;  /* 0x0000003f3f3ff290 */ /* 0x000ff6000fffe03f */
[----:B------:R-:W-:Y:S01]  /*1cee0*/  @!UPT UIADD3 URZ, URZ, URZ, URZ ;  /* 0x0000003f3f3ff290 */ /* 0x000fe2000fffe03f */
[----:B------:R-:W-:Y:S01]  /*1cef0*/  STL.64 [R1+0x470], R8 ;  /* 0x0004700801007387 */ /* 0x000fe20000100a00 */
[----:B------:R0:W-:Y:S03]  /*1cf00*/  STL.64 [R1+0x478], R10 ;  /* 0x0004780a01007387 */ /* 0x0001e60000100a00 */
[----:B0-----:R-:W4:Y:S01]  /*1cf10*/  LDL.LU.64 R10, [R1+0x3be0] ;  /* 0x003be000010a7983 */ /* 0x001f220000300a00 */
[----:B------:R-:W3:Y:S02]  /*1cf20*/  LDL.LU.64 R8, [R1+0x3bd8] ;  /* 0x003bd80001087983 */ /* 0x000ee40000300a00 */
[----:B--2---:R-:W-:Y:S02]  /*1cf30*/  STL.64 [R1+0x3b30], R26 ;  /* 0x003b301a01007387 */ /* 0x004fe40000100a00 */
[----:B------:R0:W-:Y:S02]  /*1cf40*/  STL.64 [R1+0x3b28], R24 ;  /* 0x003b281801007387 */ /* 0x0001e40000100a00 */
[----:B0-----:R-:W2:Y:S01]  /*1cf50*/  LDL R24, [R1+0x150] ;  /* 0x0001500001187983 */ /* 0x001ea20000100800 */
[----:B------:R-:W-:-:S02]  /*1cf60*/  IMAD.MOV.U32 R25, RZ, RZ, R3 ;  /* 0x000000ffff197224 */ /* 0x000fc400078e0003 */
[----:B------:R-:W3:Y:S03]  /*1cf70*/  LDL.LU R3, [R1+0x3bd0] ;  /* 0x003bd00001037983 */ /* 0x000ee60000300800 */
[----:B--2---:R0:W-:Y:S04]  /*1cf80*/  STL.64 [R1+0x3bc8], R24 ;  /* 0x003bc81801007387 */ /* 0x0041e80000100a00 */
[----:B0-----:R-:W2:Y:S01]  /*1cf90*/  LDL.LU.64 R24, [R1+0xd90] ;  /* 0x000d900001187983 */ /* 0x001ea20000300a00 */
[----:B------:R-:W2:Y:S01]  /*1cfa0*/  LDL.LU.64 R26, [R1+0xd98] ;  /* 0x000d9800011a7983 */ /* 0x000ea20000300a00 */
[C---:B---3--:R-:W-:Y:S08]  /*1cfb0*/  HMMA.16816.F32.BF16 R20, R12.reuse, R4, R20 ;  /* 0x000000040c14723c */ /* 0x048ff00000041814 */
[----:B--2---:R-:W-:Y:S11]  /*1cfc0*/  HMMA.16816.F32.BF16 R24, R12, R8, R24 ;  /* 0x000000080c18723c */ /* 0x004ff60000041818 */
[----:B------:R-:W-:Y:S11]  /*1cfd0*/  @!UPT UIADD3 URZ, URZ, URZ, URZ ;  /* 0x0000003f3f3ff290 */ /* 0x000ff6000fffe03f */
[----:B------:R-:W-:Y:S01]  /*1cfe0*/  @!UPT UIADD3 URZ, URZ, URZ, URZ ;  /* 0x0000003f3f3ff290 */ /* 0x000fe2000fffe03f */
[----:B------:R0:W-:Y:S01]  /*1cff0*/  STL.64 [R1+0x460], R24 ;  /* 0x0004601801007387 */ /* 0x0001e20000100a00 */
[----:B------:R1:W-:Y:S03]  /*1d000*/  STL.64 [R1+0x468], R26 ;  /* 0x0004681a01007387 */ /* 0x0003e60000100a00 */
[----:B0-----:R-:W2:Y:S01]  /*1d010*/  LDL.LU.64 R24, [R1+0xd80] ;  /* 0x000d800001187983 */ /* 0x001ea20000300a00 */
[----:B-1----:R-:W2:Y:S02]  /*1d020*/  LDL.LU.64 R26, [R1+0xd88] ;  /* 0x000d8800011a7983 */ /* 0x002ea40000300a00 */
[----:B------:R-:W-:Y:S02]  /*1d030*/  STL.64 [R1+0x450], R20 ;  /* 0x0004501401007387 */ /* 0x000fe40000100a00 */
[----:B------:R-:W-:Y:S01]  /*1d040*/  STL.64 [R1+0x458], R22 ;  /* 0x0004581601007387 */ /* 0x000fe20000100a00 */
[----:B------:R-:W3:Y:S04]  /*1d050*/  LDL.64 R16, [R1+0xf0] ;  /* 0x0000f00001107983 */ /* 0x000ee80000100a00 */
[----:B------:R-:W0:Y:S04]  /*1d060*/  LDSM.16.MT88.4 R20, [R3+0x180] ;  /* 0x000180000314783b */ /* 0x000e280000004200 */
[----:B---3--:R1:W-:Y:S02]  /*1d070*/  STL.64 [R1+0x3b80], R16 ;  /* 0x003b801001007387 */ /* 0x0083e40000100a00 */
[----:B-1----:R-:W-:-:S02]  /*1d080*/  IMAD.MOV.U32 R16, RZ, RZ, R29 ;  /* 0x000000ffff107224 */ /* 0x002fc400078e001d */
[----:B------:R-:W-:-:S05]  /*1d090*/  IMAD.MOV.U32 R17, RZ, RZ, R28 ;  /* 0x000000ffff117224 */ /* 0x000fca00078e001c */
[----:B------:R1:W-:Y:S01]  /*1d0a0*/  STL.64 [R1+0x3b98], R16 ;  /* 0x003b981001007387 */ /* 0x0003e20000100a00 */
[----:B------:R3:W-:Y:S03]  /*1d0b0*/  STL.64 [R1+0x3b58], R4 ;  /* 0x003b580401007387 */ /* 0x0007e60000100a00 */
[----:B-1----:R-:W2:Y:S01]  /*1d0c0*/  LDL.LU.64 R16, [R1+0xd70] ;  /* 0x000d700001107983 */ /* 0x002ea20000300a00 */
[----:B---3--:R-:W-:Y:S02]  /*1d0d0*/  IMAD.MOV.U32 R4, RZ, RZ, R19 ;  /* 0x000000ffff047224 */ /* 0x008fe400078e0013 */
[----:B------:R-:W-:Y:S02]  /*1d0e0*/  IMAD.MOV.U32 R5, RZ, RZ, R18 ;  /* 0x000000ffff057224 */ /* 0x000fe400078e0012 */
[----:B------:R-:W3:Y:S03]  /*1d0f0*/  LDL.LU.64 R18, [R1+0xd78] ;  /* 0x000d780001127983 */ /* 0x000ee60000300a00 */
[----:B------:R-:W-:Y:S02]  /*1d100*/  STL.64 [R1+0x3bb8], R4 ;  /* 0x003bb80401007387 */ /* 0x000fe40000100a00 */
[----:B0-----:R-:W-:Y:S02]  /*1d110*/  STL.64 [R1+0x3a98], R22 ;  /* 0x003a981601007387 */ /* 0x001fe40000100a00 */
[----:B------:R0:W-:Y:S02]  /*1d120*/  STL.64 [R1+0x3a90], R20 ;  /* 0x003a901401007387 */ /* 0x0001e40000100a00 */
[----:B0-----:R-:W2:Y:S04]  /*1d130*/  LDL.64 R20, [R1+0x110] ;  /* 0x0001100001147983 */ /* 0x001ea80000100a00 */
[----:B--2---:R0:W-:Y:S04]  /*1d140*/  STL.64 [R1+0x3ba0], R20 ;  /* 0x003ba01401007387 */ /* 0x0041e80000100a00 */
[----:B0-----:R-:W2:Y:S04]  /*1d150*/  LDL.64 R20, [R1+0x120] ;  /* 0x0001200001147983 */ /* 0x001ea80000100a00 */
[----:B--2---:R0:W-:Y:S04]  /*1d160*/  STL.64 [R1+0x3bc0], R20 ;  /* 0x003bc01401007387 */ /* 0x0041e80000100a00 */
[----:B0-----:R-:W2:Y:S02]  /*1d170*/  LDL.64 R20, [R1+0x30] ;  /* 0x0000300001147983 */ /* 0x001ea40000100a00 */
[----:B--2---:R-:W-:Y:S11]  /*1d180*/  HMMA.16816.F32.BF16 R24, R12, R20, R24 ;  /* 0x000000140c18723c */ /* 0x004ff60000041818 */
[----:B------:R-:W-:Y:S11]  /*1d190*/  @!UPT UIADD3 URZ, URZ, URZ, URZ ;  /* 0x0000003f3f3ff290 */ /* 0x000ff6000fffe03f */
[----:B------:R-:W-:Y:S01]  /*1d1a0*/  @!UPT UIADD3 URZ, URZ, URZ, URZ ;  /* 0x0000003f3f3ff290 */ /* 0x000fe2000fffe03f */
[----:B------:R0:W-:Y:S01]  /*1d1b0*/  STL.64 [R1+0x7c0], R24 ;  /* 0x0007c01801007387 */ /* 0x0001e20000100a00 */
[----:B------:R-:W-:Y:S03]  /*1d1c0*/  STL.64 [R1+0x7c8], R26 ;  /* 0x0007c81a01007387 */ /* 0x000fe60000100a00 */
[----:B0-----:R-:W3:Y:S01]  /*1d1d0*/  LDL.LU.64 R24, [R1+0x3bc8] ;  /* 0x003bc80001187983 */ /* 0x001ee20000300a00 */
[----:B----4-:R-:W-:Y:S02]  /*1d1e0*/  IMAD.MOV.U32 R4, RZ, RZ, R11 ;  /* 0x000000ffff047224 */ /* 0x010fe400078e000b */
[----:B------:R-:W-:Y:S02]  /*1d1f0*/  IMAD.MOV.U32 R5, RZ, RZ, R10 ;  /* 0x000000ffff057224 */ /* 0x000fe400078e000a */
[----:B------:R-:W-:Y:S02]  /*1d200*/  IMAD.MOV.U32 R11, RZ, RZ, R20 ;  /* 0x000000ffff0b7224 */ /* 0x000fe400078e0014 */
[----:B------:R-:W-:-:S05]  /*1d210*/  IMAD.MOV.U32 R10, RZ, RZ, R21 ;  /* 0x000000ffff0a7224 */ /* 0x000fca00078e0015 */
[----:B------:R-:W-:Y:S01]  /*1d220*/  STL.64 [R1+0x3b20], R10 ;  /* 0x003b200a01007387 */ /* 0x000fe20000100a00 */
[----:B------:R0:W-:Y:S02]  /*1d230*/  STL.64 [R1+0x3b18], R8 ;  /* 0x003b180801007387 */ /* 0x0001e40000100a00 */
[----:B0-----:R-:W-:Y:S02]  /*1d240*/  IMAD.MOV.U32 R8, RZ, RZ, R7 ;  /* 0x000000ffff087224 */ /* 0x001fe400078e0007 */
[----:B------:R-:W-:-:S05]  /*1d250*/  IMAD.MOV.U32 R9, RZ, RZ, R6 ;  /* 0x000000ffff097224 */ /* 0x000fca00078e0006 */
[----:B------:R3:W-:Y:S01]  /*1d260*/  STL.64 [R1+0x3b78], R8 ;  /* 0x003b780801007387 */ /* 0x0007e20000100a00 */
[----:B------:R-:W2:Y:S02]  /*1d270*/  LDL.LU.64 R20, [R1+0xc50] ;  /* 0x000c500001147983 */ /* 0x000ea40000300a00 */
[----:B------:R-:W2:Y:S01]  /*1d280*/  LDL.LU.64 R22, [R1+0xc58] ;  /* 0x000c580001167983 */ /* 0x000ea20000300a00 */
[C---:B---3--:R-:W-:Y:S11]  /*1d290*/  HMMA.16816.F32.BF16 R8, R12.reuse, R24, R16 ;  /* 0x000000180c08723c */ /* 0x048ff60000041810 */
[----:B------:R-:W-:Y:S11]  /*1d2a0*/  @!UPT UIADD3 URZ, URZ, URZ, URZ ;  /* 0x0000003f3f3ff290 */ /* 0x000ff6000fffe03f */
[----:B------:R-:W-:Y:S01]  /*1d2b0*/  @!UPT UIADD3 URZ, URZ, URZ, URZ ;  /* 0x0000003f3f3ff290 */ /* 0x000fe2000fffe03f */
[----:B------:R-:W-:Y:S01]  /*1d2c0*/  STL.64 [R1+0x7b0], R8 ;  /* 0x0007b00801007387 */ /* 0x000fe20000100a00 */
[----:B------:R-:W-:Y:S02]  /*1d2d0*/  STL.64 [R1+0x7b8], R10 ;  /* 0x0007b80a01007387 */ /* 0x000fe40000100a00 */
[----:B------:R-:W3:Y:S02]  /*1d2e0*/  LDL.LU.64 R16, [R1+0xc20] ;  /* 0x000c200001107983 */ /* 0x000ee40000300a00 */
[----:B------:R-:W4:Y:S02]  /*1d2f0*/  LDL.LU.64 R18, [R1+0xc28] ;  /* 0x000c280001127983 */ /* 0x000f240000300a00 */
[----:B----4-:R-:W-:Y:S01]  /*1d300*/  STL.64 [R1+0x3bb0], R18 ;  /* 0x003bb01201007387 */ /* 0x010fe20000100a00 */
[----:B---3--:R0:W-:Y:S03]  /*1d310*/  STL.64 [R1+0x3ba8], R16 ;  /* 0x003ba81001007387 */ /* 0x0081e60000100a00 */
[----:B0-----:R-:W3:Y:S01]  /*1d320*/  LDL.LU.64 R16, [R1+0xc30] ;  /* 0x000c300001107983 */ /* 0x001ee20000300a00 */
[----:B------:R-:W3:Y:S02]  /*1d330*/  LDL.LU.64 R18, [R1+0xc38] ;  /* 0x000c380001127983 */ /* 0x000ee40000300a00 */
[----:B------:R-:W4:Y:S02]  /*1d340*/  LDL.LU.64 R8, [R1+0xc00] ;  /* 0x000c000001087983 */ /* 0x000f240000300a00 */
[----:B------:R-:W3:Y:S01]  /*1d350*/  LDL.LU.64 R10, [R1+0xc08] ;  /* 0x000c0800010a7983 */ /* 0x000ee20000300a00 */
[C---:B--2---:R-:W-:Y:S01]  /*1d360*/  HMMA.16816.F32.BF16 R4, R12.reuse, R4, R20 ;  /* 0x000000040c04723c */ /* 0x044fe20000041814 */
[----:B---3--:R-:W-:Y:S01]  /*1d370*/  STL.64 [R1+0x3b90], R10 ;  /* 0x003b900a01007387 */ /* 0x008fe20000100a00 */
[----:B----4-:R0:W-:Y:S03]  /*1d380*/  STL.64 [R1+0x3b88], R8 ;  /* 0x003b880801007387 */ /* 0x0101e60000100a00 */
[----:B0-----:R-:W2:Y:S01]  /*1d390*/  LDL.LU.64 R8, [R1+0xc10] ;  /* 0x000c100001087983 */ /* 0x001ea20000300a00 */
[----:B------:R-:W2:Y:S02]  /*1d3a0*/  LDL.LU.64 R10, [R1+0xc18] ;  /* 0x000c1800010a7983 */ /* 0x000ea40000300a00 */
[----:B------:R-:W3:Y:S02]  /*1d3b0*/  LDL.64 R24, [R1] ;  /* 0x0000000001187983 */ /* 0x000ee40000100a00 */
[----:B---3--:R0:W-:Y:S04]  /*1d3c0*/  STL.64 [R1+0x3b48], R24 ;  /* 0x003b481801007387 */ /* 0x0081e80000100a00 */
[----:B0-----:R-:W3:Y:S01]  /*1d3d0*/  LDL.LU.64 R24, [R1+0xc40] ;  /* 0x000c400001187983 */ /* 0x001ee20000300a00 */
[----:B------:R-:W3:Y:S02]  /*1d3e0*/  LDL.LU.64 R26, [R1+0xc48] ;  /* 0x000c4800011a7983 */ /* 0x000ee40000300a00 */
[----:B------:R-:W4:Y:S06]  /*1d3f0*/  LDL.LU.64 R20, [R1+0x3bc0] ;  /* 0x003bc00001147983 */ /* 0x000f2c0000300a00 */
[----:B------:R0:W-:Y:S01]  /*1d400*/  STL.64 [R1+0x7a0], R4 ;  /* 0x0007a00401007387 */ /* 0x0001e20000100a00 */
[----:B------:R3:W-:Y:S04]  /*1d410*/  STL.64 [R1+0x7a8], R6 ;  /* 0x0007a80601007387 */ /* 0x0007e80000100a00 */
[----:B0-----:R-:W3:Y:S01]  /*1d420*/  LDL.LU.64 R4, [R1+0x3bb8] ;  /* 0x003bb80001047983 */ /* 0x001ee20000300a00 */
[C---:B----4-:R-:W-:Y:S08]  /*1d430*/  HMMA.16816.F32.BF16 R16, R12.reuse, R20, R16 ;  /* 0x000000140c10723c */ /* 0x050ff00000041810 */
[----:B---3--:R-:W-:Y:S01]  /*1d440*/  HMMA.16816.F32.BF16 R4, R12, R4, R24 ;  /* 0x000000040c04723c */ /* 0x008fe20000041818 */
[----:B------:R-:W3:Y:S01]  /*1d450*/  LDL.LU.64 R24, [R1+0xbf0] ;  /* 0x000bf00001187983 */ /* 0x000ee20000300a00 */
[----:B------:R-:W3:Y:S02]  /*1d460*/  LDL.LU.64 R26, [R1+0xbf8] ;  /* 0x000bf800011a7983 */ /* 0x000ee40000300a00 */
[----:B------:R-:W-:-:S02]  /*1d470*/  IMAD.MOV.U32 R29, RZ, RZ, R20 ;  /* 0x000000ffff1d7224 */ /* 0x000fc400078e0014 */
[----:B------:R-:W-:Y:S11]  /*1d480*/  IMAD.MOV.U32 R28, RZ, RZ, R21 ;  /* 0x000000ffff1c7224 */ /* 0x000ff600078e0015 */
[----:B------:R-:W-:Y:S06]  /*1d490*/  @!UPT UIADD3 URZ, URZ, URZ, URZ ;  /* 0x0000003f3f3ff290 */ /* 0x000fec000fffe03f */
[----:B------:R0:W-:Y:S01]  /*1d4a0*/  STL.64 [R1+0x790], R4 ;  /* 0x0007900401007387 */ /* 0x0001e20000100a00 */
[----:B------:R1:W-:Y:S03]  /*1d4b0*/  STL.64 [R1+0x798], R6 ;  /* 0x0007980601007387 */ /* 0x0003e60000100a00 */
[----:B0-----:R-:W4:Y:S01]  /*1d4c0*/  LDL.LU.64 R4, [R1+0x940] ;  /* 0x0009400001047983 */ /* 0x001f220000300a00 */
[----:B-1----:R-:W4:Y:S02]  /*1d4d0*/  LDL.LU.64 R6, [R1+0x948] ;  /* 0x0009480001067983 */ /* 0x002f240000300a00 */
[----:B------:R-:W-:Y:S02]  /*1d4e0*/  STL.64 [R1+0x780], R16 ;  /* 0x0007801001007387 */ /* 0x000fe40000100a00 */
[----:B------:R0:W-:Y:S02]  /*1d4f0*/  STL.64 [R1+0x788], R18 ;  /* 0x0007881201007387 */ /* 0x0001e40000100a00 */
[----:B0-----:R-:W2:Y:S01]  /*1d500*/  LDL.LU.64 R18, [R1+0x3bb0] ;  /* 0x003bb00001127983 */ /* 0x001ea20000300a00 */
[----:B------:R-:W2:Y:S02]  /*1d510*/  LDL.LU.64 R16, [R1+0x3ba8] ;  /* 0x003ba80001107983 */ /* 0x000ea40000300a00 */
[----:B------:R-:W2:Y:S02]  /*1d520*/  LDL.LU.64 R20, [R1+0x3ba0] ;  /* 0x003ba00001147983 */ /* 0x000ea40000300a00 */
[----:B--2---:R-:W-:Y:S11]  /*1d530*/  HMMA.16816.F32.BF16 R16, R12, R20, R16 ;  /* 0x000000140c10723c */ /* 0x004ff60000041810 */
[----:B------:R-:W-:Y:S11]  /*1d540*/  @!UPT UIADD3 URZ, URZ, URZ, URZ ;  /* 0x0000003f3f3ff290 */ /* 0x000ff6000fffe03f */
[----:B------:R-:W-:Y:S01]  /*1d550*/  @!UPT UIADD3 URZ, URZ, URZ, URZ ;  /* 0x0000003f3f3ff290 */ /* 0x000fe2000fffe03f */
[----:B------:R0:W-:Y:S01]  /*1d560*/  STL.64 [R1+0x770], R16 ;  /* 0x0007701001007387 */ /* 0x0001e20000100a00 */
[----:B------:R-:W-:Y:S03]  /*1d570*/  STL.64 [R1+0x778], R18 ;  /* 0x0007781201007387 */ /* 0x000fe60000100a00 */
[----:B0-----:R-:W2:Y:S01]  /*1d580*/  LDL.LU.64 R16, [R1+0x3b98] ;  /* 0x003b980001107983 */ /* 0x001ea20000300a00 */
[----:B------:R0:W-:Y:S02]  /*1d590*/  STL.64 [R1+0x3ad8], R20 ;  /* 0x003ad81401007387 */ /* 0x0001e40000100a00 */
[----:B0-----:R-:W-:Y:S02]  /*1d5a0*/  IMAD.MOV.U32 R20, RZ, RZ, R2 ;  /* 0x000000ffff147224 */ /* 0x001fe400078e0002 */
[----:B------:R-:W-:-:S05]  /*1d5b0*/  IMAD.MOV.U32 R21, RZ, RZ, R0 ;  /* 0x000000ffff157224 */ /* 0x000fca00078e0000 */
[----:B------:R0:W-:Y:S04]  /*1d5c0*/  STL.64 [R1+0x3b50], R20 ;  /* 0x003b501401007387 */ /* 0x0001e80000100a00 */
[----:B0-----:R-:W3:Y:S01]  /*1d5d0*/  LDL.64 R20, [R1+0x20] ;  /* 0x0000200001147983 */ /* 0x001ee20000100a00 */
[C---:B--2---:R-:W-:Y:S03]  /*1d5e0*/  HMMA.16816.F32.BF16 R16, R12.reuse, R16, R8 ;  /* 0x000000100c10723c */ /* 0x044fe60000041808 */
[----:B------:R-:W2:Y:S01]  /*1d5f0*/  LDL.LU.64 R10, [R1+0x3b90] ;  /* 0x003b9000010a7983 */ /* 0x000ea20000300a00 */
[----:B------:R-:W2:Y:S11]  /*1d600*/  LDL.LU.64 R8, [R1+0x3b88] ;  /* 0x003b880001087983 */ /* 0x000eb60000300a00 */
[----:B------:R-:W-:Y:S08]  /*1d610*/  @!UPT UIADD3 URZ, URZ, URZ, URZ ;  /* 0x0000003f3f3ff290 */ /* 0x000ff0000fffe03f */
[----:B------:R0:W-:Y:S01]  /*1d620*/  STL.64 [R1+0x760], R16 ;  /* 0x0007601001007387 */ /* 0x0001e20000100a00 */
[----:B------:R-:W-:Y:S03]  /*1d630*/  STL.64 [R1+0x768], R18 ;  /* 0x0007681201007387 */ /* 0x000fe60000100a00 */
[----:B0-----:R-:W2:Y:S02]  /*1d640*/  LDL.LU.64 R16, [R1+0x3b80] ;  /* 0x003b800001107983 */ /* 0x001ea40000300a00 */
[C---:B--2---:R-:W-:Y:S01]  /*1d650*/  HMMA.16816.F32.BF16 R8, R12.reuse, R16, R8 ;  /* 0x000000100c08723c */ /* 0x044fe20000041808 */
[----:B------:R-:W-:Y:S02]  /*1d660*/  IMAD.MOV.U32 R2, RZ, RZ, R16 ;  /* 0x000000ffff027224 */ /* 0x000fe400078e0010 */
[----:B------:R-:W-:Y:S11]  /*1d670*/  IMAD.MOV.U32 R0, RZ, RZ, R17 ;  /* 0x000000ffff007224 */ /* 0x000ff600078e0011 */
[----:B------:R-:W-:Y:S09]  /*1d680*/  @!UPT UIADD3 URZ, URZ, URZ, URZ ;  /* 0x0000003f3f3ff290 */ /* 0x000ff2000fffe03f */
[----:B------:R0:W-:Y:S01]  /*1d690*/  STL.64 [R1+0x750], R8 ;  /* 0x0007500801007387 */ /* 0x0001e20000100a00 */
[----:B------:R3:W-:Y:S03]  /*1d6a0*/  STL.64 [R1+0x758], R10 ;  /* 0x0007580a01007387 */ /* 0x0007e60000100a00 */
[----:B0-----:R-:W3:Y:S01]  /*1d6b0*/  LDL.LU.64 R8, [R1+0x3b78] ;  /* 0x003b780001087983 */ /* 0x001ee20000300a00 */
[----:B------:R-:W4:Y:S02]  /*1d6c0*/  LDL.LU.64 R16, [R1+0x3b70] ;  /* 0x003b700001107983 */ /* 0x000f240000300a00 */
[----:B------:R0:W-:Y:S02]  /*1d6d0*/  STL [R1+0x3b04], R0 ;  /* 0x003b040001007387 */ /* 0x0001e40000100800 */
[----:B------:R1:W-:Y:S01]  /*1d6e0*/  STL [R1+0x3b00], R2 ;  /* 0x003b000201007387 */ /* 0x0003e20000100800 */
[C---:B---3--:R-:W-:Y:S08]  /*1d6f0*/  HMMA.16816.F32.BF16 R8, R12.reuse, R8, R24 ;  /* 0x000000080c08723c */ /* 0x048ff00000041818 */
[----:B----4-:R-:W-:Y:S01]  /*1d700*/  HMMA.16816.F32.BF16 R4, R12, R16, R4 ;  /* 0x000000100c04723c */ /* 0x010fe20000041804 */
[----:B0-----:R-:W-:-:S02]  /*1d710*/  IMAD.MOV.U32 R0, RZ, RZ, R16 ;  /* 0x000000ffff007224 */ /* 0x001fc400078e0010 */
[----:B-1----:R-:W-:Y:S11]  /*1d720*/  IMAD.MOV.U32 R2, RZ, RZ, R17 ;  /* 0x000000ffff027224 */ /* 0x002ff600078e0011 */
[----:B------:R-:W-:Y:S01]  /*1d730*/  @!UPT UIADD3 URZ, URZ, URZ, URZ ;  /* 0x0000003f3f3ff290 */ /* 0x000fe2000fffe03f */
[----:B------:R-:W-:Y:S01]  /*1d740*/  STL.64 [R1+0x740], R8 ;  /* 0x0007400801007387 */ /* 0x000fe20000100a00 */
[----:B------:R-:W-:Y:S07]  /*1d750*/  STL.64 [R1+0x748], R10 ;  /* 0x0007480a01007387 */ /* 0x000fee0000100a00 */
[----:B------:R0:W-:Y:S02]  /*1d760*/  STL.64 [R1+0x440], R4 ;  /* 0x0004400401007387 */ /* 0x0001e40000100a00 */
[----:B------:R1:W-:Y:S01]  /*1d770*/  STL.64 [R1+0x448], R6 ;  /* 0x0004480601007387 */ /* 0x0003e20000100a00 */
[----:B------:R-:W2:Y:S01]  /*1d780*/  LDL.LU.64 R18, [R1+0x3b68] ;  /* 0x003b680001127983 */ /* 0x000ea20000300a00 */
[----:B------:R-:W2:Y:S03]  /*1d790*/  LDL.LU.64 R16, [R1+0x3b60] ;  /* 0x003b600001107983 */ /* 0x000ea60000300a00 */
[----:B0-----:R-:W2:Y:S01]  /*1d7a0*/  LDL.LU.64 R4, [R1+0xf40] ;  /* 0x000f400001047983 */ /* 0x001ea20000300a00 */
[----:B-1----:R-:W2:Y:S02]  /*1d7b0*/  LDL.LU.64 R6, [R1+0xf48] ;  /* 0x000f480001067983 */ /* 0x002ea40000300a00 */
[----:B------:R-:W3:Y:S02]  /*1d7c0*/  LDL.LU.64 R24, [R1+0xf30] ;  /* 0x000f300001187983 */ /* 0x000ee40000300a00 */
[----:B------:R-:W3:Y:S01]  /*1d7d0*/  LDL.LU.64 R26, [R1+0xf38] ;  /* 0x000f3800011a7983 */ /* 0x000ee20000300a00 */
[----:B------:R-:W4:Y:S01]  /*1d7e0*/  LDL.LU.64 R8, [R1+0xf10] ;  /* 0x000f100001087983 */ /* 0x000f220000300a00 */
[----:B------:R-:W2:Y:S03]  /*1d7f0*/  LDL.LU.64 R10, [R1+0xf18] ;  /* 0x000f1800010a7983 */ /* 0x000ea60000300a00 */
[----:B--2---:R-:W-:Y:S01]  /*1d800*/  STL.64 [R1+0x3b40], R10 ;  /* 0x003b400a01007387 */ /* 0x004fe20000100a00 */
[----:B----4-:R0:W-:Y:S03]  /*1d810*/  STL.64 [R1+0x3b38], R8 ;  /* 0x003b380801007387 */ /* 0x0101e60000100a00 */
[----:B0-----:R-:W2:Y:S01]  /*1d820*/  LDL.LU.64 R8, [R1+0xf20] ;  /* 0x000f200001087983 */ /* 0x001ea20000300a00 */
[----:B------:R-:W2:Y:S02]  /*1d830*/  LDL.LU.64 R10, [R1+0xf28] ;  /* 0x000f2800010a7983 */ /* 0x000ea40000300a00 */
[----:B------:R-:W4:Y:S02]  /*1d840*/  LDL.LU.64 R12, [R1+0xd00] ;  /* 0x000d0000010c7983 */ /* 0x000f240000300a00 */
[----:B------:R-:W2:Y:S01]  /*1d850*/  LDL.LU.64 R14, [R1+0xd08] ;  /* 0x000d0800010e7983 */ /* 0x000ea20000300a00 */
[C---:B------:R-:W-:Y:S01]  /*1d860*/  HMMA.16816.F32.BF16 R4, R16.reuse, R20, R4 ;  /* 0x000000141004723c */ /* 0x040fe20000041804 */
[----:B--2---:R-:W-:Y:S01]  /*1d870*/  STL.64 [R1+0x3b10], R14 ;  /* 0x003b100e01007387 */ /* 0x004fe20000100a00 */
[----:B----4-:R0:W-:Y:S03]  /*1d880*/  STL.64 [R1+0x3b08], R12 ;  /* 0x003b080c01007387 */ /* 0x0101e60000100a00 */
[----:B0-----:R-:W2:Y:S01]  /*1d890*/  LDL.LU.64 R12, [R1+0xd30] ;  /* 0x000d3000010c7983 */ /* 0x001ea20000300a00 */
[----:B------:R-:W2:Y:S11]  /*1d8a0*/  LDL.LU.64 R14, [R1+0xd38] ;  /* 0x000d3800010e7983 */ /* 0x000eb60000300a00 */
[----:B------:R-:W-:Y:S06]  /*1d8b0*/  @!UPT UIADD3 URZ, URZ, URZ, URZ ;  /* 0x0000003f3f3ff290 */ /* 0x000fec000fffe03f */
[----:B------:R0:W-:Y:S02]  /*1d8c0*/  STL.64 [R1+0x430], R4 ;  /* 0x0004300401007387 */ /* 0x0001e40000100a00 */
[----:B------:R1:W-:Y:S01]  /*1d8d0*/  STL.64 [R1+0x438], R6 ;  /* 0x0004380601007387 */ /* 0x0003e20000100a00 */
[----:B0-----:R-:W4:Y:S01]  /*1d8e0*/  LDL.LU.64 R4, [R1+0x3b58] ;  /* 0x003b580001047983 */ /* 0x001f220000300a00 */
[----:B-1----:R-:W-:Y:S02]  /*1d8f0*/  IMAD.MOV.U32 R7, RZ, RZ, R20 ;  /* 0x000000ffff077224 */ /* 0x002fe400078e0014 */
[----:B------:R-:W-:Y:S02]  /*1d900*/  IMAD.MOV.U32 R6, RZ, RZ, R21 ;  /* 0x000000ffff067224 */ /* 0x000fe400078e0015 */
[----:B------:R-:W3:Y:S02]  /*1d910*/  LDL.LU.64 R20, [R1+0x3b50] ;  /* 0x003b500001147983 */ /* 0x000ee40000300a00 */
[C---:B---3--:R-:W-:Y:S02]  /*1d920*/  HMMA.16816.F32.BF16 R20, R16.reuse, R20, R24 ;  /* 0x000000141014723c */ /* 0x048fe40000041818 */
[----:B------:R-:W3:Y:S11]  /*1d930*/  LDL.LU.64 R24, [R1+0x3b48] ;  /* 0x003b480001187983 */ /* 0x000ef60000300a00 */
[----:B------:R-:W-:Y:S10]  /*1d940*/  @!UPT UIADD3 URZ, URZ, URZ, URZ ;  /* 0x0000003f3f3ff290 */ /* 0x000ff4000fffe03f */
[----:B------:R0:W-:Y:S01]  /*1d950*/  STL.64 [R1+0x420], R20 ;  /* 0x0004201401007387 */ /* 0x0001e20000100a00 */
[----:B------:R1:W-:Y:S03]  /*1d960*/  STL.64 [R1+0x428], R22 ;  /* 0x0004281601007387 */ /* 0x0003e60000100a00 */
[----:B0-----:R-:W2:Y:S01]  /*1d970*/  LDL.64 R20, [R1+0x150] ;  /* 0x0001500001147983 */ /* 0x001ea20000100a00 */
[C---:B---3--:R-:W-:Y:S01]  /*1d980*/  HMMA.16816.F32.BF16 R8, R16.reuse, R24, R8 ;  /* 0x000000181008723c */ /* 0x048fe20000041808 */
[----:B-1----:R-:W-:Y:S02]  /*1d990*/  IMAD.MOV.U32 R23, RZ, RZ, R24 ;  /* 0x000000ffff177224 */ /* 0x002fe400078e0018 */
[----:B------:R-:W-:Y:S11]  /*1d9a0*/  IMAD.MOV.U32 R22, RZ, RZ, R25 ;  /* 0x000000ffff167224 */ /* 0x000ff600078e0019 */
[----:B------:R-:W-:Y:S09]  /*1d9b0*/  @!UPT UIADD3 URZ, URZ, URZ, URZ ;  /* 0x0000003f3f3ff290 */ /* 0x000ff2000fffe03f */
[----:B------:R-:W-:Y:S01]  /*1d9c0*/  STL.64 [R1+0x410], R8 ;  /* 0x0004100801007387 */ /* 0x000fe20000100a00 */
[----:B------:R0:W-:Y:S03]  /*1d9d0*/  STL.64 [R1+0x418], R10 ;  /* 0x0004180a01007387 */ /* 0x0001e60000100a00 */
[----:B0-----:R-:W3:Y:S01]  /*1d9e0*/  LDL.LU.64 R10, [R1+0x3b40] ;  /* 0x003b4000010a7983 */ /* 0x001ee20000300a00 */
[----:B------:R-:W3:Y:S02]  /*1d9f0*/  LDL.LU.64 R8, [R1+0x3b38] ;  /* 0x003b380001087983 */ /* 0x000ee40000300a00 */
[----:B------:R-:W2:Y:S02]  /*1da00*/  LDL.LU.64 R26, [R1+0x3b30] ;  /* 0x003b3000011a7983 */ /* 0x000ea40000300a00 */
[----:B------:R-:W3:Y:S02]  /*1da10*/  LDL.LU.64 R24, [R1+0x3b28] ;  /* 0x003b280001187983 */ /* 0x000ee40000300a00 */
[C---:B---3--:R-:W-:Y:S11]  /*1da20*/  HMMA.16816.F32.BF16 R8, R16.reuse, R24, R8 ;  /* 0x000000181008723c */ /* 0x048ff60000041808 */
[----:B------:R-:W-:Y:S11]  /*1da30*/  @!UPT UIADD3 URZ, URZ, URZ, URZ ;  /* 0x0000003f3f3ff290 */ /* 0x000ff6000fffe03f */
[----:B------:R-:W-:Y:S01]  /*1da40*/  @!UPT UIADD3 URZ, URZ, URZ, URZ ;  /* 0x0000003f3f3ff290 */ /* 0x000fe2000fffe03f */
[----:B------:R-:W-:Y:S01]  /*1da50*/  STL.64 [R1+0x400], R8 ;  /* 0x0004000801007387 */ /* 0x000fe20000100a00 */
[----:B------:R0:W-:Y:S03]  /*1da60*/  STL.64 [R1+0x408], R10 ;  /* 0x0004080a01007387 */ /* 0x0001e60000100a00 */
[----:B0-----:R-:W3:Y:S01]  /*1da70*/  LDL.LU.64 R10, [R1+0x3b20] ;  /* 0x003b2000010a7983 */ /* 0x001ee20000300a00 */
[----:B------:R-:W3:Y:S02]  /*1da80*/  LDL.LU.64 R8, [R1+0x3b18] ;  /* 0x003b180001087983 */ /* 0x000ee40000300a00 */
[----:B--2---:R-:W-:Y:S02]  /*1da90*/  STL.64 [R1+0x3a48], R26 ;  /* 0x003a481a01007387 */ /* 0x004fe40000100a00 */
[----:B------:R-:W-:Y:S01]  /*1daa0*/  STL.64 [R1+0x3a40], R24 ;  /* 0x003a401801007387 */ /* 0x000fe20000100a00 */
[C---:B---3--:R-:W-:Y:S11]  /*1dab0*/  HMMA.16816.F32.BF16 R12, R16.reuse, R8, R12 ;  /* 0x00000008100c723c */ /* 0x048ff6000004180c */
[----:B------:R-:W-:Y:S11]  /*1dac0*/  @!UPT UIADD3 URZ, URZ, URZ, URZ ;  /* 0x0000003f3f3ff290 */ /* 0x000ff6000fffe03f */
[----:B------:R-:W-:Y:S01]  /*1dad0*/  @!UPT UIADD3 URZ, URZ, URZ, URZ ;  /* 0x0000003f3f3ff290 */ /* 0x000fe2000fffe03f */
[----:B------:R-:W-:Y:S01]  /*1dae0*/  STL.64 [R1+0x3f0], R12 ;  /* 0x0003f00c01007387 */ /* 0x000fe20000100a00 */
[----:B------:R0:W-:Y:S03]  /*1daf0*/  STL.64 [R1+0x3f8], R14 ;  /* 0x0003f80e01007387 */ /* 0x0001e60000100a00 */
[----:B0-----:R-:W4:Y:S01]  /*1db00*/  LDL.LU.64 R14, [R1+0x3b10] ;  /* 0x003b1000010e7983 */ /* 0x001f220000300a00 */
[----:B------:R-:W4:Y:S02]  /*1db10*/  LDL.LU.64 R12, [R1+0x3b08] ;  /* 0x003b0800010c7983 */ /* 0x000f240000300a00 */
[----:B------:R0:W-:Y:S02]  /*1db20*/  STL.64 [R1+0x3aa8], R8 ;  /* 0x003aa80801007387 */ /* 0x0001e40000100a00 */
[----:B------:R-:W-:Y:S02]  /*1db30*/  IMAD.MOV.U32 R24, RZ, RZ, R11 ;  /* 0x000000ffff187224 */ /* 0x000fe400078e000b */
[----:B------:R-:W-:Y:S01]  /*1db40*/  IMAD.MOV.U32 R25, RZ, RZ, R10 ;  /* 0x000000ffff197224 */ /* 0x000fe200078e000a */
[----:B0-----:R-:W2:Y:S01]  /*1db50*/  LDL.LU.64 R8, [R1+0xd10] ;  /* 0x000d100001087983 */ /* 0x001ea20000300a00 */
[----:B------:R-:W2:Y:S01]  /*1db60*/  LDL.LU.64 R10, [R1+0xd18] ;  /* 0x000d1800010a7983 */ /* 0x000ea20000300a00 */
[----:B----4-:R-:W-:Y:S11]  /*1db70*/  HMMA.16816.F32.BF16 R12, R16, R4, R12 ;  /* 0x00000004100c723c */ /* 0x010ff6000004180c */
[----:B------:R-:W-:Y:S11]  /*1db80*/  @!UPT UIADD3 URZ, URZ, URZ, URZ ;  /* 0x0000003f3f3ff290 */ /* 0x000ff6000fffe03f */
[----:B------:R-:W-:Y:S01]  /*1db90*/  @!UPT UIADD3 URZ, URZ, URZ, URZ ;  /* 0x0000003f3f3ff290 */ /* 0x000fe2000fffe03f */
[----:B------:R-:W-:Y:S01]  /*1dba0*/  STL.64 [R1+0x3e0], R12 ;  /* 0x0003e00c01007387 */ /* 0x000fe20000100a00 */
[----:B------:R-:W-:Y:S02]  /*1dbb0*/  STL.64 [R1+0x3e8], R14 ;  /* 0x0003e80e01007387 */ /* 0x000fe40000100a00 */
[----:B------:R0:W-:Y:S02]  /*1dbc0*/  STL.64 [R1+0x3ae0], R4 ;  /* 0x003ae00401007387 */ /* 0x0001e40000100a00 */
[----:B------:R-:W1:Y:S01]  /*1dbd0*/  LDSM.16.MT88.4 R12, [R3+0x200] ;  /* 0x00020000030c783b */ /* 0x000e620000004200 */
[----:B0-----:R-:W3:Y:S03]  /*1dbe0*/  LDL.64 R4, [R1+0x130] ;  /* 0x0001300001047983 */ /* 0x001ee60000100a00 */
[----:B------:R-:W-:Y:S01]  /*1dbf0*/  STL.64 [R1+0x3af8], R6 ;  /* 0x003af80601007387 */ /* 0x000fe20000100a00 */
[----:B---3--:R-:W-:Y:S01]  /*1dc00*/  STL.64 [R1+0x3af0], R4 ;  /* 0x003af00401007387 */ /* 0x008fe20000100a00 */
[----:B------:R-:W-:Y:S02]  /*1dc10*/  STL [R1+0x3a28], R3 ;  /* 0x003a280301007387 */ /* 0x000fe40000100800 */
[----:B-1----:R-:W-:Y:S02]  /*1dc20*/  STL.64 [R1+0x3988], R14 ;  /* 0x0039880e01007387 */ /* 0x002fe40000100a00 */
[----:B------:R0:W-:Y:S02]  /*1dc30*/  STL.64 [R1+0x3980], R12 ;  /* 0x0039800c01007387 */ /* 0x0001e40000100a00 */
[----:B0-----:R-:W-:-:S02]  /*1dc40*/  IMAD.MOV.U32 R12, RZ, RZ, R0 ;  /* 0x000000ffff0c7224 */ /* 0x001fc400078e0000 */
[----:B------:R-:W-:Y:S01]  /*1dc50*/  IMAD.MOV.U32 R13, RZ, RZ, R2 ;  /* 0x000000ffff0d7224 */ /* 0x000fe200078e0002 */
[----:B------:R-:W3:Y:S01]  /*1dc60*/  LDL.LU R0, [R1+0x3b04] ;  /* 0x003b040001007983 */ /* 0x000ee20000300800 */
[----:B------:R-:W4:Y:S03]  /*1dc70*/  LDL.LU R2, [R1+0x3b00] ;  /* 0x003b000001027983 */ /* 0x000f260000300800 */
[----:B------:R0:W-:Y:S01]  /*1dc80*/  STL.64 [R1+0x3ad0], R12 ;  /* 0x003ad00c01007387 */ /* 0x0001e20000100a00 */
[----:B------:R-:W2:Y:S02]  /*1dc90*/  LDL.LU.64 R4, [R1+0xbe0] ;  /* 0x000be00001047983 */ /* 0x000ea40000300a00 */
[----:B------:R-:W2:Y:S02]  /*1dca0*/  LDL.LU.64 R6, [R1+0xbe8] ;  /* 0x000be80001067983 */ /* 0x000ea40000300a00 */
[----:B0-----:R-:W-:-:S02]  /*1dcb0*/  IMAD.MOV.U32 R12, RZ, RZ, R29 ;  /* 0x000000ffff0c7224 */ /* 0x001fc400078e001d */
[----:B------:R-:W-:-:S05]  /*1dcc0*/  IMAD.MOV.U32 R13, RZ, RZ, R28 ;  /* 0x000000ffff0d7224 */ /* 0x000fca00078e001c */
[----:B------:R0:W-:Y:S04]  /*1dcd0*/  STL.64 [R1+0x3ae8], R12 ;  /* 0x003ae80c01007387 */ /* 0x0001e80000100a00 */
[----:B0-----:R-:W2:Y:S01]  /*1dce0*/  LDL.LU.64 R12, [R1+0xd20] ;  /* 0x000d2000010c7983 */ /* 0x001ea20000300a00 */
[----:B------:R-:W2:Y:S02]  /*1dcf0*/  LDL.LU.64 R14, [R1+0xd28] ;  /* 0x000d2800010e7983 */ /* 0x000ea40000300a00 */
[----:B--2---:R-:W-:Y:S07]  /*1dd00*/  HMMA.16816.F32.BF16 R12, R16, R24, R12 ;  /* 0x00000018100c723c */ /* 0x004fee000004180c */
[----:B------:R-:W-:-:S02]  /*1dd10*/  IMAD.MOV.U32 R24, RZ, RZ, R23 ;  /* 0x000000ffff187224 */ /* 0x000fc400078e0017 */
[----:B------:R-:W-:Y:S11]  /*1dd20*/  IMAD.MOV.U32 R25, RZ, RZ, R22 ;  /* 0x000000ffff197224 */ /* 0x000ff600078e0016 */
[----:B------:R-:W-:Y:S03]  /*1dd30*/  @!UPT UIADD3 URZ, URZ, URZ, URZ ;  /* 0x0000003f3f3ff290 */ /* 0x000fe6000fffe03f */
[----:B------:R-:W-:Y:S01]  /*1dd40*/  STL.64 [R1+0x730], R12 ;  /* 0x0007300c01007387 */ /* 0x000fe20000100a00 */
[----:B------:R-:W-:Y:S02]  /*1dd50*/  STL.64 [R1+0x738], R14 ;  /* 0x0007380e01007387 */ /* 0x000fe40000100a00 */
[----:B------:R0:W-:Y:S02]  /*1dd60*/  STL.64 [R1+0x3a60], R24 ;  /* 0x003a601801007387 */ /* 0x0001e40000100a00 */
[----:B0-----:R-:W2:Y:S01]  /*1dd70*/  LDL.64 R24, [R1+0x10] ;  /* 0x0000100001187983 */ /* 0x001ea20000100a00 */
[C---:B------:R-:W-:Y:S03]  /*1dd80*/  HMMA.16816.F32.BF16 R8, R16.reuse, R20, R8 ;  /* 0x000000141008723c */ /* 0x040fe60000041808 */
[----:B--2---:R0:W-:Y:S04]  /*1dd90*/  STL.64 [R1+0x3a78], R24 ;  /* 0x003a781801007387 */ /* 0x0041e80000100a00 */
[----:B0-----:R-:W2:Y:S11]  /*1dda0*/  LDL.64 R24, [R1+0x140] ;  /* 0x0001400001187983 */ /* 0x001eb60000100a00 */
[----:B------:R-:W-:Y:S05]  /*1ddb0*/  @!UPT UIADD3 URZ, URZ, URZ, URZ ;  /* 0x0000003f3f3ff290 */ /* 0x000fea000fffe03f */
[----:B------:R0:W-:Y:S02]  /*1ddc0*/  STL.64 [R1+0x720], R8 ;  /* 0x0007200801007387 */ /* 0x0001e40000100a00 */
[----:B------:R1:W-:Y:S02]  /*1ddd0*/  STL.64 [R1+0x728], R10 ;  /* 0x0007280a01007387 */ /* 0x0003e40000100a00 */
[----:B------:R-:W3:Y:S02]  /*1dde0*/  LDL.LU.64 R12, [R1+0xbd0] ;  /* 0x000bd000010c7983 */ /* 0x000ee40000300a00 */
[----:B------:R-:W-:Y:S02]  /*1ddf0*/  IMAD.MOV.U32 R29, RZ, RZ, R20 ;  /* 0x000000ffff1d7224 */ /* 0x000fe400078e0014 */
[----:B------:R-:W-:Y:S01]  /*1de00*/  IMAD.MOV.U32 R28, RZ, RZ, R21 ;  /* 0x000000ffff1c7224 */ /* 0x000fe200078e0015 */
[----:B------:R-:W3:Y:S01]  /*1de10*/  LDL.LU.64 R14, [R1+0xbd8] ;  /* 0x000bd800010e7983 */ /* 0x000ee20000300a00 */
[----:B------:R-:W3:Y:S02]  /*1de20*/  LDL.LU.64 R20, [R1+0xbc0] ;  /* 0x000bc00001147983 */ /* 0x000ee40000300a00 */
[----:B------:R-:W3:Y:S01]  /*1de30*/  LDL.LU.64 R22, [R1+0xbc8] ;  /* 0x000bc80001167983 */ /* 0x000ee20000300a00 */
[----:B0-----:R-:W3:Y:S01]  /*1de40*/  LDL.LU.64 R8, [R1+0xbb0] ;  /* 0x000bb00001087983 */ /* 0x001ee20000300a00 */
[----:B-1----:R-:W3:Y:S01]  /*1de50*/  LDL.LU.64 R10, [R1+0xbb8] ;  /* 0x000bb800010a7983 */ /* 0x002ee20000300a00 */
[----:B--2---:R-:W-:Y:S11]  /*1de60*/  HMMA.16816.F32.BF16 R4, R16, R24, R4 ;  /* 0x000000181004723c */ /* 0x004ff60000041804 */
[----:B------:R-:W-:Y:S11]  /*1de70*/  @!UPT UIADD3 URZ, URZ, URZ, URZ ;  /* 0x0000003f3f3ff290 */ /* 0x000ff6000fffe03f */
[----:B------:R-:W-:Y:S01]  /*1de80*/  @!UPT UIADD3 URZ, URZ, URZ, URZ ;  /* 0x0000003f3f3ff290 */ /* 0x000fe2000fffe03f */
[----:B------:R-:W-:Y:S01]  /*1de90*/  STL.64 [R1+0x710], R4 ;  /* 0x0007100401007387 */ /* 0x000fe20000100a00 */
[----:B------:R0:W-:Y:S03]  /*1dea0*/  STL.64 [R1+0x718], R6 ;  /* 0x0007180601007387 */ /* 0x0001e60000100a00 */
[----:B0-----:R-:W2:Y:S01]  /*1deb0*/  LDL.LU.64 R6, [R1+0x3af8] ;  /* 0x003af80001067983 */ /* 0x001ea20000300a00 */
[----:B------:R-:W3:Y:S02]  /*1dec0*/  LDL.LU.64 R4, [R1+0x3af0] ;  /* 0x003af00001047983 */ /* 0x000ee40000300a00 */
[----:B------:R-:W-:Y:S02]  /*1ded0*/  IMAD.MOV.U32 R3, RZ, RZ, R25 ;  /* 0x000000ffff037224 */ /* 0x000fe400078e0019 */
[----:B--2---:R-:W-:Y:S02]  /*1dee0*/  IMAD.MOV.U32 R24, RZ, RZ, R7 ;  /* 0x000000ffff187224 */ /* 0x004fe400078e0007 */
[----:B------:R-:W-:-:S05]  /*1def0*/  IMAD.MOV.U32 R25, RZ, RZ, R6 ;  /* 0x000000ffff197224 */ /* 0x000fca00078e0006 */
[----:B------:R0:W-:Y:S04]  /*1df00*/  STL.64 [R1+0x3aa0], R24 ;  /* 0x003aa01801007387 */ /* 0x0001e80000100a00 */
[----:B0-----:R-:W2:Y:S01]  /*1df10*/  LDL.64 R24, [R1+0xe0] ;  /* 0x0000e00001187983 */ /* 0x001ea20000100a00 */
[----:B---3--:R-:W-:Y:S03]  /*1df20*/  HMMA.16816.F32.BF16 R12, R16, R4, R12 ;  /* 0x00000004100c723c */ /* 0x008fe6000004180c */
[----:B--2---:R4:W-:Y:S02]  /*1df30*/  STL.64 [R1+0x3ab0], R24 ;  /* 0x003ab01801007387 */ /* 0x0049e40000100a00 */
[----:B----4-:R-:W-:-:S02]  /*1df40*/  IMAD.MOV.U32 R24, RZ, RZ, R2 ;  /* 0x000000ffff187224 */ /* 0x010fc400078e0002 */
[----:B------:R-:W-:-:S05]  /*1df50*/  IMAD.MOV.U32 R25, RZ, RZ, R0 ;  /* 0x000000ffff197224 */ /* 0x000fca00078e0000 */
[----:B------:R0:W-:Y:S04]  /*1df60*/  STL.64 [R1+0x3ac8], R24 ;  /* 0x003ac81801007387 */ /* 0x0001e80000100a00 */
[----:B0-----:R-:W2:Y:S07]  /*1df70*/  LDL.64 R24, [R1+0x100] ;  /* 0x0001000001187983 */ /* 0x001eae0000100a00 */
[----:B------:R0:W-:Y:S02]  /*1df80*/  STL.64 [R1+0x700], R12 ;  /* 0x0007000c01007387 */ /* 0x0001e40000100a00 */
[----:B------:R1:W-:Y:S01]  /*1df90*/  STL.64 [R1+0x708], R14 ;  /* 0x0007080e01007387 */ /* 0x0003e20000100a00 */
[----:B0-----:R-:W1:Y:S01]  /*1dfa0*/  LDL.LU.64 R12, [R1+0x3ae8] ;  /* 0x003ae800010c7983 */ /* 0x001e620000300a00 */
[----:B------:R-:W-:-:S02]  /*1dfb0*/  IMAD.MOV.U32 R2, RZ, RZ, R4 ;  /* 0x000000ffff027224 */ /* 0x000fc400078e0004 */
[----:B------:R-:W-:Y:S02]  /*1dfc0*/  IMAD.MOV.U32 R0, RZ, RZ, R5 ;  /* 0x000000ffff007224 */ /* 0x000fe400078e0005 */
[----:B------:R-:W3:Y:S01]  /*1dfd0*/  LDL.LU.64 R4, [R1+0x3ae0] ;  /* 0x003ae00001047983 */ /* 0x000ee20000300a00 */
[C---:B-1----:R-:W-:Y:S03]  /*1dfe0*/  HMMA.16816.F32.BF16 R12, R16.reuse, R12, R20 ;  /* 0x0000000c100c723c */ /* 0x042fe60000041814 */
[----:B------:R-:W4:Y:S11]  /*1dff0*/  LDL.LU.64 R20, [R1+0x3ad8] ;  /* 0x003ad80001147983 */ /* 0x000f360000300a00 */
[----:B------:R-:W-:Y:S09]  /*1e000*/  @!UPT UIADD3 URZ, URZ, URZ, URZ ;  /* 0x0000003f3f3ff290 */ /* 0x000ff2000fffe03f */
[----:B------:R0:W-:Y:S01]  /*1e010*/  STL.64 [R1+0x6f0], R12 ;  /* 0x0006f00c01007387 */ /* 0x0001e20000100a00 */
[----:B------:R1:W-:Y:S01]  /*1e020*/  STL.64 [R1+0x6f8], R14 ;  /* 0x0006f80e01007387 */ /* 0x0003e20000100a00 */
[C---:B----4-:R-:W-:Y:S11]  /*1e030*/  HMMA.16816.F32.BF16 R8, R16.reuse, R20, R8 ;  /* 0x000000141008723c */ /* 0x050ff60000041808 */
[----:B------:R-:W-:Y:S11]  /*1e040*/  @!UPT UIADD3 URZ, URZ, URZ, URZ ;  /* 0x0000003f3f3ff290 */ /* 0x000ff6000fffe03f */
[----:B------:R-:W-:Y:S01]  /*1e050*/  @!UPT UIADD3 URZ, URZ, URZ, URZ ;  /* 0x0000003f3f3ff290 */ /* 0x000fe2000fffe03f */
[----:B------:R4:W-:Y:S01]  /*1e060*/  STL.64 [R1+0x6e0], R8 ;  /* 0x0006e00801007387 */ /* 0x0009e20000100a00 */
[----:B------:R2:W-:Y:S02]  /*1e070*/  STL.64 [R1+0x6e8], R10 ;  /* 0x0006e80a01007387 */ /* 0x0005e40000100a00 */
[----:B0-----:R-:W3:Y:S02]  /*1e080*/  LDL.LU.64 R12, [R1+0xba0] ;  /* 0x000ba000010c7983 */ /* 0x001ee40000300a00 */
[----:B-1----:R-:W3:Y:S01]  /*1e090*/  LDL.LU.64 R14, [R1+0xba8] ;  /* 0x000ba800010e7983 */ /* 0x002ee20000300a00 */
[----:B----4-:R-:W4:Y:S01]  /*1e0a0*/  LDL.LU.64 R8, [R1+0xb80] ;  /* 0x000b800001087983 */ /* 0x010f220000300a00 */
[----:B--2---:R-:W2:Y:S02]  /*1e0b0*/  LDL.LU.64 R10, [R1+0xb88] ;  /* 0x000b8800010a7983 */ /* 0x004ea40000300a00 */
[----:B------:R-:W-:Y:S02]  /*1e0c0*/  IMAD.MOV.U32 R7, RZ, RZ, R20 ;  /* 0x000000ffff077224 */ /* 0x000fe400078e0014 */
[----:B------:R-:W-:Y:S01]  /*1e0d0*/  IMAD.MOV.U32 R6, RZ, RZ, R21 ;  /* 0x000000ffff067224 */ /* 0x000fe200078e0015 */
[----:B--2---:R-:W-:Y:S01]  /*1e0e0*/  STL.64 [R1+0x3ac0], R10 ;  /* 0x003ac00a01007387 */ /* 0x004fe20000100a00 */
[----:B----4-:R0:W-:Y:S03]  /*1e0f0*/  STL.64 [R1+0x3ab8], R8 ;  /* 0x003ab80801007387 */ /* 0x0101e60000100a00 */
[----:B0-----:R-:W2:Y:S01]  /*1e100*/  LDL.LU.64 R8, [R1+0xb90] ;  /* 0x000b900001087983 */ /* 0x001ea20000300a00 */
[----:B------:R-:W2:Y:S02]  /*1e110*/  LDL.LU.64 R10, [R1+0xb98] ;  /* 0x000b9800010a7983 */ /* 0x000ea40000300a00 */
[----:B------:R-:W4:Y:S02]  /*1e120*/  LDL.LU.64 R20, [R1+0x590] ;  /* 0x0005900001147983 */ /* 0x000f240000300a00 */
[----:B------:R-:W4:Y:S01]  /*1e130*/  LDL.LU.64 R22, [R1+0x598] ;  /* 0x0005980001167983 */ /* 0x000f220000300a00 */
[----:B------:R-:W-:Y:S01]  /*1e140*/  STL.64 [R1+0x3a38], R6 ;  /* 0x003a380601007387 */ /* 0x000fe20000100a00 */
[----:B---3--:R0:W-:Y:S03]  /*1e150*/  STL.64 [R1+0x3a30], R4 ;  /* 0x003a300401007387 */ /* 0x0081e60000100a00 */
[----:B0-----:R-:W3:Y:S01]  /*1e160*/  LDL.LU.64 R4, [R1+0xec0] ;  /* 0x000ec00001047983 */ /* 0x001ee20000300a00 */
[----:B------:R-:W2:Y:S03]  /*1e170*/  LDL.LU.64 R6, [R1+0xec8] ;  /* 0x000ec80001067983 */ /* 0x000ea60000300a00 */
[----:B--2---:R-:W-:Y:S01]  /*1e180*/  STL.64 [R1+0x3a58], R6 ;  /* 0x003a580601007387 */ /* 0x004fe20000100a00 */
[----:B---3--:R0:W-:Y:S03]  /*1e190*/  STL.64 [R1+0x3a50], R4 ;  /* 0x003a500401007387 */ /* 0x0081e60000100a00 */
[----:B0-----:R-:W2:Y:S01]  /*1e1a0*/  LDL.LU.64 R4, [R1+0xed0] ;  /* 0x000ed00001047983 */ /* 0x001ea20000300a00 */
[----:B------:R-:W3:Y:S01]  /*1e1b0*/  LDL.LU.64 R6, [R1+0xed8] ;  /* 0x000ed80001067983 */ /* 0x000ee20000300a00 */
[----:B------:R-:W-:Y:S02]  /*1e1c0*/  HMMA.16816.F32.BF16 R12, R16, R24, R12 ;  /* 0x00000018100c723c */ /* 0x000fe4000004180c */
[----:B---3--:R-:W-:Y:S01]  /*1e1d0*/  STL.64 [R1+0x3a70], R6 ;  /* 0x003a700601007387 */ /* 0x008fe20000100a00 */
[----:B--2---:R0:W-:Y:S03]  /*1e1e0*/  STL.64 [R1+0x3a68], R4 ;  /* 0x003a680401007387 */ /* 0x0041e60000100a00 */
[----:B0-----:R-:W2:Y:S01]  /*1e1f0*/  LDL.LU.64 R4, [R1+0xef0] ;  /* 0x000ef00001047983 */ /* 0x001ea20000300a00 */
[----:B------:R-:W3:Y:S03]  /*1e200*/  LDL.LU.64 R6, [R1+0xef8] ;  /* 0x000ef80001067983 */ /* 0x000ee60000300a00 */
[----:B---3--:R-:W-:Y:S01]  /*1e210*/  STL.64 [R1+0x3a88], R6 ;  /* 0x003a880601007387 */ /* 0x008fe20000100a00 */
[----:B--2---:R0:W-:Y:S03]  /*1e220*/  STL.64 [R1+0x3a80], R4 ;  /* 0x003a800401007387 */ /* 0x0041e60000100a00 */
[----:B0-----:R-:W2:Y:S01]  /*1e230*/  LDL.LU.64 R4, [R1+0xf00] ;  /* 0x000f000001047983 */ /* 0x001ea20000300a00 */
[----:B------:R-:W2:Y:S08]  /*1e240*/  LDL.LU.64 R6, [R1+0xf08] ;  /* 0x000f080001067983 */ /* 0x000eb00000300a00 */
[----:B------:R0:W-:Y:S02]  /*1e250*/  STL.64 [R1+0x6d0], R12 ;  /* 0x0006d00c01007387 */ /* 0x0001e40000100a00 */
[----:B------:R1:W-:Y:S01]  /*1e260*/  STL.64 [R1+0x6d8], R14 ;  /* 0x0006d80e01007387 */ /* 0x0003e20000100a00 */
[----:B0-----:R-:W4:Y:S01]  /*1e270*/  LDL.LU.64 R12, [R1+0x3ad0] ;  /* 0x003ad000010c7983 */ /* 0x001f220000300a00 */
[----:B-1----:R-:W-:-:S02]  /*1e280*/  IMAD.MOV.U32 R15, RZ, RZ, R24 ;  /* 0x000000ffff0f7224 */ /* 0x002fc400078e0018 */
[----:B------:R-:W-:Y:S02]  /*1e290*/  IMAD.MOV.U32 R14, RZ, RZ, R25 ;  /* 0x000000ffff0e7224 */ /* 0x000fe400078e0019 */
[----:B------:R-:W3:Y:S02]  /*1e2a0*/  LDL.LU.64 R24, [R1+0x3ac8] ;  /* 0x003ac80001187983 */ /* 0x000ee40000300a00 */
[C---:B---3--:R-:W-:Y:S02]  /*1e2b0*/  HMMA.16816.F32.BF16 R24, R16.reuse, R24, R8 ;  /* 0x000000181018723c */ /* 0x048fe40000041808 */
[----:B------:R-:W3:Y:S01]  /*1e2c0*/  LDL.LU.64 R10, [R1+0x3ac0] ;  /* 0x003ac000010a7983 */ /* 0x000ee20000300a00 */
[----:B------:R-:W3:Y:S11]  /*1e2d0*/  LDL.LU.64 R8, [R1+0x3ab8] ;  /* 0x003ab80001087983 */ /* 0x000ef60000300a00 */
[----:B------:R-:W-:Y:S09]  /*1e2e0*/  @!UPT UIADD3 URZ, URZ, URZ, URZ ;  /* 0x0000003f3f3ff290 */ /* 0x000ff2000fffe03f */
        /* <DEDUP_REMOVED lines=11> */
[----:B------:R-:W2:Y:S01]  /*1e3a0*/  LDL.LU.64 R24, [R1+0x3aa0] ;  /* 0x003aa00001187983 */ /* 0x000ea20000300a00 */
[----:B------:R-:W2:Y:S02]  /*1e3b0*/  LDL.LU.64 R22, [R1+0x3a98] ;  /* 0x003a980001167983 */ /* 0x000ea40000300a00 */
[----:B------:R-:W2:Y:S02]  /*1e3c0*/  LDL.LU.64 R20, [R1+0x3a90] ;  /* 0x003a900001147983 */ /* 0x000ea40000300a00 */
[----:B------:R0:W-:Y:S01]  /*1e3d0*/  STL.64 [R1+0x3d0], R16 ;  /* 0x0003d01001007387 */ /* 0x0001e20000100a00 */
[----:B------:R1:W-:Y:S04]  /*1e3e0*/  STL.64 [R1+0x3d8], R18 ;  /* 0x0003d81201007387 */ /* 0x0003e80000100a00 */
[----:B0-----:R-:W4:Y:S01]  /*1e3f0*/  LDL.LU.64 R16, [R1+0xb70] ;  /* 0x000b700001107983 */ /* 0x001f220000300a00 */
[----:B-1----:R-:W4:Y:S02]  /*1e400*/  LDL.LU.64 R18, [R1+0xb78] ;  /* 0x000b780001127983 */ /* 0x002f240000300a00 */
[----:B------:R-:W-:Y:S01]  /*1e410*/  STL.64 [R1+0x3998], R12 ;  /* 0x0039980c01007387 */ /* 0x000fe20000100a00 */
[C---:B--2---:R-:W-:Y:S01]  /*1e420*/  HMMA.16816.F32.BF16 R24, R20.reuse, R24, R4 ;  /* 0x000000181418723c */ /* 0x044fe20000041804 */
[----:B------:R-:W2:Y:S01]  /*1e430*/  LDL.LU.64 R6, [R1+0x3a88] ;  /* 0x003a880001067983 */ /* 0x000ea20000300a00 */
[----:B------:R-:W2:Y:S11]  /*1e440*/  LDL.LU.64 R4, [R1+0x3a80] ;  /* 0x003a800001047983 */ /* 0x000eb60000300a00 */
[----:B------:R-:W-:Y:S10]  /*1e450*/  @!UPT UIADD3 URZ, URZ, URZ, URZ ;  /* 0x0000003f3f3ff290 */ /* 0x000ff4000fffe03f */
[----:B------:R0:W-:Y:S01]  /*1e460*/  STL.64 [R1+0x3c0], R24 ;  /* 0x0003c01801007387 */ /* 0x0001e20000100a00 */
[----:B------:R-:W-:Y:S03]  /*1e470*/  STL.64 [R1+0x3c8], R26 ;  /* 0x0003c81a01007387 */ /* 0x000fe60000100a00 */
[----:B0-----:R-:W2:Y:S02]  /*1e480*/  LDL.LU.64 R24, [R1+0x3a78] ;  /* 0x003a780001187983 */ /* 0x001ea40000300a00 */
[C---:B--2---:R-:W-:Y:S01]  /*1e490*/  HMMA.16816.F32.BF16 R4, R20.reuse, R24, R4 ;  /* 0x000000181404723c */ /* 0x044fe20000041804 */
[----:B------:R-:W-:Y:S02]  /*1e4a0*/  IMAD.MOV.U32 R13, RZ, RZ, R24 ;  /* 0x000000ffff0d7224 */ /* 0x000fe400078e0018 */
[----:B------:R-:W-:Y:S11]  /*1e4b0*/  IMAD.MOV.U32 R12, RZ, RZ, R25 ;  /* 0x000000ffff0c7224 */ /* 0x000ff600078e0019 */
[----:B------:R-:W-:Y:S09]  /*1e4c0*/  @!UPT UIADD3 URZ, URZ, URZ, URZ ;  /* 0x0000003f3f3ff290 */ /* 0x000ff2000fffe03f */
[----:B------:R-:W-:Y:S01]  /*1e4d0*/  STL.64 [R1+0x3b0], R4 ;  /* 0x0003b00401007387 */ /* 0x000fe20000100a00 */
[----:B------:R0:W-:Y:S03]  /*1e4e0*/  STL.64 [R1+0x3b8], R6 ;  /* 0x0003b80601007387 */ /* 0x0001e60000100a00 */
[----:B0-----:R-:W2:Y:S01]  /*1e4f0*/  LDL.LU.64 R6, [R1+0x3a70] ;  /* 0x003a700001067983 */ /* 0x001ea20000300a00 */
[----:B------:R-:W2:Y:S02]  /*1e500*/  LDL.LU.64 R4, [R1+0x3a68] ;  /* 0x003a680001047983 */ /* 0x000ea40000300a00 */
[----:B------:R-:W2:Y:S02]  /*1e510*/  LDL.LU.64 R24, [R1+0x3a60] ;  /* 0x003a600001187983 */ /* 0x000ea40000300a00 */
[C---:B--2---:R-:W-:Y:S01]  /*1e520*/  HMMA.16816.F32.BF16 R24, R20.reuse, R24, R4 ;  /* 0x000000181418723c */ /* 0x044fe20000041804 */
[----:B------:R-:W2:Y:S01]  /*1e530*/  LDL.LU.64 R6, [R1+0x3a58] ;  /* 0x003a580001067983 */ /* 0x000ea20000300a00 */
[----:B------:R-:W2:Y:S11]  /*1e540*/  LDL.LU.64 R4, [R1+0x3a50] ;  /* 0x003a500001047983 */ /* 0x000eb60000300a00 */
[----:B------:R-:W-:Y:S10]  /*1e550*/  @!UPT UIADD3 URZ, URZ, URZ, URZ ;  /* 0x0000003f3f3ff290 */ /* 0x000ff4000fffe03f */
[----:B------:R-:W-:Y:S01]  /*1e560*/  STL.64 [R1+0x3a0], R24 ;  /* 0x0003a01801007387 */ /* 0x000fe20000100a00 */
[----:B------:R0:W-:Y:S03]  /*1e570*/  STL.64 [R1+0x3a8], R26 ;  /* 0x0003a81a01007387 */ /* 0x0001e60000100a00 */
[----:B0-----:R-:W2:Y:S01]  /*1e580*/  LDL.LU.64 R26, [R1+0x3a48] ;  /* 0x003a4800011a7983 */ /* 0x001ea20000300a00 */
[----:B------:R-:W2:Y:S02]  /*1e590*/  LDL.LU.64 R24, [R1+0x3a40] ;  /* 0x003a400001187983 */ /* 0x000ea40000300a00 */
[----:B--2---:R-:W-:Y:S11]  /*1e5a0*/  HMMA.16816.F32.BF16 R4, R20, R24, R4 ;  /* 0x000000181404723c */ /* 0x004ff60000041804 */
[----:B------:R-:W-:Y:S11]  /*1e5b0*/  @!UPT UIADD3 URZ, URZ, URZ, URZ ;  /* 0x0000003f3f3ff290 */ /* 0x000ff6000fffe03f */
[----:B------:R-:W-:Y:S01]  /*1e5c0*/  @!UPT UIADD3 URZ, URZ, URZ, URZ ;  /* 0x0000003f3f3ff290 */ /* 0x000fe2000fffe03f */
[----:B------:R-:W-:Y:S01]  /*1e5d0*/  STL.64 [R1+0x390], R4 ;  /* 0x0003900401007387 */ /* 0x000fe20000100a00 */
[----:B------:R0:W-:Y:S03]  /*1e5e0*/  STL.64 [R1+0x398], R6 ;  /* 0x0003980601007387 */ /* 0x0001e60000100a00 */
[----:B0-----:R-:W2:Y:S01]  /*1e5f0*/  LDL.LU.64 R6, [R1+0x3a38] ;  /* 0x003a380001067983 */ /* 0x001ea20000300a00 */
[----:B------:R-:W4:Y:S02]  /*1e600*/  LDL.LU.64 R4, [R1+0x3a30] ;  /* 0x003a300001047983 */ /* 0x000f240000300a00 */
[----:B------:R-:W-:Y:S02]  /*1e610*/  STL.64 [R1+0x3950], R26 ;  /* 0x0039501a01007387 */ /* 0x000fe40000100a00 */
[----:B------:R0:W-:Y:S02]  /*1e620*/  STL.64 [R1+0x3948], R24 ;  /* 0x0039481801007387 */ /* 0x0001e40000100a00 */
[----:B0-----:R-:W-:-:S02]  /*1e630*/  IMAD.MOV.U32 R24, RZ, RZ, R13 ;  /* 0x000000ffff187224 */ /* 0x001fc400078e000d */
[----:B------:R-:W-:-:S05]  /*1e640*/  IMAD.MOV.U32 R25, RZ, RZ, R12 ;  /* 0x000000ffff197224 */ /* 0x000fca00078e000c */
[----:B------:R0:W-:Y:S04]  /*1e650*/  STL.64 [R1+0x3968], R24 ;  /* 0x0039681801007387 */ /* 0x0001e80000100a00 */
[----:B0-----:R-:W3:Y:S01]  /*1e660*/  LDL.LU.64 R24, [R1+0xcf0] ;  /* 0x000cf00001187983 */ /* 0x001ee20000300a00 */
[----:B------:R-:W3:Y:S02]  /*1e670*/  LDL.LU.64 R26, [R1+0xcf8] ;  /* 0x000cf800011a7983 */ /* 0x000ee40000300a00 */
[C---:B---3--:R-:W-:Y:S11]  /*1e680*/  HMMA.16816.F32.BF16 R24, R20.reuse, R8, R24 ;  /* 0x000000081418723c */ /* 0x048ff60000041818 */
[----:B------:R-:W-:Y:S11]  /*1e690*/  @!UPT UIADD3 URZ, URZ, URZ, URZ ;  /* 0x0000003f3f3ff290 */ /* 0x000ff6000fffe03f */
[----:B------:R-:W-:Y:S01]  /*1e6a0*/  @!UPT UIADD3 URZ, URZ, URZ, URZ ;  /* 0x0000003f3f3ff290 */ /* 0x000fe2000fffe03f */
[----:B------:R0:W-:Y:S01]  /*1e6b0*/  STL.64 [R1+0x380], R24 ;  /* 0x0003801801007387 */ /* 0x0001e20000100a00 */
[----:B------:R-:W-:Y:S03]  /*1e6c0*/  STL.64 [R1+0x388], R26 ;  /* 0x0003881a01007387 */ /* 0x000fe60000100a00 */
[----:B0-----:R-:W3:Y:S04]  /*1e6d0*/  LDL.64 R24, [R1+0x20] ;  /* 0x0000200001187983 */ /* 0x001ee80000100a00 */
[----:B---3--:R0:W-:Y:S04]  /*1e6e0*/  STL.64 [R1+0x3990], R24 ;  /* 0x0039901801007387 */ /* 0x0081e80000100a00 */
[----:B0-----:R-:W3:Y:S01]  /*1e6f0*/  LDL.64 R24, [R1+0x120] ;  /* 0x0001200001187983 */ /* 0x001ee20000100a00 */
[----:B----4-:R-:W-:Y:S03]  /*1e700*/  HMMA.16816.F32.BF16 R16, R20, R4, R16 ;  /* 0x000000041410723c */ /* 0x010fe60000041810 */
[----:B---3--:R-:W-:Y:S01]  /*1e710*/  STL.64 [R1+0x39d8], R24 ;  /* 0x0039d81801007387 */ /* 0x008fe20000100a00 */
[----:B------:R-:W-:Y:S02]  /*1e720*/  STL.64 [R1+0x3940], R8 ;  /* 0x0039400801007387 */ /* 0x000fe40000100a00 */
[----:B------:R0:W-:Y:S02]  /*1e730*/  STL.64 [R1+0x39e0], R4 ;  /* 0x0039e00401007387 */ /* 0x0001e40000100a00 */
[----:B0-----:R-:W3:Y:S01]  /*1e740*/  LDL R4, [R1+0x140] ;  /* 0x0001400001047983 */ /* 0x001ee20000100800 */
[----:B------:R-:W-:Y:S11]  /*1e750*/  IMAD.MOV.U32 R5, RZ, RZ, R3 ;  /* 0x000000ffff057224 */ /* 0x000ff600078e0003 */
[----:B------:R-:W-:Y:S03]  /*1e760*/  @!UPT UIADD3 URZ, URZ, URZ, URZ ;  /* 0x0000003f3f3ff290 */ /* 0x000fe6000fffe03f */
[----:B------:R-:W-:Y:S02]  /*1e770*/  STL.64 [R1+0x370], R16 ;  /* 0x0003701001007387 */ /* 0x000fe40000100a00 */
[----:B------:R-:W-:Y:S01]  /*1e780*/  STL.64 [R1+0x378], R18 ;  /* 0x0003781201007387 */ /* 0x000fe20000100a00 */
[----:B------:R-:W4:Y:S04]  /*1e790*/  LDL.LU R3, [R1+0x3a28] ;  /* 0x003a280001037983 */ /* 0x000f280000300800 */
[----:B---3--:R0:W-:Y:S04]  /*1e7a0*/  STL.64 [R1+0x39f8], R4 ;  /* 0x0039f80401007387 */ /* 0x0081e80000100a00 */
[----:B----4-:R-:W1:Y:S01]  /*1e7b0*/  LDSM.16.MT88.4 R16, [R3+0x280] ;  /* 0x000280000310783b */ /* 0x010e620000004200 */
[----:B0-----:R-:W-:-:S02]  /*1e7c0*/  IMAD.MOV.U32 R4, RZ, RZ, R29 ;  /* 0x000000ffff047224 */ /* 0x001fc400078e001d */
[----:B------:R-:W-:-:S05]  /*1e7d0*/  IMAD.MOV.U32 R5, RZ, RZ, R28 ;  /* 0x000000ffff057224 */ /* 0x000fca00078e001c */
[----:B------:R0:W-:Y:S04]  /*1e7e0*/  STL.64 [R1+0x3a10], R4 ;  /* 0x003a100401007387 */ /* 0x0001e80000100a00 */
[----:B0-----:R-:W3:Y:S01]  /*1e7f0*/  LDL.64 R4, [R1+0x30] ;  /* 0x0000300001047983 */ /* 0x001ee20000100a00 */
[----:B------:R-:W4:Y:S02]  /*1e800*/  LDL.LU.64 R24, [R1+0xb50] ;  /* 0x000b500001187983 */ /* 0x000f240000300a00 */
[----:B------:R-:W2:Y:S02]  /*1e810*/  LDL.LU.64 R26, [R1+0xb58] ;  /* 0x000b5800011a7983 */ /* 0x000ea40000300a00 */
[----:B--2---:R-:W-:Y:S01]  /*1e820*/  STL.64 [R1+0x39f0], R26 ;  /* 0x0039f01a01007387 */ /* 0x004fe20000100a00 */
[----:B----4-:R0:W-:Y:S03]  /*1e830*/  STL.64 [R1+0x39e8], R24 ;  /* 0x0039e81801007387 */ /* 0x0101e60000100a00 */
[----:B0-----:R-:W2:Y:S01]  /*1e840*/  LDL.LU.64 R24, [R1+0xb60] ;  /* 0x000b600001187983 */ /* 0x001ea20000300a00 */
[----:B------:R-:W4:Y:S03]  /*1e850*/  LDL.LU.64 R26, [R1+0xb68] ;  /* 0x000b6800011a7983 */ /* 0x000f260000300a00 */
[----:B----4-:R-:W-:Y:S01]  /*1e860*/  STL.64 [R1+0x3a08], R26 ;  /* 0x003a081a01007387 */ /* 0x010fe20000100a00 */
[----:B--2---:R0:W-:Y:S03]  /*1e870*/  STL.64 [R1+0x3a00], R24 ;  /* 0x003a001801007387 */ /* 0x0041e60000100a00 */
[----:B0-----:R-:W2:Y:S01]  /*1e880*/  LDL.LU.64 R24, [R1+0xcd0] ;  /* 0x000cd00001187983 */ /* 0x001ea20000300a00 */
[----:B------:R-:W4:Y:S02]  /*1e890*/  LDL.LU.64 R26, [R1+0xcd8] ;  /* 0x000cd800011a7983 */ /* 0x000f240000300a00 */
[----:B------:R-:W-:-:S02]  /*1e8a0*/  IMAD.MOV.U32 R12, RZ, RZ, R11 ;  /* 0x000000ffff0c7224 */ /* 0x000fc400078e000b */
[----:B------:R-:W-:Y:S01]  /*1e8b0*/  IMAD.MOV.U32 R13, RZ, RZ, R10 ;  /* 0x000000ffff0d7224 */ /* 0x000fe200078e000a */
[----:B----4-:R-:W-:Y:S01]  /*1e8c0*/  STL.64 [R1+0x3a20], R26 ;  /* 0x003a201a01007387 */ /* 0x010fe20000100a00 */
[----:B--2---:R0:W-:Y:S03]  /*1e8d0*/  STL.64 [R1+0x3a18], R24 ;  /* 0x003a181801007387 */ /* 0x0041e60000100a00 */
[----:B0-----:R-:W2:Y:S01]  /*1e8e0*/  LDL.LU.64 R24, [R1+0xce0] ;  /* 0x000ce00001187983 */ /* 0x001ea20000300a00 */
[----:B------:R-:W2:Y:S02]  /*1e8f0*/  LDL.LU.64 R26, [R1+0xce8] ;  /* 0x000ce800011a7983 */ /* 0x000ea40000300a00 */
[----:B------:R-:W4:Y:S02]  /*1e900*/  LDL.LU.64 R8, [R1+0xb40] ;  /* 0x000b400001087983 */ /* 0x000f240000300a00 */
[----:B------:R-:W4:Y:S01]  /*1e910*/  LDL.LU.64 R10, [R1+0xb48] ;  /* 0x000b4800010a7983 */ /* 0x000f220000300a00 */
[----:B------:R0:W-:Y:S02]  /*1e920*/  STL.64 [R1+0x39b0], R12 ;  /* 0x0039b00c01007387 */ /* 0x0001e40000100a00 */
[----:B0-----:R-:W-:-:S02]  /*1e930*/  IMAD.MOV.U32 R12, RZ, RZ, R15 ;  /* 0x000000ffff0c7224 */ /* 0x001fc400078e000f */
[----:B------:R-:W-:-:S05]  /*1e940*/  IMAD.MOV.U32 R13, RZ, RZ, R14 ;  /* 0x000000ffff0d7224 */ /* 0x000fca00078e000e */
[----:B------:R-:W-:Y:S01]  /*1e950*/  STL.64 [R1+0x39c0], R12 ;  /* 0x0039c00c01007387 */ /* 0x000fe20000100a00 */
[----:B-1----:R-:W-:Y:S02]  /*1e960*/  STL.64 [R1+0x38c0], R18 ;  /* 0x0038c01201007387 */ /* 0x002fe40000100a00 */
[----:B------:R0:W-:Y:S02]  /*1e970*/  STL.64 [R1+0x38b8], R16 ;  /* 0x0038b81001007387 */ /* 0x0001e40000100a00 */
[----:B0-----:R-:W4:Y:S01]  /*1e980*/  LDL.64 R16, [R1+0xf0] ;  /* 0x0000f00001107983 */ /* 0x001f220000100a00 */
[----:B---3--:R-:W-:Y:S02]  /*1e990*/  IMAD.MOV.U32 R29, RZ, RZ, R4 ;  /* 0x000000ffff1d7224 */ /* 0x008fe400078e0004 */
[----:B------:R-:W-:Y:S01]  /*1e9a0*/  IMAD.MOV.U32 R28, RZ, RZ, R5 ;  /* 0x000000ffff1c7224 */ /* 0x000fe200078e0005 */
[----:B--2---:R-:W-:Y:S01]  /*1e9b0*/  HMMA.16816.F32.BF16 R24, R20, R4, R24 ;  /* 0x000000041418723c */ /* 0x004fe20000041818 */
[----:B----4-:R-:W-:Y:S11]  /*1e9c0*/  STL.64 [R1+0x39b8], R16 ;  /* 0x0039b81001007387 */ /* 0x010ff60000100a00 */
[----:B------:R-:W-:Y:S11]  /*1e9d0*/  @!UPT UIADD3 URZ, URZ, URZ, URZ ;  /* 0x0000003f3f3ff290 */ /* 0x000ff6000fffe03f */
[----:B------:R-:W-:Y:S02]  /*1e9e0*/  STL.64 [R1+0x360], R24 ;  /* 0x0003601801007387 */ /* 0x000fe40000100a00 */
[----:B------:R0:W-:Y:S02]  /*1e9f0*/  STL.64 [R1+0x368], R26 ;  /* 0x0003681a01007387 */ /* 0x0001e40000100a00 */
[----:B0-----:R-:W2:Y:S01]  /*1ea00*/  LDL.LU.64 R26, [R1+0x3a20] ;  /* 0x003a2000011a7983 */ /* 0x001ea20000300a00 */
[----:B------:R-:W2:Y:S02]  /*1ea10*/  LDL.LU.64 R24, [R1+0x3a18] ;  /* 0x003a180001187983 */ /* 0x000ea40000300a00 */
[----:B------:R-:W2:Y:S02]  /*1ea20*/  LDL.LU.64 R4, [R1+0x3a10] ;  /* 0x003a100001047983 */ /* 0x000ea40000300a00 */
[----:B------:R-:W-:Y:S02]  /*1ea30*/  IMAD.MOV.U32 R12, RZ, RZ, R7 ;  /* 0x000000ffff0c7224 */ /* 0x000fe400078e0007 */
[----:B------:R-:W-:-:S02]  /*1ea40*/  IMAD.MOV.U32 R13, RZ, RZ, R6 ;  /* 0x000000ffff0d7224 */ /* 0x000fc400078e0006 */
[C---:B--2---:R-:W-:Y:S01]  /*1ea50*/  HMMA.16816.F32.BF16 R4, R20.reuse, R4, R24 ;  /* 0x000000041404723c */ /* 0x044fe20000041818 */
[----:B------:R-:W2:Y:S01]  /*1ea60*/  LDL.LU.64 R26, [R1+0x3a08] ;  /* 0x003a0800011a7983 */ /* 0x000ea20000300a00 */
[----:B------:R-:W2:Y:S11]  /*1ea70*/  LDL.LU.64 R24, [R1+0x3a00] ;  /* 0x003a000001187983 */ /* 0x000eb60000300a00 */
[----:B------:R-:W-:Y:S10]  /*1ea80*/  @!UPT UIADD3 URZ, URZ, URZ, URZ ;  /* 0x0000003f3f3ff290 */ /* 0x000ff4000fffe03f */
[----:B------:R0:W-:Y:S01]  /*1ea90*/  STL.64 [R1+0x350], R4 ;  /* 0x0003500401007387 */ /* 0x0001e20000100a00 */
[----:B------:R2:W-:Y:S03]  /*1eaa0*/  STL.64 [R1+0x358], R6 ;  /* 0x0003580601007387 */ /* 0x0005e60000100a00 */
[----:B0-----:R-:W2:Y:S01]  /*1eab0*/  LDL.LU.64 R4, [R1+0x39f8] ;  /* 0x0039f80001047983 */ /* 0x001ea20000300a00 */
[----:B------:R-:W-:Y:S02]  /*1eac0*/  IMAD.MOV.U32 R16, RZ, RZ, R2 ;  /* 0x000000ffff107224 */ /* 0x000fe400078e0002 */
[----:B------:R-:W-:Y:S01]  /*1ead0*/  IMAD.MOV.U32 R17, RZ, RZ, R0 ;  /* 0x000000ffff117224 */ /* 0x000fe200078e0000 */
[C---:B--2---:R-:W-:Y:S01]  /*1eae0*/  HMMA.16816.F32.BF16 R4, R20.reuse, R4, R24 ;  /* 0x000000041404723c */ /* 0x044fe20000041818 */
[----:B------:R-:W2:Y:S01]  /*1eaf0*/  LDL.LU.64 R26, [R1+0x39f0] ;  /* 0x0039f000011a7983 */ /* 0x000ea20000300a00 */
[----:B------:R-:W2:Y:S11]  /*1eb00*/  LDL.LU.64 R24, [R1+0x39e8] ;  /* 0x0039e80001187983 */ /* 0x000eb60000300a00 */
[----:B------:R-:W-:Y:S10]  /*1eb10*/  @!UPT UIADD3 URZ, URZ, URZ, URZ ;  /* 0x0000003f3f3ff290 */ /* 0x000ff4000fffe03f */
[----:B------:R0:W-:Y:S01]  /*1eb20*/  STL.64 [R1+0x340], R4 ;  /* 0x0003400401007387 */ /* 0x0001e20000100a00 */
[----:B------:R-:W-:Y:S03]  /*1eb30*/  STL.64 [R1+0x348], R6 ;  /* 0x0003480601007387 */ /* 0x000fe60000100a00 */
[----:B0-----:R-:W3:Y:S01]  /*1eb40*/  LDL.LU.64 R4, [R1+0x39e0] ;  /* 0x0039e00001047983 */ /* 0x001ee20000300a00 */
[C---:B--2---:R-:W-:Y:S03]  /*1eb50*/  HMMA.16816.F32.BF16 R16, R20.reuse, R16, R24 ;  /* 0x000000101410723c */ /* 0x044fe60000041818 */
[----:B------:R-:W2:Y:S11]  /*1eb60*/  LDL.LU.64 R24, [R1+0x39d8] ;  /* 0x0039d80001187983 */ /* 0x000eb60000300a00 */
[----:B------:R-:W-:Y:S09]  /*1eb70*/  @!UPT UIADD3 URZ, URZ, URZ, URZ ;  /* 0x0000003f3f3ff290 */ /* 0x000ff2000fffe03f */
[----:B------:R0:W-:Y:S01]  /*1eb80*/  STL.64 [R1+0x330], R16 ;  /* 0x0003301001007387 */ /* 0x0001e20000100a00 */
[----:B------:R1:W-:Y:S01]  /*1eb90*/  STL.64 [R1+0x338], R18 ;  /* 0x0003381201007387 */ /* 0x0003e20000100a00 */
[C---:B--2---:R-:W-:Y:S11]  /*1eba0*/  HMMA.16816.F32.BF16 R8, R20.reuse, R24, R8 ;  /* 0x000000181408723c */ /* 0x044ff60000041808 */
[----:B------:R-:W-:Y:S11]  /*1ebb0*/  @!UPT UIADD3 URZ, URZ, URZ, URZ ;  /* 0x0000003f3f3ff290 */ /* 0x000ff6000fffe03f */
[----:B------:R-:W-:Y:S01]  /*1ebc0*/  @!UPT UIADD3 URZ, URZ, URZ, URZ ;  /* 0x0000003f3f3ff290 */ /* 0x000fe2000fffe03f */
[----:B------:R-:W-:Y:S01]  /*1ebd0*/  STL.64 [R1+0x320], R8 ;  /* 0x0003200801007387 */ /* 0x000fe20000100a00 */
[----:B------:R-:W-:Y:S02]  /*1ebe0*/  STL.64 [R1+0x328], R10 ;  /* 0x0003280a01007387 */ /* 0x000fe40000100a00 */
[----:B0-----:R-:W2:Y:S02]  /*1ebf0*/  LDL.LU.64 R16, [R1+0xb20] ;  /* 0x000b200001107983 */ /* 0x001ea40000300a00 */
[----:B-1----:R-:W4:Y:S02]  /*1ec00*/  LDL.LU.64 R18, [R1+0xb28] ;  /* 0x000b280001127983 */ /* 0x002f240000300a00 */
[----:B------:R-:W-:Y:S02]  /*1ec10*/  IMAD.MOV.U32 R7, RZ, RZ, R24 ;  /* 0x000000ffff077224 */ /* 0x000fe400078e0018 */
[----:B------:R-:W-:Y:S01]  /*1ec20*/  IMAD.MOV.U32 R6, RZ, RZ, R25 ;  /* 0x000000ffff067224 */ /* 0x000fe200078e0019 */
[----:B----4-:R-:W-:Y:S01]  /*1ec30*/  STL.64 [R1+0x39d0], R18 ;  /* 0x0039d01201007387 */ /* 0x010fe20000100a00 */
[----:B--2---:R0:W-:Y:S03]  /*1ec40*/  STL.64 [R1+0x39c8], R16 ;  /* 0x0039c81001007387 */ /* 0x0041e60000100a00 */
[----:B0-----:R-:W2:Y:S01]  /*1ec50*/  LDL.LU.64 R16, [R1+0xb30] ;  /* 0x000b300001107983 */ /* 0x001ea20000300a00 */
[----:B------:R-:W2:Y:S02]  /*1ec60*/  LDL.LU.64 R18, [R1+0xb38] ;  /* 0x000b380001127983 */ /* 0x000ea40000300a00 */
[----:B------:R-:W4:Y:S02]  /*1ec70*/  LDL.LU.64 R8, [R1+0xb10] ;  /* 0x000b100001087983 */ /* 0x000f240000300a00 */
[----:B------:R-:W4:Y:S01]  /*1ec80*/  LDL.LU.64 R10, [R1+0xb18] ;  /* 0x000b1800010a7983 */ /* 0x000f220000300a00 */
[----:B------:R-:W2:Y:S01]  /*1ec90*/  LDL.LU.64 R24, [R1+0x580] ;  /* 0x0005800001187983 */ /* 0x000ea20000300a00 */
[----:B------:R-:W2:Y:S03]  /*1eca0*/  LDL.LU.64 R26, [R1+0x588] ;  /* 0x00058800011a7983 */ /* 0x000ea60000300a00 */
[----:B--2---:R-:W-:Y:S01]  /*1ecb0*/  STL.64 [R1+0x39a8], R26 ;  /* 0x0039a81a01007387 */ /* 0x004fe20000100a00 */
[----:B------:R0:W-:Y:S03]  /*1ecc0*/  STL.64 [R1+0x39a0], R24 ;  /* 0x0039a01801007387 */ /* 0x0001e60000100a00 */
[----:B0-----:R-:W2:Y:S01]  /*1ecd0*/  LDL.LU.64 R24, [R1+0xb00] ;  /* 0x000b000001187983 */ /* 0x001ea20000300a00 */
[----:B------:R-:W2:Y:S02]  /*1ece0*/  LDL.LU.64 R26, [R1+0xb08] ;  /* 0x000b0800011a7983 */ /* 0x000ea40000300a00 */
[----:B------:R-:W-:Y:S02]  /*1ecf0*/  STL.64 [R1+0x3960], R6 ;  /* 0x0039600601007387 */ /* 0x000fe40000100a00 */
[----:B---3--:R0:W-:Y:S02]  /*1ed00*/  STL.64 [R1+0x3958], R4 ;  /* 0x0039580401007387 */ /* 0x0081e40000100a00 */
[----:B0-----:R-:W3:Y:S01]  /*1ed10*/  LDL.LU.64 R4, [R1+0xea0] ;  /* 0x000ea00001047983 */ /* 0x001ee20000300a00 */
[----:B------:R-:W2:Y:S01]  /*1ed20*/  LDL.LU.64 R6, [R1+0xea8] ;  /* 0x000ea80001067983 */ /* 0x000ea20000300a00 */
[C---:B------:R-:W-:Y:S02]  /*1ed30*/  HMMA.16816.F32.BF16 R12, R20.reuse, R12, R16 ;  /* 0x0000000c140c723c */ /* 0x040fe40000041810 */
[----:B--2---:R-:W-:Y:S01]  /*1ed40*/  STL.64 [R1+0x3978], R6 ;  /* 0x0039780601007387 */ /* 0x004fe20000100a00 */
[----:B---3--:R0:W-:Y:S03]  /*1ed50*/  STL.64 [R1+0x3970], R4 ;  /* 0x0039700401007387 */ /* 0x0081e60000100a00 */
[----:B0-----:R-:W2:Y:S01]  /*1ed60*/  LDL.LU.64 R4, [R1+0xeb0] ;  /* 0x000eb00001047983 */ /* 0x001ea20000300a00 */
[----:B------:R-:W2:Y:S02]  /*1ed70*/  LDL.LU.64 R6, [R1+0xeb8] ;  /* 0x000eb80001067983 */ /* 0x000ea40000300a00 */
[----:B------:R-:W3:Y:S02]  /*1ed80*/  LDL.LU.64 R18, [R1+0x39d0] ;  /* 0x0039d00001127983 */ /* 0x000ee40000300a00 */
[----:B------:R-:W3:Y:S11]  /*1ed90*/  LDL.LU.64 R16, [R1+0x39c8] ;  /* 0x0039c80001107983 */ /* 0x000ef60000300a00 */
[----:B------:R-:W-:Y:S01]  /*1eda0*/  @!UPT UIADD3 URZ, URZ, URZ, URZ ;  /* 0x0000003f3f3ff290 */ /* 0x000fe2000fffe03f */
[----:B------:R0:W-:Y:S01]  /*1edb0*/  STL.64 [R1+0x310], R12 ;  /* 0x0003100c01007387 */ /* 0x0001e20000100a00 */
[----:B------:R3:W-:Y:S03]  /*1edc0*/  STL.64 [R1+0x318], R14 ;  /* 0x0003180e01007387 */ /* 0x0007e60000100a00 */
[----:B0-----:R-:W3:Y:S02]  /*1edd0*/  LDL.LU.64 R12, [R1+0x39c0] ;  /* 0x0039c000010c7983 */ /* 0x001ee40000300a00 */
[C---:B---3--:R-:W-:Y:S02]  /*1ede0*/  HMMA.16816.F32.BF16 R12, R20.reuse, R12, R16 ;  /* 0x0000000c140c723c */ /* 0x048fe40000041810 */
[----:B------:R-:W4:Y:S11]  /*1edf0*/  LDL.LU.64 R16, [R1+0x39b8] ;  /* 0x0039b80001107983 */ /* 0x000f360000300a00 */
[----:B------:R-:W-:Y:S10]  /*1ee00*/  @!UPT UIADD3 URZ, URZ, URZ, URZ ;  /* 0x0000003f3f3ff290 */ /* 0x000ff4000fffe03f */
[----:B------:R0:W-:Y:S01]  /*1ee10*/  STL.64 [R1+0x300], R12 ;  /* 0x0003000c01007387 */ /* 0x0001e20000100a00 */
[----:B------:R1:W-:Y:S03]  /*1ee20*/  STL.64 [R1+0x308], R14 ;  /* 0x0003080e01007387 */ /* 0x0003e60000100a00 */
[----:B0-----:R-:W1:Y:S01]  /*1ee30*/  LDL.LU.64 R12, [R1+0x39b0] ;  /* 0x0039b000010c7983 */ /* 0x001e620000300a00 */
[C---:B----4-:R-:W-:Y:S08]  /*1ee40*/  HMMA.16816.F32.BF16 R8, R20.reuse, R16, R8 ;  /* 0x000000101408723c */ /* 0x050ff00000041808 */
[C---:B-1----:R-:W-:Y:S11]  /*1ee50*/  HMMA.16816.F32.BF16 R12, R20.reuse, R12, R24 ;  /* 0x0000000c140c723c */ /* 0x042ff60000041818 */
[----:B------:R-:W-:Y:S04]  /*1ee60*/  @!UPT UIADD3 URZ, URZ, URZ, URZ ;  /* 0x0000003f3f3ff290 */ /* 0x000fe8000fffe03f */
[----:B------:R0:W-:Y:S01]  /*1ee70*/  STL.64 [R1+0x2f0], R8 ;  /* 0x0002f00801007387 */ /* 0x0001e20000100a00 */
[----:B------:R1:W-:Y:S03]  /*1ee80*/  STL.64 [R1+0x2f8], R10 ;  /* 0x0002f80a01007387 */ /* 0x0003e60000100a00 */
[----:B0-----:R-:W3:Y:S01]  /*1ee90*/  LDL.LU.64 R8, [R1+0xe80] ;  /* 0x000e800001087983 */ /* 0x001ee20000300a00 */
[----:B-1----:R-:W3:Y:S02]  /*1eea0*/  LDL.LU.64 R10, [R1+0xe88] ;  /* 0x000e8800010a7983 */ /* 0x002ee40000300a00 */
[----:B------:R0:W-:Y:S02]  /*1eeb0*/  STL.64 [R1+0x38e0], R16 ;  /* 0x0038e01001007387 */ /* 0x0001e40000100a00 */
[----:B0-----:R-:W4:Y:S01]  /*1eec0*/  LDL.LU.64 R16, [R1+0xe90] ;  /* 0x000e900001107983 */ /* 0x001f220000300a00 */
[----:B------:R-:W4:Y:S02]  /*1eed0*/  LDL.LU.64 R18, [R1+0xe98] ;  /* 0x000e980001127983 */ /* 0x000f240000300a00 */
[----:B------:R-:W2:Y:S02]  /*1eee0*/  LDL.LU.64 R26, [R1+0x39a8] ;  /* 0x0039a800011a7983 */ /* 0x000ea40000300a00 */
[----:B------:R-:W2:Y:S01]  /*1eef0*/  LDL.LU.64 R24, [R1+0x39a0] ;  /* 0x0039a00001187983 */ /* 0x000ea20000300a00 */
[----:B------:R0:W-:Y:S01]  /*1ef00*/  STL.64 [R1+0x6a0], R12 ;  /* 0x0006a00c01007387 */ /* 0x0001e20000100a00 */
[----:B------:R1:W-:Y:S03]  /*1ef10*/  STL.64 [R1+0x6a8], R14 ;  /* 0x0006a80e01007387 */ /* 0x0003e60000100a00 */
[----:B0-----:R-:W2:Y:S02]  /*1ef20*/  LDL.LU.64 R12, [R1+0x3998] ;  /* 0x00399800010c7983 */ /* 0x001ea40000300a00 */
[----:B--2---:R-:W-:Y:S02]  /*1ef30*/  HMMA.16816.F32.BF16 R20, R20, R12, R24 ;  /* 0x0000000c1414723c */ /* 0x004fe40000041818 */
[----:B------:R-:W2:Y:S01]  /*1ef40*/  LDL.LU.64 R24, [R1+0x3990] ;  /* 0x0039900001187983 */ /* 0x000ea20000300a00 */
[----:B-1----:R-:W2:Y:S02]  /*1ef50*/  LDL.LU.64 R14, [R1+0x3988] ;  /* 0x00398800010e7983 */ /* 0x002ea40000300a00 */
[----:B------:R-:W2:Y:S11]  /*1ef60*/  LDL.LU.64 R12, [R1+0x3980] ;  /* 0x00398000010c7983 */ /* 0x000eb60000300a00 */
[----:B------:R-:W-:Y:S07]  /*1ef70*/  @!UPT UIADD3 URZ, URZ, URZ, URZ ;  /* 0x0000003f3f3ff290 */ /* 0x000fee000fffe03f */
[----:B------:R0:W-:Y:S01]  /*1ef80*/  STL.64 [R1+0x2e0], R20 ;  /* 0x0002e01401007387 */ /* 0x0001e20000100a00 */
[----:B------:R-:W-:Y:S03]  /*1ef90*/  STL.64 [R1+0x2e8], R22 ;  /* 0x0002e81601007387 */ /* 0x000fe60000100a00 */
[----:B0-----:R-:W4:Y:S01]  /*1efa0*/  LDL.64 R20, [R1] ;  /* 0x0000000001147983 */ /* 0x001f220000100a00 */
        /* <DEDUP_REMOVED lines=8> */
[----:B------:R-:W2:Y:S01]  /*1f030*/  LDL.LU.64 R24, [R1+0x3968] ;  /* 0x0039680001187983 */ /* 0x000ea20000300a00 */
[C---:B----4-:R-:W-:Y:S08]  /*1f040*/  HMMA.16816.F32.BF16 R16, R12.reuse, R20, R16 ;  /* 0x000000140c10723c */ /* 0x050ff00000041810 */
[----:B--2---:R-:W-:Y:S01]  /*1f050*/  HMMA.16816.F32.BF16 R24, R12, R24, R4 ;  /* 0x000000180c18723c */ /* 0x004fe20000041804 */
[----:B------:R-:W2:Y:S01]  /*1f060*/  LDL.LU.64 R6, [R1+0x3960] ;  /* 0x0039600001067983 */ /* 0x000ea20000300a00 */
[----:B------:R-:W4:Y:S11]  /*1f070*/  LDL.LU.64 R4, [R1+0x3958] ;  /* 0x0039580001047983 */ /* 0x000f360000300a00 */
[----:B------:R-:W-:Y:S10]  /*1f080*/  @!UPT UIADD3 URZ, URZ, URZ, URZ ;  /* 0x0000003f3f3ff290 */ /* 0x000ff4000fffe03f */
[----:B------:R-:W-:Y:S01]  /*1f090*/  STL.64 [R1+0x2b0], R24 ;  /* 0x0002b01801007387 */ /* 0x000fe20000100a00 */
[----:B------:R0:W-:Y:S03]  /*1f0a0*/  STL.64 [R1+0x2b8], R26 ;  /* 0x0002b81a01007387 */ /* 0x0001e60000100a00 */
[----:B0-----:R-:W2:Y:S01]  /*1f0b0*/  LDL.LU.64 R26, [R1+0x3950] ;  /* 0x00395000011a7983 */ /* 0x001ea20000300a00 */
[----:B------:R-:W3:Y:S02]  /*1f0c0*/  LDL.LU.64 R24, [R1+0x3948] ;  /* 0x0039480001187983 */ /* 0x000ee40000300a00 */
[----:B------:R0:W-:Y:S02]  /*1f0d0*/  STL.64 [R1+0x2a0], R16 ;  /* 0x0002a01001007387 */ /* 0x0001e40000100a00 */
[----:B------:R-:W-:Y:S02]  /*1f0e0*/  STL.64 [R1+0x2a8], R18 ;  /* 0x0002a81201007387 */ /* 0x000fe40000100a00 */
[----:B0-----:R-:W-:-:S02]  /*1f0f0*/  IMAD.MOV.U32 R17, RZ, RZ, R20 ;  /* 0x000000ffff117224 */ /* 0x001fc400078e0014 */
[----:B------:R-:W-:Y:S02]  /*1f100*/  IMAD.MOV.U32 R16, RZ, RZ, R21 ;  /* 0x000000ffff107224 */ /* 0x000fe400078e0015 */
[----:B------:R-:W4:Y:S01]  /*1f110*/  LDL.LU.64 R20, [R1+0x560] ;  /* 0x0005600001147983 */ /* 0x000f220000300a00 */
[----:B------:R-:W4:Y:S02]  /*1f120*/  LDL.LU.64 R22, [R1+0x568] ;  /* 0x0005680001167983 */ /* 0x000f240000300a00 */
[----:B------:R0:W-:Y:S02]  /*1f130*/  STL.64 [R1+0x3928], R16 ;  /* 0x0039281001007387 */ /* 0x0001e40000100a00 */
[----:B0-----:R-:W2:Y:S01]  /*1f140*/  LDL.64 R16, [R1+0x150] ;  /* 0x0001500001107983 */ /* 0x001ea20000100a00 */
[C---:B---3--:R-:W-:Y:S03]  /*1f150*/  HMMA.16816.F32.BF16 R8, R12.reuse, R24, R8 ;  /* 0x000000180c08723c */ /* 0x048fe60000041808 */
[----:B--2---:R0:W-:Y:S04]  /*1f160*/  STL.64 [R1+0x3938], R16 ;  /* 0x0039381001007387 */ /* 0x0041e80000100a00 */
[----:B0-----:R-:W2:Y:S01]  /*1f170*/  LDL.LU.64 R16, [R1+0x570] ;  /* 0x0005700001107983 */ /* 0x001ea20000300a00 */
[----:B------:R-:W2:Y:S11]  /*1f180*/  LDL.LU.64 R18, [R1+0x578] ;  /* 0x0005780001127983 */ /* 0x000eb60000300a00 */
[----:B------:R-:W-:Y:S04]  /*1f190*/  @!UPT UIADD3 URZ, URZ, URZ, URZ ;  /* 0x0000003f3f3ff290 */ /* 0x000fe8000fffe03f */
[----:B------:R0:W-:Y:S02]  /*1f1a0*/  STL.64 [R1+0x290], R8 ;  /* 0x0002900801007387 */ /* 0x0001e40000100a00 */
[----:B------:R-:W-:Y:S01]  /*1f1b0*/  STL.64 [R1+0x298], R10 ;  /* 0x0002980a01007387 */ /* 0x000fe20000100a00 */
[----:B0-----:R-:W2:Y:S01]  /*1f1c0*/  LDL.LU.64 R8, [R1+0x3940] ;  /* 0x0039400001087983 */ /* 0x001ea20000300a00 */
[----:B------:R-:W-:Y:S02]  /*1f1d0*/  STL.64 [R1+0x3880], R26 ;  /* 0x0038801a01007387 */ /* 0x000fe40000100a00 */
[----:B------:R0:W-:Y:S02]  /*1f1e0*/  STL.64 [R1+0x3878], R24 ;  /* 0x0038781801007387 */ /* 0x0001e40000100a00 */
[----:B0-----:R-:W3:Y:S01]  /*1f1f0*/  LDL.64 R24, [R1+0x140] ;  /* 0x0001400001187983 */ /* 0x001ee20000100a00 */
[C---:B----4-:R-:W-:Y:S03]  /*1f200*/  HMMA.16816.F32.BF16 R20, R12.reuse, R4, R20 ;  /* 0x000000040c14723c */ /* 0x050fe60000041814 */
[----:B---3--:R2:W-:Y:S05]  /*1f210*/  STL.64 [R1+0x3930], R24 ;  /* 0x0039301801007387 */ /* 0x0085ea0000100a00 */
[----:B--2---:R-:W-:Y:S01]  /*1f220*/  HMMA.16816.F32.BF16 R24, R12, R8, R16 ;  /* 0x000000080c18723c */ /* 0x004fe20000041810 */
[----:B------:R-:W2:Y:S01]  /*1f230*/  LDL.LU.64 R16, [R1+0xaf0] ;  /* 0x000af00001107983 */ /* 0x000ea20000300a00 */
[----:B------:R-:W2:Y:S11]  /*1f240*/  LDL.LU.64 R18, [R1+0xaf8] ;  /* 0x000af80001127983 */ /* 0x000eb60000300a00 */
[----:B------:R-:W-:Y:S10]  /*1f250*/  @!UPT UIADD3 URZ, URZ, URZ, URZ ;  /* 0x0000003f3f3ff290 */ /* 0x000ff4000fffe03f */
[----:B------:R0:W-:Y:S01]  /*1f260*/  STL.64 [R1+0x280], R24 ;  /* 0x0002801801007387 */ /* 0x0001e20000100a00 */
[----:B------:R1:W-:Y:S03]  /*1f270*/  STL.64 [R1+0x288], R26 ;  /* 0x0002881a01007387 */ /* 0x0003e60000100a00 */
[----:B0-----:R-:W3:Y:S01]  /*1f280*/  LDL.LU.64 R24, [R1+0xae0] ;  /* 0x000ae00001187983 */ /* 0x001ee20000300a00 */
[----:B-1----:R-:W3:Y:S02]  /*1f290*/  LDL.LU.64 R26, [R1+0xae8] ;  /* 0x000ae800011a7983 */ /* 0x002ee40000300a00 */
[----:B------:R0:W-:Y:S02]  /*1f2a0*/  STL.64 [R1+0x3920], R8 ;  /* 0x0039200801007387 */ /* 0x0001e40000100a00 */
[----:B0-----:R-:W4:Y:S01]  /*1f2b0*/  LDL.LU.64 R8, [R1+0xad0] ;  /* 0x000ad00001087983 */ /* 0x001f220000300a00 */
[----:B------:R-:W4:Y:S02]  /*1f2c0*/  LDL.LU.64 R10, [R1+0xad8] ;  /* 0x000ad800010a7983 */ /* 0x000f240000300a00 */
[----:B------:R-:W-:Y:S02]  /*1f2d0*/  STL.64 [R1+0x270], R20 ;  /* 0x0002701401007387 */ /* 0x000fe40000100a00 */
[----:B------:R-:W-:Y:S02]  /*1f2e0*/  STL.64 [R1+0x278], R22 ;  /* 0x0002781601007387 */ /* 0x000fe40000100a00 */
[----:B------:R-:W0:Y:S04]  /*1f2f0*/  LDSM.16.MT88.4 R20, [R3+0x300] ;  /* 0x000300000314783b */ /* 0x000e280000004200 */
[----:B------:R-:W-:Y:S04]  /*1f300*/  STL [R1+0x3848], R3 ;  /* 0x0038480301007387 */ /* 0x000fe80000100800 */
[----:B0-----:R-:W-:Y:S01]  /*1f310*/  STL.64 [R1+0x37b0], R22 ;  /* 0x0037b01601007387 */ /* 0x001fe20000100a00 */
[----:B------:R0:W-:Y:S03]  /*1f320*/  STL.64 [R1+0x37a8], R20 ;  /* 0x0037a81401007387 */ /* 0x0001e60000100a00 */
[----:B0-----:R-:W2:Y:S04]  /*1f330*/  LDL.LU.64 R20, [R1+0xd0] ;  /* 0x0000d00001147983 */ /* 0x001ea80000300a00 */
[----:B--2---:R0:W-:Y:S04]  /*1f340*/  STL.64 [R1+0x38e8], R20 ;  /* 0x0038e81401007387 */ /* 0x0041e80000100a00 */
[----:B0-----:R-:W2:Y:S04]  /*1f350*/  LDL.64 R20, [R1+0x110] ;  /* 0x0001100001147983 */ /* 0x001ea80000100a00 */
[----:B--2---:R0:W-:Y:S02]  /*1f360*/  STL.64 [R1+0x3900], R20 ;  /* 0x0039001401007387 */ /* 0x0041e40000100a00 */
[----:B0-----:R-:W-:-:S02]  /*1f370*/  IMAD.MOV.U32 R20, RZ, RZ, R29 ;  /* 0x000000ffff147224 */ /* 0x001fc400078e001d */
[----:B------:R-:W-:-:S07]  /*1f380*/  IMAD.MOV.U32 R21, RZ, RZ, R28 ;  /* 0x000000ffff157224 */ /* 0x000fce00078e001c */
[----:B------:R-:W-:Y:S01]  /*1f390*/  HMMA.16816.F32.BF16 R20, R12, R20, R16 ;  /* 0x000000140c14723c */ /* 0x000fe20000041810 */
[----:B------:R-:W3:Y:S11]  /*1f3a0*/  LDL.LU.64 R16, [R1+0x3938] ;  /* 0x0039380001107983 */ /* 0x000ef60000300a00 */
[----:B------:R-:W-:Y:S11]  /*1f3b0*/  @!UPT UIADD3 URZ, URZ, URZ, URZ ;  /* 0x0000003f3f3ff290 */ /* 0x000ff6000fffe03f */
[----:B------:R0:W-:Y:S01]  /*1f3c0*/  STL.64 [R1+0x260], R20 ;  /* 0x0002601401007387 */ /* 0x0001e20000100a00 */
[----:B------:R-:W-:Y:S02]  /*1f3d0*/  STL.64 [R1+0x268], R22 ;  /* 0x0002681601007387 */ /* 0x000fe40000100a00 */
[----:B0-----:R-:W-:Y:S02]  /*1f3e0*/  IMAD.MOV.U32 R20, RZ, RZ, R7 ;  /* 0x000000ffff147224 */ /* 0x001fe400078e0007 */
[----:B------:R-:W-:-:S05]  /*1f3f0*/  IMAD.MOV.U32 R21, RZ, RZ, R6 ;  /* 0x000000ffff157224 */ /* 0x000fca00078e0006 */
[----:B------:R0:W-:Y:S04]  /*1f400*/  STL.64 [R1+0x3918], R20 ;  /* 0x0039181401007387 */ /* 0x0001e80000100a00 */
[----:B0-----:R-:W2:Y:S01]  /*1f410*/  LDL.64 R20, [R1+0x130] ;  /* 0x0001300001147983 */ /* 0x001ea20000100a00 */
[C---:B---3--:R-:W-:Y:S11]  /*1f420*/  HMMA.16816.F32.BF16 R24, R12.reuse, R16, R24 ;  /* 0x000000100c18723c */ /* 0x048ff60000041818 */
[----:B------:R-:W-:Y:S11]  /*1f430*/  @!UPT UIADD3 URZ, URZ, URZ, URZ ;  /* 0x0000003f3f3ff290 */ /* 0x000ff6000fffe03f */
[----:B------:R-:W-:Y:S01]  /*1f440*/  @!UPT UIADD3 URZ, URZ, URZ, URZ ;  /* 0x0000003f3f3ff290 */ /* 0x000fe2000fffe03f */
[----:B------:R0:W-:Y:S01]  /*1f450*/  STL.64 [R1+0x690], R24 ;  /* 0x0006901801007387 */ /* 0x0001e20000100a00 */
[----:B------:R-:W-:Y:S03]  /*1f460*/  STL.64 [R1+0x698], R26 ;  /* 0x0006981a01007387 */ /* 0x000fe60000100a00 */
[----:B0-----:R-:W4:Y:S01]  /*1f470*/  LDL.LU.64 R24, [R1+0x3930] ;  /* 0x0039300001187983 */ /* 0x001f220000300a00 */
[----:B------:R-:W-:Y:S02]  /*1f480*/  IMAD.MOV.U32 R6, RZ, RZ, R16 ;  /* 0x000000ffff067224 */ /* 0x000fe400078e0010 */
[----:B------:R-:W3:Y:S01]  /*1f490*/  LDL.LU.64 R16, [R1+0x3928] ;  /* 0x0039280001107983 */ /* 0x000ee20000300a00 */
[----:B----4-:R-:W-:Y:S01]  /*1f4a0*/  HMMA.16816.F32.BF16 R8, R12, R24, R8 ;  /* 0x000000180c08723c */ /* 0x010fe20000041808 */
[----:B------:R-:W-:-:S06]  /*1f4b0*/  IMAD.MOV.U32 R7, RZ, RZ, R25 ;  /* 0x000000ffff077224 */ /* 0x000fcc00078e0019 */
[----:B---3--:R-:W-:Y:S02]  /*1f4c0*/  IMAD.MOV.U32 R24, RZ, RZ, R17 ;  /* 0x000000ffff187224 */ /* 0x008fe400078e0011 */
[----:B------:R-:W-:Y:S11]  /*1f4d0*/  IMAD.MOV.U32 R25, RZ, RZ, R16 ;  /* 0x000000ffff197224 */ /* 0x000ff600078e0010 */
[----:B------:R-:W-:Y:S03]  /*1f4e0*/  @!UPT UIADD3 URZ, URZ, URZ, URZ ;  /* 0x0000003f3f3ff290 */ /* 0x000fe6000fffe03f */
[----:B------:R0:W-:Y:S01]  /*1f4f0*/  STL.64 [R1+0x680], R8 ;  /* 0x0006800801007387 */ /* 0x0001e20000100a00 */
[----:B------:R1:W-:Y:S03]  /*1f500*/  STL.64 [R1+0x688], R10 ;  /* 0x0006880a01007387 */ /* 0x0003e60000100a00 */
[----:B0-----:R-:W2:Y:S01]  /*1f510*/  LDL.LU.64 R8, [R1+0xac0] ;  /* 0x000ac00001087983 */ /* 0x001ea20000300a00 */
[----:B-1----:R-:W2:Y:S02]  /*1f520*/  LDL.LU.64 R10, [R1+0xac8] ;  /* 0x000ac800010a7983 */ /* 0x002ea40000300a00 */
[----:B------:R0:W-:Y:S02]  /*1f530*/  STL.64 [R1+0x3898], R24 ;  /* 0x0038981801007387 */ /* 0x0001e40000100a00 */
[----:B0-----:R-:W3:Y:S04]  /*1f540*/  LDL.64 R24, [R1+0x10] ;  /* 0x0000100001187983 */ /* 0x001ee80000100a00 */
[----:B---3--:R-:W-:Y:S01]  /*1f550*/  STL.64 [R1+0x38a0], R24 ;  /* 0x0038a01801007387 */ /* 0x008fe20000100a00 */
[----:B------:R-:W3:Y:S02]  /*1f560*/  LDL.LU.64 R16, [R1+0xa90] ;  /* 0x000a900001107983 */ /* 0x000ee40000300a00 */
[----:B------:R-:W4:Y:S01]  /*1f570*/  LDL.LU.64 R18, [R1+0xa98] ;  /* 0x000a980001127983 */ /* 0x000f220000300a00 */
[----:B--2---:R-:W-:Y:S01]  /*1f580*/  HMMA.16816.F32.BF16 R8, R12, R20, R8 ;  /* 0x000000140c08723c */ /* 0x004fe20000041808 */
[----:B----4-:R-:W-:Y:S01]  /*1f590*/  STL.64 [R1+0x38f8], R18 ;  /* 0x0038f81201007387 */ /* 0x010fe20000100a00 */
[----:B---3--:R0:W-:Y:S03]  /*1f5a0*/  STL.64 [R1+0x38f0], R16 ;  /* 0x0038f01001007387 */ /* 0x0081e60000100a00 */
[----:B0-----:R-:W2:Y:S01]  /*1f5b0*/  LDL.LU.64 R16, [R1+0xaa0] ;  /* 0x000aa00001107983 */ /* 0x001ea20000300a00 */
[----:B------:R-:W3:Y:S02]  /*1f5c0*/  LDL.LU.64 R18, [R1+0xaa8] ;  /* 0x000aa80001127983 */ /* 0x000ee40000300a00 */
[----:B------:R-:W-:-:S02]  /*1f5d0*/  IMAD.MOV.U32 R24, RZ, RZ, R2 ;  /* 0x000000ffff187224 */ /* 0x000fc400078e0002 */
[----:B------:R-:W-:Y:S01]  /*1f5e0*/  IMAD.MOV.U32 R25, RZ, RZ, R0 ;  /* 0x000000ffff197224 */ /* 0x000fe200078e0000 */
[----:B---3--:R-:W-:Y:S01]  /*1f5f0*/  STL.64 [R1+0x3910], R18 ;  /* 0x0039101201007387 */ /* 0x008fe20000100a00 */
[----:B--2---:R0:W-:Y:S03]  /*1f600*/  STL.64 [R1+0x3908], R16 ;  /* 0x0039081001007387 */ /* 0x0041e60000100a00 */
[----:B0-----:R-:W2:Y:S01]  /*1f610*/  LDL.LU.64 R16, [R1+0xab0] ;  /* 0x000ab00001107983 */ /* 0x001ea20000300a00 */
[----:B------:R-:W2:Y:S02]  /*1f620*/  LDL.LU.64 R18, [R1+0xab8] ;  /* 0x000ab80001127983 */ /* 0x000ea40000300a00 */
[----:B------:R0:W-:Y:S02]  /*1f630*/  STL.64 [R1+0x38c8], R24 ;  /* 0x0038c81801007387 */ /* 0x0001e40000100a00 */
[----:B0-----:R-:W3:Y:S01]  /*1f640*/  LDL.64 R24, [R1+0xe0] ;  /* 0x0000e00001187983 */ /* 0x001ee20000100a00 */
[----:B------:R-:W-:Y:S02]  /*1f650*/  STL.64 [R1+0x3860], R6 ;  /* 0x0038600601007387 */ /* 0x000fe40000100a00 */
[----:B------:R0:W-:Y:S02]  /*1f660*/  STL.64 [R1+0x3858], R4 ;  /* 0x0038580401007387 */ /* 0x0001e40000100a00 */
[----:B0-----:R-:W4:Y:S01]  /*1f670*/  LDL.LU.64 R4, [R1+0xa80] ;  /* 0x000a800001047983 */ /* 0x001f220000300a00 */
[----:B------:R-:W4:Y:S02]  /*1f680*/  LDL.LU.64 R6, [R1+0xa88] ;  /* 0x000a880001067983 */ /* 0x000f240000300a00 */
[----:B------:R0:W-:Y:S02]  /*1f690*/  STL.64 [R1+0x670], R8 ;  /* 0x0006700801007387 */ /* 0x0001e40000100a00 */
[----:B------:R1:W-:Y:S01]  /*1f6a0*/  STL.64 [R1+0x678], R10 ;  /* 0x0006780a01007387 */ /* 0x0003e20000100a00 */
[----:B0-----:R-:W2:Y:S01]  /*1f6b0*/  LDL.LU.64 R8, [R1+0x3920] ;  /* 0x0039200001087983 */ /* 0x001ea20000300a00 */
[----:B-1----:R-:W-:-:S02]  /*1f6c0*/  IMAD.MOV.U32 R11, RZ, RZ, R20 ;  /* 0x000000ffff0b7224 */ /* 0x002fc400078e0014 */
[----:B------:R-:W-:Y:S02]  /*1f6d0*/  IMAD.MOV.U32 R10, RZ, RZ, R21 ;  /* 0x000000ffff0a7224 */ /* 0x000fe400078e0015 */
[----:B------:R-:W2:Y:S01]  /*1f6e0*/  LDL.LU.64 R20, [R1+0x3918] ;  /* 0x0039180001147983 */ /* 0x000ea20000300a00 */
[----:B------:R-:W-:Y:S02]  /*1f6f0*/  STL [R1+0x384c], R11 ;  /* 0x00384c0b01007387 */ /* 0x000fe40000100800 */
[----:B------:R-:W-:Y:S01]  /*1f700*/  STL [R1+0x38d8], R10 ;  /* 0x0038d80a01007387 */ /* 0x000fe20000100800 */
[C---:B--2---:R-:W-:Y:S01]  /*1f710*/  HMMA.16816.F32.BF16 R20, R12.reuse, R20, R16 ;  /* 0x000000140c14723c */ /* 0x044fe20000041810 */
[----:B------:R0:W-:Y:S04]  /*1f720*/  STL.64 [R1+0x38d0], R8 ;  /* 0x0038d00801007387 */ /* 0x0001e80000100a00 */
[----:B0-----:R-:W2:Y:S01]  /*1f730*/  LDL.64 R8, [R1+0x100] ;  /* 0x0001000001087983 */ /* 0x001ea20000100a00 */
[----:B------:R-:W2:Y:S02]  /*1f740*/  LDL.LU.64 R18, [R1+0x3910] ;  /* 0x0039100001127983 */ /* 0x000ea40000300a00 */
[----:B------:R-:W2:Y:S11]  /*1f750*/  LDL.LU.64 R16, [R1+0x3908] ;  /* 0x0039080001107983 */ /* 0x000eb60000300a00 */
[----:B------:R-:W-:Y:S04]  /*1f760*/  @!UPT UIADD3 URZ, URZ, URZ, URZ ;  /* 0x0000003f3f3ff290 */ /* 0x000fe8000fffe03f */
[----:B------:R0:W-:Y:S01]  /*1f770*/  STL.64 [R1+0x660], R20 ;  /* 0x0006601401007387 */ /* 0x0001e20000100a00 */
[----:B------:R-:W-:Y:S03]  /*1f780*/  STL.64 [R1+0x668], R22 ;  /* 0x0006681601007387 */ /* 0x000fe60000100a00 */
[----:B0-----:R-:W2:Y:S02]  /*1f790*/  LDL.LU.64 R20, [R1+0x3900] ;  /* 0x0039000001147983 */ /* 0x001ea40000300a00 */
[C---:B--2---:R-:W-:Y:S11]  /*1f7a0*/  HMMA.16816.F32.BF16 R16, R12.reuse, R20, R16 ;  /* 0x000000140c10723c */ /* 0x044ff60000041810 */
[----:B------:R-:W-:Y:S11]  /*1f7b0*/  @!UPT UIADD3 URZ, URZ, URZ, URZ ;  /* 0x0000003f3f3ff290 */ /* 0x000ff6000fffe03f */
[----:B------:R-:W-:Y:S01]  /*1f7c0*/  @!UPT UIADD3 URZ, URZ, URZ, URZ ;  /* 0x0000003f3f3ff290 */ /* 0x000fe2000fffe03f */
[----:B------:R-:W-:Y:S01]  /*1f7d0*/  STL.64 [R1+0x650], R16 ;  /* 0x0006501001007387 */ /* 0x000fe20000100a00 */
[----:B------:R0:W-:Y:S03]  /*1f7e0*/  STL.64 [R1+0x658], R18 ;  /* 0x0006581201007387 */ /* 0x0001e60000100a00 */
[----:B0-----:R-:W2:Y:S01]  /*1f7f0*/  LDL.LU.64 R18, [R1+0x38f8] ;  /* 0x0038f80001127983 */ /* 0x001ea20000300a00 */
[----:B------:R-:W2:Y:S02]  /*1f800*/  LDL.LU.64 R16, [R1+0x38f0] ;  /* 0x0038f00001107983 */ /* 0x000ea40000300a00 */
[----:B------:R-:W-:Y:S02]  /*1f810*/  IMAD.MOV.U32 R2, RZ, RZ, R20 ;  /* 0x000000ffff027224 */ /* 0x000fe400078e0014 */
[----:B------:R-:W-:Y:S02]  /*1f820*/  IMAD.MOV.U32 R0, RZ, RZ, R21 ;  /* 0x000000ffff007224 */ /* 0x000fe400078e0015 */
[----:B------:R-:W3:Y:S01]  /*1f830*/  LDL.LU.64 R20, [R1+0x38e8] ;  /* 0x0038e80001147983 */ /* 0x000ee20000300a00 */
[C---:B--2---:R-:W-:Y:S11]  /*1f840*/  HMMA.16816.F32.BF16 R16, R12.reuse, R8, R16 ;  /* 0x000000080c10723c */ /* 0x044ff60000041810 */
[----:B------:R-:W-:Y:S11]  /*1f850*/  @!UPT UIADD3 URZ, URZ, URZ, URZ ;  /* 0x0000003f3f3ff290 */ /* 0x000ff6000fffe03f */
[----:B------:R-:W-:Y:S01]  /*1f860*/  @!UPT UIADD3 URZ, URZ, URZ, URZ ;  /* 0x0000003f3f3ff290 */ /* 0x000fe2000fffe03f */
[----:B------:R0:W-:Y:S01]  /*1f870*/  STL.64 [R1+0x640], R16 ;  /* 0x0006401001007387 */ /* 0x0001e20000100a00 */
[----:B------:R1:W-:Y:S03]  /*1f880*/  STL.64 [R1+0x648], R18 ;  /* 0x0006481201007387 */ /* 0x0003e60000100a00 */
[----:B0-----:R-:W4:Y:S01]  /*1f890*/  LDL.LU.64 R16, [R1+0x38e0] ;  /* 0x0038e00001107983 */ /* 0x001f220000300a00 */
[----:B------:R-:W-:Y:S02]  /*1f8a0*/  IMAD.MOV.U32 R23, RZ, RZ, R8 ;  /* 0x000000ffff177224 */ /* 0x000fe400078e0008 */
[----:B------:R-:W-:Y:S01]  /*1f8b0*/  IMAD.MOV.U32 R22, RZ, RZ, R9 ;  /* 0x000000ffff167224 */ /* 0x000fe200078e0009 */
[C---:B----4-:R-:W-:Y:S01]  /*1f8c0*/  HMMA.16816.F32.BF16 R4, R12.reuse, R16, R4 ;  /* 0x000000100c04723c */ /* 0x050fe20000041804 */
[----:B------:R-:W-:Y:S02]  /*1f8d0*/  IMAD.MOV.U32 R29, RZ, RZ, R16 ;  /* 0x000000ffff1d7224 */ /* 0x000fe400078e0010 */
[----:B------:R-:W-:Y:S11]  /*1f8e0*/  IMAD.MOV.U32 R28, RZ, RZ, R17 ;  /* 0x000000ffff1c7224 */ /* 0x000ff600078e0011 */
[----:B------:R-:W-:Y:S09]  /*1f8f0*/  @!UPT UIADD3 URZ, URZ, URZ, URZ ;  /* 0x0000003f3f3ff290 */ /* 0x000ff2000fffe03f */
[----:B------:R0:W-:Y:S01]  /*1f900*/  STL.64 [R1+0x630], R4 ;  /* 0x0006300401007387 */ /* 0x0001e20000100a00 */
[----:B------:R2:W-:Y:S02]  /*1f910*/  STL.64 [R1+0x638], R6 ;  /* 0x0006380601007387 */ /* 0x0005e40000100a00 */
[----:B------:R-:W3:Y:S02]  /*1f920*/  LDL.LU.64 R8, [R1+0xa70] ;  /* 0x000a700001087983 */ /* 0x000ee40000300a00 */
[----:B------:R-:W3:Y:S01]  /*1f930*/  LDL.LU.64 R10, [R1+0xa78] ;  /* 0x000a7800010a7983 */ /* 0x000ee20000300a00 */
[----:B------:R-:W4:Y:S01]  /*1f940*/  LDL.LU.64 R16, [R1+0x550] ;  /* 0x0005500001107983 */ /* 0x000f220000300a00 */
[----:B-1----:R-:W4:Y:S03]  /*1f950*/  LDL.LU.64 R18, [R1+0x558] ;  /* 0x0005580001127983 */ /* 0x002f260000300a00 */
[----:B0-----:R-:W3:Y:S01]  /*1f960*/  LDL.LU.64 R4, [R1+0x540] ;  /* 0x0005400001047983 */ /* 0x001ee20000300a00 */
[----:B--2---:R-:W2:Y:S03]  /*1f970*/  LDL.LU.64 R6, [R1+0x548] ;  /* 0x0005480001067983 */ /* 0x004ea60000300a00 */
[----:B--2---:R-:W-:Y:S01]  /*1f980*/  STL.64 [R1+0x3870], R6 ;  /* 0x0038700601007387 */ /* 0x004fe20000100a00 */
[----:B---3--:R0:W-:Y:S03]  /*1f990*/  STL.64 [R1+0x3868], R4 ;  /* 0x0038680401007387 */ /* 0x0081e60000100a00 */
[----:B0-----:R-:W2:Y:S01]  /*1f9a0*/  LDL.LU.64 R4, [R1+0xe40] ;  /* 0x000e400001047983 */ /* 0x001ea20000300a00 */
[----:B------:R-:W3:Y:S01]  /*1f9b0*/  LDL.LU.64 R6, [R1+0xe48] ;  /* 0x000e480001067983 */ /* 0x000ee20000300a00 */
[C---:B------:R-:W-:Y:S02]  /*1f9c0*/  HMMA.16816.F32.BF16 R8, R12.reuse, R24, R8 ;  /* 0x000000180c08723c */ /* 0x040fe40000041808 */
[----:B---3--:R-:W-:Y:S01]  /*1f9d0*/  STL.64 [R1+0x3890], R6 ;  /* 0x0038900601007387 */ /* 0x008fe20000100a00 */
[----:B--2---:R0:W-:Y:S03]  /*1f9e0*/  STL.64 [R1+0x3888], R4 ;  /* 0x0038880401007387 */ /* 0x0041e60000100a00 */
[----:B0-----:R-:W2:Y:S01]  /*1f9f0*/  LDL.LU.64 R4, [R1+0xe50] ;  /* 0x000e500001047983 */ /* 0x001ea20000300a00 */
[----:B------:R-:W3:Y:S02]  /*1fa00*/  LDL.LU.64 R6, [R1+0xe58] ;  /* 0x000e580001067983 */ /* 0x000ee40000300a00 */
[----:B------:R-:W-:Y:S01]  /*1fa10*/  IMAD.MOV.U32 R3, RZ, RZ, R25 ;  /* 0x000000ffff037224 */ /* 0x000fe200078e0019 */
[----:B----4-:R-:W-:Y:S01]  /*1fa20*/  HMMA.16816.F32.BF16 R12, R12, R20, R16 ;  /* 0x000000140c0c723c */ /* 0x010fe20000041810 */
[----:B---3--:R-:W-:Y:S01]  /*1fa30*/  STL.64 [R1+0x38b0], R6 ;  /* 0x0038b00601007387 */ /* 0x008fe20000100a00 */
[----:B--2---:R0:W-:Y:S03]  /*1fa40*/  STL.64 [R1+0x38a8], R4 ;  /* 0x0038a80401007387 */ /* 0x0041e60000100a00 */
[----:B0-----:R-:W2:Y:S01]  /*1fa50*/  LDL.LU.64 R4, [R1+0xe70] ;  /* 0x000e700001047983 */ /* 0x001ea20000300a00 */
[----:B------:R-:W2:Y:S07]  /*1fa60*/  LDL.LU.64 R6, [R1+0xe78] ;  /* 0x000e780001067983 */ /* 0x000eae0000300a00 */
[----:B------:R-:W-:Y:S02]  /*1fa70*/  STL.64 [R1+0x620], R8 ;  /* 0x0006200801007387 */ /* 0x000fe40000100a00 */
[----:B------:R0:W-:Y:S02]  /*1fa80*/  STL.64 [R1+0x628], R10 ;  /* 0x0006280a01007387 */ /* 0x0001e40000100a00 */
[----:B0-----:R-:W3:Y:S01]  /*1fa90*/  LDL.LU R10, [R1+0x38d8] ;  /* 0x0038d800010a7983 */ /* 0x001ee20000300800 */
[----:B------:R-:W4:Y:S02]  /*1faa0*/  LDL.LU.64 R8, [R1+0x38d0] ;  /* 0x0038d00001087983 */ /* 0x000f240000300a00 */
[----:B------:R-:W-:-:S02]  /*1fab0*/  IMAD.MOV.U32 R11, RZ, RZ, R24 ;  /* 0x000000ffff0b7224 */ /* 0x000fc400078e0018 */
[----:B------:R-:W2:Y:S01]  /*1fac0*/  LDL.LU.64 R24, [R1+0x38c8] ;  /* 0x0038c80001187983 */ /* 0x000ea20000300a00 */
[----:B------:R-:W2:Y:S02]  /*1fad0*/  LDL.LU.64 R18, [R1+0x38c0] ;  /* 0x0038c00001127983 */ /* 0x000ea40000300a00 */
[----:B------:R-:W2:Y:S02]  /*1fae0*/  LDL.LU.64 R16, [R1+0x38b8] ;  /* 0x0038b80001107983 */ /* 0x000ea40000300a00 */
[----:B------:R0:W-:Y:S01]  /*1faf0*/  STL.64 [R1+0x250], R12 ;  /* 0x0002500c01007387 */ /* 0x0001e20000100a00 */
[----:B------:R1:W-:Y:S04]  /*1fb00*/  STL.64 [R1+0x258], R14 ;  /* 0x0002580e01007387 */ /* 0x0003e80000100a00 */
[----:B0-----:R-:W3:Y:S01]  /*1fb10*/  LDL.LU.64 R12, [R1+0xe60] ;  /* 0x000e6000010c7983 */ /* 0x001ee20000300a00 */
[----:B-1----:R-:W3:Y:S02]  /*1fb20*/  LDL.LU.64 R14, [R1+0xe68] ;  /* 0x000e6800010e7983 */ /* 0x002ee40000300a00 */
[----:B------:R-:W-:Y:S01]  /*1fb30*/  STL.64 [R1+0x37c0], R20 ;  /* 0x0037c01401007387 */ /* 0x000fe20000100a00 */
[C---:B--2---:R-:W-:Y:S01]  /*1fb40*/  HMMA.16816.F32.BF16 R24, R16.reuse, R24, R4 ;  /* 0x000000181018723c */ /* 0x044fe20000041804 */
[----:B------:R-:W2:Y:S01]  /*1fb50*/  LDL.LU.64 R6, [R1+0x38b0] ;  /* 0x0038b00001067983 */ /* 0x000ea20000300a00 */
[----:B------:R-:W2:Y:S11]  /*1fb60*/  LDL.LU.64 R4, [R1+0x38a8] ;  /* 0x0038a80001047983 */ /* 0x000eb60000300a00 */
[----:B------:R-:W-:Y:S10]  /*1fb70*/  @!UPT UIADD3 URZ, URZ, URZ, URZ ;  /* 0x0000003f3f3ff290 */ /* 0x000ff4000fffe03f */
[----:B------:R0:W-:Y:S01]  /*1fb80*/  STL.64 [R1+0x610], R24 ;  /* 0x0006101801007387 */ /* 0x0001e20000100a00 */
[----:B------:R-:W-:Y:S03]  /*1fb90*/  STL.64 [R1+0x618], R26 ;  /* 0x0006181a01007387 */ /* 0x000fe60000100a00 */
[----:B0-----:R-:W3:Y:S02]  /*1fba0*/  LDL.LU.64 R24, [R1+0x38a0] ;  /* 0x0038a00001187983 */ /* 0x001ee40000300a00 */
[C---:B---3--:R-:W-:Y:S11]  /*1fbb0*/  HMMA.16816.F32.BF16 R12, R16.reuse, R24, R12 ;  /* 0x00000018100c723c */ /* 0x048ff6000004180c */
[----:B------:R-:W-:Y:S11]  /*1fbc0*/  @!UPT UIADD3 URZ, URZ, URZ, URZ ;  /* 0x0000003f3f3ff290 */ /* 0x000ff6000fffe03f */
[----:B------:R-:W-:Y:S01]  /*1fbd0*/  @!UPT UIADD3 URZ, URZ, URZ, URZ ;  /* 0x0000003f3f3ff290 */ /* 0x000fe2000fffe03f */
[----:B------:R0:W-:Y:S01]  /*1fbe0*/  STL.64 [R1+0x600], R12 ;  /* 0x0006000c01007387 */ /* 0x0001e20000100a00 */
[----:B------:R-:W-:Y:S02]  /*1fbf0*/  STL.64 [R1+0x608], R14 ;  /* 0x0006080e01007387 */ /* 0x000fe40000100a00 */
[----:B0-----:R-:W-:Y:S02]  /*1fc00*/  IMAD.MOV.U32 R13, RZ, RZ, R24 ;  /* 0x000000ffff0d7224 */ /* 0x001fe400078e0018 */
[----:B------:R-:W-:Y:S02]  /*1fc10*/  IMAD.MOV.U32 R12, RZ, RZ, R25 ;  /* 0x000000ffff0c7224 */ /* 0x000fe400078e0019 */
[----:B------:R-:W2:Y:S02]  /*1fc20*/  LDL.LU.64 R24, [R1+0x3898] ;  /* 0x0038980001187983 */ /* 0x000ea40000300a00 */
[C---:B--2---:R-:W-:Y:S02]  /*1fc30*/  HMMA.16816.F32.BF16 R24, R16.reuse, R24, R4 ;  /* 0x000000181018723c */ /* 0x044fe40000041804 */
[----:B------:R-:W2:Y:S01]  /*1fc40*/  LDL.LU.64 R6, [R1+0x3890] ;  /* 0x0038900001067983 */ /* 0x000ea20000300a00 */
[----:B------:R-:W2:Y:S11]  /*1fc50*/  LDL.LU.64 R4, [R1+0x3888] ;  /* 0x0038880001047983 */ /* 0x000eb60000300a00 */
[----:B------:R-:W-:Y:S09]  /*1fc60*/  @!UPT UIADD3 URZ, URZ, URZ, URZ ;  /* 0x0000003f3f3ff290 */ /* 0x000ff2000fffe03f */
[----:B------:R-:W-:Y:S01]  /*1fc70*/  STL.64 [R1+0x5f0], R24 ;  /* 0x0005f01801007387 */ /* 0x000fe20000100a00 */
[----:B------:R0:W-:Y:S03]  /*1fc80*/  STL.64 [R1+0x5f8], R26 ;  /* 0x0005f81a01007387 */ /* 0x0001e60000100a00 */
[----:B0-----:R-:W3:Y:S01]  /*1fc90*/  LDL.LU.64 R26, [R1+0x3880] ;  /* 0x00388000011a7983 */ /* 0x001ee20000300a00 */
[----:B------:R-:W2:Y:S02]  /*1fca0*/  LDL.LU.64 R24, [R1+0x3878] ;  /* 0x0038780001187983 */ /* 0x000ea40000300a00 */
[C---:B--2---:R-:W-:Y:S11]  /*1fcb0*/  HMMA.16816.F32.BF16 R4, R16.reuse, R24, R4 ;  /* 0x000000181004723c */ /* 0x044ff60000041804 */
[----:B------:R-:W-:Y:S11]  /*1fcc0*/  @!UPT UIADD3 URZ, URZ, URZ, URZ ;  /* 0x0000003f3f3ff290 */ /* 0x000ff6000fffe03f */
[----:B------:R-:W-:Y:S01]  /*1fcd0*/  @!UPT UIADD3 URZ, URZ, URZ, URZ ;  /* 0x0000003f3f3ff290 */ /* 0x000fe2000fffe03f */
[----:B------:R-:W-:Y:S01]  /*1fce0*/  STL.64 [R1+0x5e0], R4 ;  /* 0x0005e00401007387 */ /* 0x000fe20000100a00 */
[----:B------:R0:W-:Y:S03]  /*1fcf0*/  STL.64 [R1+0x5e8], R6 ;  /* 0x0005e80601007387 */ /* 0x0001e60000100a00 */
[----:B0-----:R-:W4:Y:S01]  /*1fd00*/  LDL.LU.64 R6, [R1+0x3870] ;  /* 0x0038700001067983 */ /* 0x001f220000300a00 */
[----:B------:R-:W4:Y:S02]  /*1fd10*/  LDL.LU.64 R4, [R1+0x3868] ;  /* 0x0038680001047983 */ /* 0x000f240000300a00 */
[----:B---3--:R-:W-:Y:S02]  /*1fd20*/  STL.64 [R1+0x3770], R26 ;  /* 0x0037701a01007387 */ /* 0x008fe40000100a00 */
[----:B------:R0:W-:Y:S02]  /*1fd30*/  STL.64 [R1+0x3768], R24 ;  /* 0x0037681801007387 */ /* 0x0001e40000100a00 */
[----:B0-----:R-:W2:Y:S01]  /*1fd40*/  LDL.LU.64 R24, [R1+0x530] ;  /* 0x0005300001187983 */ /* 0x001ea20000300a00 */
[----:B------:R-:W2:Y:S01]  /*1fd50*/  LDL.LU.64 R26, [R1+0x538] ;  /* 0x00053800011a7983 */ /* 0x000ea20000300a00 */
[C---:B----4-:R-:W-:Y:S11]  /*1fd60*/  HMMA.16816.F32.BF16 R4, R16.reuse, R8, R4 ;  /* 0x000000081004723c */ /* 0x050ff60000041804 */
[----:B------:R-:W-:Y:S11]  /*1fd70*/  @!UPT UIADD3 URZ, URZ, URZ, URZ ;  /* 0x0000003f3f3ff290 */ /* 0x000ff6000fffe03f */
[----:B------:R-:W-:Y:S01]  /*1fd80*/  @!UPT UIADD3 URZ, URZ, URZ, URZ ;  /* 0x0000003f3f3ff290 */ /* 0x000fe2000fffe03f */
[----:B------:R-:W-:Y:S01]  /*1fd90*/  STL.64 [R1+0x5d0], R4 ;  /* 0x0005d00401007387 */ /* 0x000fe20000100a00 */
[----:B------:R0:W-:Y:S03]  /*1fda0*/  STL.64 [R1+0x5d8], R6 ;  /* 0x0005d80601007387 */ /* 0x0001e60000100a00 */
[----:B0-----:R-:W3:Y:S01]  /*1fdb0*/  LDL.LU.64 R6, [R1+0x3860] ;  /* 0x0038600001067983 */ /* 0x001ee20000300a00 */
[----:B------:R-:W2:Y:S02]  /*1fdc0*/  LDL.LU.64 R4, [R1+0x3858] ;  /* 0x0038580001047983 */ /* 0x000ea40000300a00 */
[----:B------:R-:W-:Y:S02]  /*1fdd0*/  STL.64 [R1+0x3760], R8 ;  /* 0x0037600801007387 */ /* 0x000fe40000100a00 */
[----:B------:R-:W4:Y:S01]  /*1fde0*/  LDL.64 R20, [R1+0x120] ;  /* 0x0001200001147983 */ /* 0x000f220000100a00 */
[----:B--2---:R-:W-:Y:S01]  /*1fdf0*/  HMMA.16816.F32.BF16 R24, R16, R4, R24 ;  /* 0x000000041018723c */ /* 0x004fe20000041818 */
[----:B----4-:R-:W-:Y:S11]  /*1fe00*/  STL.64 [R1+0x3800], R20 ;  /* 0x0038001401007387 */ /* 0x010ff60000100a00 */
[----:B------:R-:W-:Y:S11]  /*1fe10*/  @!UPT UIADD3 URZ, URZ, URZ, URZ ;  /* 0x0000003f3f3ff290 */ /* 0x000ff6000fffe03f */
[----:B------:R0:W-:Y:S01]  /*1fe20*/  STL.64 [R1+0x5c0], R24 ;  /* 0x0005c01801007387 */ /* 0x0001e20000100a00 */
[----:B------:R-:W-:Y:S03]  /*1fe30*/  STL.64 [R1+0x5c8], R26 ;  /* 0x0005c81a01007387 */ /* 0x000fe60000100a00 */
[----:B0-----:R-:W2:Y:S01]  /*1fe40*/  LDL.LU.64 R24, [R1] ;  /* 0x0000000001187983 */ /* 0x001ea20000300a00 */
[----:B---3--:R-:W-:-:S03]  /*1fe50*/  IMAD.MOV.U32 R21, RZ, RZ, R7 ;  /* 0x000000ffff157224 */ /* 0x008fc600078e0007 */
[----:B--2---:R-:W-:Y:S01]  /*1fe60*/  STL.64 [R1+0x3778], R24 ;  /* 0x0037781801007387 */ /* 0x004fe20000100a00 */
[----:B------:R-:W2:Y:S02]  /*1fe70*/  LDL R20, [R1+0x140] ;  /* 0x0001400001147983 */ /* 0x000ea40000100800 */
[----:B------:R-:W3:Y:S01]  /*1fe80*/  LDL.LU R7, [R1+0x3854] ;  /* 0x0038540001077983 */ /* 0x000ee20000300800 */
[----:B--2---:R0:W-:Y:S02]  /*1fe90*/  STL.64 [R1+0x3818], R20 ;  /* 0x0038181401007387 */ /* 0x0041e40000100a00 */
[----:B0-----:R-:W-:Y:S02]  /*1fea0*/  IMAD.MOV.U32 R20, RZ, RZ, R6 ;  /* 0x000000ffff147224 */ /* 0x001fe400078e0006 */
[----:B------:R-:W3:Y:S01]  /*1feb0*/  LDL.LU R6, [R1+0x3850] ;  /* 0x0038500001067983 */ /* 0x000ee20000300800 */
[----:B------:R-:W2:Y:S02]  /*1fec0*/  LDL R21, [R1+0x154] ;  /* 0x0001540001157983 */ /* 0x000ea40000100800 */
[----:B------:R-:W-:-:S02]  /*1fed0*/  IMAD.MOV.U32 R24, RZ, RZ, R13 ;  /* 0x000000ffff187224 */ /* 0x000fc400078e000d */
[----:B------:R-:W-:Y:S01]  /*1fee0*/  IMAD.MOV.U32 R25, RZ, RZ, R12 ;  /* 0x000000ffff197224 */ /* 0x000fe200078e000c */
[----:B--2---:R0:W-:Y:S04]  /*1fef0*/  STL.64 [R1+0x3830], R20 ;  /* 0x0038301401007387 */ /* 0x0041e80000100a00 */
[----:B0-----:R-:W2:Y:S04]  /*1ff00*/  LDL R20, [R1+0x30] ;  /* 0x0000300001147983 */ /* 0x001ea80000100800 */
[----:B------:R-:W2:Y:S01]  /*1ff10*/  LDL R21, [R1+0x34] ;  /* 0x0000340001157983 */ /* 0x000ea20000100800 */
[----:B------:R0:W-:Y:S03]  /*1ff20*/  STL.64 [R1+0x3790], R24 ;  /* 0x0037901801007387 */ /* 0x0001e60000100a00 */
[----:B0-----:R-:W4:Y:S04]  /*1ff30*/  LDL.LU.64 R24, [R1+0x20] ;  /* 0x0000200001187983 */ /* 0x001f280000300a00 */
[----:B----4-:R-:W-:Y:S01]  /*1ff40*/  STL.64 [R1+0x37b8], R24 ;  /* 0x0037b81801007387 */ /* 0x010fe20000100a00 */
[----:B---3--:R-:W-:Y:S02]  /*1ff50*/  STL.64 [R1+0x3758], R6 ;  /* 0x0037580601007387 */ /* 0x008fe40000100a00 */
[----:B------:R0:W-:Y:S02]  /*1ff60*/  STL.64 [R1+0x3750], R4 ;  /* 0x0037500401007387 */ /* 0x0001e40000100a00 */
[----:B0-----:R-:W-:-:S02]  /*1ff70*/  IMAD.MOV.U32 R4, RZ, RZ, R11 ;  /* 0x000000ffff047224 */ /* 0x001fc400078e000b */
[----:B------:R-:W-:Y:S01]  /*1ff80*/  IMAD.MOV.U32 R5, RZ, RZ, R3 ;  /* 0x000000ffff057224 */ /* 0x000fe200078e0003 */
[----:B------:R-:W3:Y:S01]  /*1ff90*/  LDL.LU R11, [R1+0x384c] ;  /* 0x00384c00010b7983 */ /* 0x000ee20000300800 */
[----:B------:R-:W4:Y:S03]  /*1ffa0*/  LDL.LU R3, [R1+0x3848] ;  /* 0x0038480001037983 */ /* 0x000f260000300800 */
[----:B------:R-:W-:Y:S01]  /*1ffb0*/  STL.64 [R1+0x37c8], R4 ;  /* 0x0037c80401007387 */ /* 0x000fe20000100a00 */
[----:B------:R-:W2:Y:S02]  /*1ffc0*/  LDL.LU.64 R24, [R1+0xa20] ;  /* 0x000a200001187983 */ /* 0x000ea40000300a00 */
[----:B------:R-:W2:Y:S01]  /*1ffd0*/  LDL.LU.64 R26, [R1+0xa28] ;  /* 0x000a2800011a7983 */ /* 0x000ea20000300a00 */
[----:B----4-:R-:W0:Y:S04]  /*1ffe0*/  LDSM.16.MT88.4 R12, [R3+0x380] ;  /* 0x00038000030c783b */ /* 0x010e280000004200 */
[----:B--2---:R-:W-:Y:S01]  /*1fff0*/  STL.64 [R1+0x3810], R26 ;  /* 0x0038101a01007387 */ /* 0x004fe20000100a00 */
[----:B------:R1:W-:Y:S03]  /*20000*/  STL.64 [R1+0x3808], R24 ;  /* 0x0038081801007387 */ /* 0x0003e60000100a00 */
[----:B-1----:R-:W2:Y:S01]  /*20010*/  LDL.LU.64 R24, [R1+0xa40] ;  /* 0x000a400001187983 */ /* 0x002ea20000300a00 */
[----:B------:R-:W4:Y:S03]  /*20020*/  LDL.LU.64 R26, [R1+0xa48] ;  /* 0x000a4800011a7983 */ /* 0x000f260000300a00 */
[----:B----4-:R-:W-:Y:S01]  /*20030*/  STL.64 [R1+0x3828], R26 ;  /* 0x0038281a01007387 */ /* 0x010fe20000100a00 */
[----:B--2---:R1:W-:Y:S03]  /*20040*/  STL.64 [R1+0x3820], R24 ;  /* 0x0038201801007387 */ /* 0x0043e60000100a00 */
[----:B-1----:R-:W2:Y:S01]  /*20050*/  LDL.LU.64 R24, [R1+0xa50] ;  /* 0x000a500001187983 */ /* 0x002ea20000300a00 */
[----:B------:R-:W4:Y:S02]  /*20060*/  LDL.LU.64 R26, [R1+0xa58] ;  /* 0x000a5800011a7983 */ /* 0x000f240000300a00 */
[----:B------:R-:W-:-:S02]  /*20070*/  IMAD.MOV.U32 R4, RZ, RZ, R29 ;  /* 0x000000ffff047224 */ /* 0x000fc400078e001d */
[----:B------:R-:W-:Y:S01]  /*20080*/  IMAD.MOV.U32 R5, RZ, RZ, R28 ;  /* 0x000000ffff057224 */ /* 0x000fe200078e001c */
[----:B----4-:R-:W-:Y:S01]  /*20090*/  STL.64 [R1+0x3840], R26 ;  /* 0x0038401a01007387 */ /* 0x010fe20000100a00 */
[----:B--2---:R1:W-:Y:S03]  /*200a0*/  STL.64 [R1+0x3838], R24 ;  /* 0x0038381801007387 */ /* 0x0043e60000100a00 */
[----:B-1----:R-:W2:Y:S01]  /*200b0*/  LDL.LU.64 R24, [R1+0xa60] ;  /* 0x000a600001187983 */ /* 0x002ea20000300a00 */
[----:B------:R-:W2:Y:S02]  /*200c0*/  LDL.LU.64 R26, [R1+0xa68] ;  /* 0x000a6800011a7983 */ /* 0x000ea40000300a00 */
[----:B------:R1:W-:Y:S02]  /*200d0*/  STL.64 [R1+0x37e0], R4 ;  /* 0x0037e00401007387 */ /* 0x0003e40000100a00 */
[----:B-1----:R-:W-:-:S02]  /*200e0*/  IMAD.MOV.U32 R4, RZ, RZ, R23 ;  /* 0x000000ffff047224 */ /* 0x002fc400078e0017 */
[----:B------:R-:W-:-:S05]  /*200f0*/  IMAD.MOV.U32 R5, RZ, RZ, R22 ;  /* 0x000000ffff057224 */ /* 0x000fca00078e0016 */
[----:B------:R-:W-:Y:S01]  /*20100*/  STL.64 [R1+0x37f8], R4 ;  /* 0x0037f80401007387 */ /* 0x000fe20000100a00 */
[----:B------:R-:W-:Y:S02]  /*20110*/  STL [R1+0x3748], R3 ;  /* 0x0037480301007387 */ /* 0x000fe40000100800 */
[----:B0-----:R-:W-:Y:S02]  /*20120*/  STL [R1+0x36c8], R12 ;  /* 0x0036c80c01007387 */ /* 0x001fe40000100800 */
[----:B------:R0:W-:Y:S01]  /*20130*/  STL [R1+0x36c4], R13 ;  /* 0x0036c40d01007387 */ /* 0x0001e20000100800 */
[----:B------:R-:W-:Y:S01]  /*20140*/  STL [R1+0x36c0], R14 ;  /* 0x0036c00e01007387 */ /* 0x000fe20000100800 */
[----:B------:R1:W-:Y:S03]  /*20150*/  STL [R1+0x36bc], R15 ;  /* 0x0036bc0f01007387 */ /* 0x0003e60000100800 */
[----:B0-----:R-:W4:Y:S01]  /*20160*/  LDL.LU.64 R12, [R1+0xa30] ;  /* 0x000a3000010c7983 */ /* 0x001f220000300a00 */
[----:B-1----:R-:W4:Y:S01]  /*20170*/  LDL.LU.64 R14, [R1+0xa38] ;  /* 0x000a3800010e7983 */ /* 0x002f220000300a00 */
[C---:B--2---:R-:W-:Y:S02]  /*20180*/  HMMA.16816.F32.BF16 R20, R16.reuse, R20, R24 ;  /* 0x000000141014723c */ /* 0x044fe40000041818 */
[----:B------:R-:W2:Y:S01]  /*20190*/  LDL.LU.64 R26, [R1+0x3840] ;  /* 0x00384000011a7983 */ /* 0x000ea20000300a00 */
[----:B------:R-:W2:Y:S11]  /*201a0*/  LDL.LU.64 R24, [R1+0x3838] ;  /* 0x0038380001187983 */ /* 0x000eb60000300a00 */
[----:B------:R-:W-:Y:S09]  /*201b0*/  @!UPT UIADD3 URZ, URZ, URZ, URZ ;  /* 0x0000003f3f3ff290 */ /* 0x000ff2000fffe03f */
[----:B------:R0:W-:Y:S01]  /*201c0*/  STL.64 [R1+0x5b0], R20 ;  /* 0x0005b01401007387 */ /* 0x0001e20000100a00 */
[----:B------:R2:W-:Y:S03]  /*201d0*/  STL.64 [R1+0x5b8], R22 ;  /* 0x0005b81601007387 */ /* 0x0005e60000100a00 */
[----:B0-----:R-:W2:Y:S02]  /*201e0*/  LDL.LU.64 R20, [R1+0x3830] ;  /* 0x0038300001147983 */ /* 0x001ea40000300a00 */
[C---:B--2---:R-:W-:Y:S02]  /*201f0*/  HMMA.16816.F32.BF16 R20, R16.reuse, R20, R24 ;  /* 0x000000141014723c */ /* 0x044fe40000041818 */
[----:B------:R-:W2:Y:S01]  /*20200*/  LDL.LU.64 R26, [R1+0x3828] ;  /* 0x00382800011a7983 */ /* 0x000ea20000300a00 */
[----:B------:R-:W2:Y:S11]  /*20210*/  LDL.LU.64 R24, [R1+0x3820] ;  /* 0x0038200001187983 */ /* 0x000eb60000300a00 */
[----:B------:R-:W-:Y:S09]  /*20220*/  @!UPT UIADD3 URZ, URZ, URZ, URZ ;  /* 0x0000003f3f3ff290 */ /* 0x000ff2000fffe03f */
[----:B------:R0:W-:Y:S01]  /*20230*/  STL.64 [R1+0x5a0], R20 ;  /* 0x0005a01401007387 */ /* 0x0001e20000100a00 */
[----:B------:R2:W-:Y:S03]  /*20240*/  STL.64 [R1+0x5a8], R22 ;  /* 0x0005a81601007387 */ /* 0x0005e60000100a00 */
[----:B0-----:R-:W2:Y:S02]  /*20250*/  LDL.LU.64 R20, [R1+0x3818] ;  /* 0x0038180001147983 */ /* 0x001ea40000300a00 */
[----:B--2---:R-:W-:Y:S02]  /*20260*/  HMMA.16816.F32.BF16 R20, R16, R20, R24 ;  /* 0x000000141014723c */ /* 0x004fe40000041818 */
[----:B------:R-:W2:Y:S01]  /*20270*/  LDL.LU.64 R26, [R1+0x3810] ;  /* 0x00381000011a7983 */ /* 0x000ea20000300a00 */
[----:B------:R-:W2:Y:S11]  /*20280*/  LDL.LU.64 R24, [R1+0x3808] ;  /* 0x0038080001187983 */ /* 0x000eb60000300a00 */
[----:B------:R-:W-:Y:S09]  /*20290*/  @!UPT UIADD3 URZ, URZ, URZ, URZ ;  /* 0x0000003f3f3ff290 */ /* 0x000ff2000fffe03f */
[----:B------:R0:W-:Y:S01]  /*202a0*/  STL.64 [R1+0x590], R20 ;  /* 0x0005901401007387 */ /* 0x0001e20000100a00 */
[----:B------:R-:W-:Y:S03]  /*202b0*/  STL.64 [R1+0x598], R22 ;  /* 0x0005981601007387 */ /* 0x000fe60000100a00 */
[----:B0-----:R-:W2:Y:S01]  /*202c0*/  LDL.LU.64 R20, [R1+0x3800] ;  /* 0x0038000001147983 */ /* 0x001ea20000300a00 */
[----:B---3--:R-:W-:Y:S02]  /*202d0*/  IMAD.MOV.U32 R4, RZ, RZ, R11 ;  /* 0x000000ffff047224 */ /* 0x008fe400078e000b */
[----:B------:R-:W-:-:S07]  /*202e0*/  IMAD.MOV.U32 R5, RZ, RZ, R10 ;  /* 0x000000ffff057224 */ /* 0x000fce00078e000a */
[C---:B----4-:R-:W-:Y:S11]  /*202f0*/  HMMA.16816.F32.BF16 R4, R16.reuse, R4, R12 ;  /* 0x000000041004723c */ /* 0x050ff6000004180c */
[----:B------:R-:W-:Y:S11]  /*20300*/  @!UPT UIADD3 URZ, URZ, URZ, URZ ;  /* 0x0000003f3f3ff290 */ /* 0x000ff6000fffe03f */
[----:B------:R-:W-:Y:S01]  /*20310*/  @!UPT UIADD3 URZ, URZ, URZ, URZ ;  /* 0x0000003f3f3ff290 */ /* 0x000fe2000fffe03f */
[----:B------:R0:W-:Y:S01]  /*20320*/  STL.64 [R1+0x580], R4 ;  /* 0x0005800401007387 */ /* 0x0001e20000100a00 */
[----:B------:R1:W-:Y:S03]  /*20330*/  STL.64 [R1+0x588], R6 ;  /* 0x0005880601007387 */ /* 0x0003e60000100a00 */
[----:B0-----:R-:W3:Y:S01]  /*20340*/  LDL.LU.64 R4, [R1+0xa10] ;  /* 0x000a100001047983 */ /* 0x001ee20000300a00 */
[----:B--2---:R-:W-:Y:S01]  /*20350*/  HMMA.16816.F32.BF16 R12, R16, R20, R24 ;  /* 0x00000014100c723c */ /* 0x004fe20000041818 */
[----:B------:R-:W-:Y:S11]  /*20360*/  IMAD.MOV.U32 R3, RZ, RZ, R21 ;  /* 0x000000ffff037224 */ /* 0x000ff600078e0015 */
[----:B------:R-:W-:Y:S11]  /*20370*/  @!UPT UIADD3 URZ, URZ, URZ, URZ ;  /* 0x0000003f3f3ff290 */ /* 0x000ff6000fffe03f */
[----:B------:R-:W-:Y:S01]  /*20380*/  STL.64 [R1+0x570], R12 ;  /* 0x0005700c01007387 */ /* 0x000fe20000100a00 */
[----:B------:R-:W-:Y:S02]  /*20390*/  STL.64 [R1+0x578], R14 ;  /* 0x0005780e01007387 */ /* 0x000fe40000100a00 */
[----:B-1----:R-:W3:Y:S02]  /*203a0*/  LDL.LU.64 R6, [R1+0xa18] ;  /* 0x000a180001067983 */ /* 0x002ee40000300a00 */
[----:B------:R-:W2:Y:S01]  /*203b0*/  LDL.LU.64 R20, [R1+0x9e0] ;  /* 0x0009e00001147983 */ /* 0x000ea20000300a00 */
[----:B------:R-:W4:Y:S04]  /*203c0*/  LDL.LU.64 R22, [R1+0x9e8] ;  /* 0x0009e80001167983 */ /* 0x000f280000300a00 */
[----:B----4-:R-:W-:Y:S01]  /*203d0*/  STL.64 [R1+0x37d8], R22 ;  /* 0x0037d81601007387 */ /* 0x010fe20000100a00 */
[----:B--2---:R0:W-:Y:S03]  /*203e0*/  STL.64 [R1+0x37d0], R20 ;  /* 0x0037d01401007387 */ /* 0x0041e60000100a00 */
[----:B0-----:R-:W2:Y:S01]  /*203f0*/  LDL.LU.64 R20, [R1+0x9f0] ;  /* 0x0009f00001147983 */ /* 0x001ea20000300a00 */
[----:B------:R-:W4:Y:S03]  /*20400*/  LDL.LU.64 R22, [R1+0x9f8] ;  /* 0x0009f80001167983 */ /* 0x000f260000300a00 */
[----:B----4-:R-:W-:Y:S01]  /*20410*/  STL.64 [R1+0x37f0], R22 ;  /* 0x0037f01601007387 */ /* 0x010fe20000100a00 */
[----:B--2---:R0:W-:Y:S03]  /*20420*/  STL.64 [R1+0x37e8], R20 ;  /* 0x0037e81401007387 */ /* 0x0041e60000100a00 */
[----:B0-----:R-:W2:Y:S01]  /*20430*/  LDL.LU.64 R20, [R1+0xa00] ;  /* 0x000a000001147983 */ /* 0x001ea20000300a00 */
[----:B------:R-:W2:Y:S02]  /*20440*/  LDL.LU.64 R22, [R1+0xa08] ;  /* 0x000a080001167983 */ /* 0x000ea40000300a00 */
[----:B------:R-:W4:Y:S02]  /*20450*/  LDL.LU.64 R24, [R1+0x930] ;  /* 0x0009300001187983 */ /* 0x000f240000300a00 */
[----:B------:R-:W4:Y:S01]  /*20460*/  LDL.LU.64 R26, [R1+0x938] ;  /* 0x00093800011a7983 */ /* 0x000f220000300a00 */
[----:B------:R-:W2:Y:S01]  /*20470*/  LDL.LU.64 R12, [R1+0xe10] ;  /* 0x000e1000010c7983 */ /* 0x000ea20000300a00 */
[----:B------:R-:W2:Y:S02]  /*20480*/  LDL.LU.64 R14, [R1+0xe18] ;  /* 0x000e1800010e7983 */ /* 0x000ea40000300a00 */
[----:B------:R-:W-:Y:S01]  /*20490*/  IMAD.MOV.U32 R8, RZ, RZ, R2 ;  /* 0x000000ffff087224 */ /* 0x000fe200078e0002 */
[----:B--2---:R-:W-:Y:S01]  /*204a0*/  STL.64 [R1+0x3788], R14 ;  /* 0x0037880e01007387 */ /* 0x004fe20000100a00 */
[----:B------:R0:W-:Y:S03]  /*204b0*/  STL.64 [R1+0x3780], R12 ;  /* 0x0037800c01007387 */ /* 0x0001e60000100a00 */
[----:B0-----:R-:W2:Y:S01]  /*204c0*/  LDL.LU.64 R12, [R1+0xe20] ;  /* 0x000e2000010c7983 */ /* 0x001ea20000300a00 */
[----:B------:R-:W2:Y:S02]  /*204d0*/  LDL.LU.64 R14, [R1+0xe28] ;  /* 0x000e2800010e7983 */ /* 0x000ea40000300a00 */
[----:B------:R-:W-:-:S07]  /*204e0*/  IMAD.MOV.U32 R9, RZ, RZ, R0 ;  /* 0x000000ffff097224 */ /* 0x000fce00078e0000 */
[C---:B---3--:R-:W-:Y:S01]  /*204f0*/  HMMA.16816.F32.BF16 R8, R16.reuse, R8, R4 ;  /* 0x000000081008723c */ /* 0x048fe20000041804 */
[----:B--2---:R-:W-:Y:S01]  /*20500*/  STL.64 [R1+0x37a0], R14 ;  /* 0x0037a00e01007387 */ /* 0x004fe20000100a00 */
[----:B------:R0:W-:Y:S03]  /*20510*/  STL.64 [R1+0x3798], R12 ;  /* 0x0037980c01007387 */ /* 0x0001e60000100a00 */
[----:B0-----:R-:W2:Y:S01]  /*20520*/  LDL.LU.64 R12, [R1+0xe30] ;  /* 0x000e3000010c7983 */ /* 0x001ea20000300a00 */
[----:B------:R-:W2:Y:S02]  /*20530*/  LDL.LU.64 R14, [R1+0xe38] ;  /* 0x000e3800010e7983 */ /* 0x000ea40000300a00 */
[----:B------:R-:W3:Y:S11]  /*20540*/  LDL.LU.64 R4, [R1+0x37f8] ;  /* 0x0037f80001047983 */ /* 0x000ef60000300a00 */
[----:B------:R-:W-:Y:S04]  /*20550*/  @!UPT UIADD3 URZ, URZ, URZ, URZ ;  /* 0x0000003f3f3ff290 */ /* 0x000fe8000fffe03f */
[----:B------:R0:W-:Y:S01]  /*20560*/  STL.64 [R1+0x560], R8 ;  /* 0x0005600801007387 */ /* 0x0001e20000100a00 */
[----:B------:R1:W-:Y:S04]  /*20570*/  STL.64 [R1+0x568], R10 ;  /* 0x0005680a01007387 */ /* 0x0003e80000100a00 */
[----:B0-----:R-:W2:Y:S01]  /*20580*/  LDL.LU.64 R8, [R1+0xe00] ;  /* 0x000e000001087983 */ /* 0x001ea20000300a00 */
[----:B-1----:R-:W2:Y:S01]  /*20590*/  LDL.LU.64 R10, [R1+0xe08] ;  /* 0x000e0800010a7983 */ /* 0x002ea20000300a00 */
[C---:B---3--:R-:W-:Y:S02]  /*205a0*/  HMMA.16816.F32.BF16 R4, R16.reuse, R4, R20 ;  /* 0x000000041004723c */ /* 0x048fe40000041814 */
[----:B------:R-:W3:Y:S01]  /*205b0*/  LDL.LU.64 R22, [R1+0x37f0] ;  /* 0x0037f00001167983 */ /* 0x000ee20000300a00 */
[----:B------:R-:W3:Y:S11]  /*205c0*/  LDL.LU.64 R20, [R1+0x37e8] ;  /* 0x0037e80001147983 */ /* 0x000ef60000300a00 */
[----:B------:R-:W-:Y:S09]  /*205d0*/  @!UPT UIADD3 URZ, URZ, URZ, URZ ;  /* 0x0000003f3f3ff290 */ /* 0x000ff2000fffe03f */
[----:B------:R0:W-:Y:S01]  /*205e0*/  STL.64 [R1+0x550], R4 ;  /* 0x0005500401007387 */ /* 0x0001e20000100a00 */
[----:B------:R3:W-:Y:S03]  /*205f0*/  STL.64 [R1+0x558], R6 ;  /* 0x0005580601007387 */ /* 0x0007e60000100a00 */
[----:B0-----:R-:W3:Y:S02]  /*20600*/  LDL.LU.64 R4, [R1+0x37e0] ;  /* 0x0037e00001047983 */ /* 0x001ee40000300a00 */
        /* <DEDUP_REMOVED lines=12> */
[----:B0-----:R-:W3:Y:S01]  /*206d0*/  LDL.LU.64 R4, [R1+0x920] ;  /* 0x0009200001047983 */ /* 0x001ee20000300a00 */
[----:B-1----:R-:W3:Y:S01]  /*206e0*/  LDL.LU.64 R6, [R1+0x928] ;  /* 0x0009280001067983 */ /* 0x002ee20000300a00 */
[----:B----4-:R-:W-:Y:S02]  /*206f0*/  HMMA.16816.F32.BF16 R16, R16, R20, R24 ;  /* 0x000000141010723c */ /* 0x010fe40000041818 */
[----:B------:R-:W2:Y:S01]  /*20700*/  LDL.LU.64 R24, [R1+0x37b8] ;  /* 0x0037b80001187983 */ /* 0x000ea20000300a00 */
[----:B------:R-:W-:Y:S02]  /*20710*/  IMAD.MOV.U32 R28, RZ, RZ, R20 ;  /* 0x000000ffff1c7224 */ /* 0x000fe400078e0014 */
[----:B------:R-:W-:Y:S11]  /*20720*/  IMAD.MOV.U32 R0, RZ, RZ, R21 ;  /* 0x000000ffff007224 */ /* 0x000ff600078e0015 */
[----:B------:R-:W-:Y:S07]  /*20730*/  @!UPT UIADD3 URZ, URZ, URZ, URZ ;  /* 0x0000003f3f3ff290 */ /* 0x000fee000fffe03f */
[----:B------:R0:W-:Y:S01]  /*20740*/  STL.64 [R1+0x240], R16 ;  /* 0x0002401001007387 */ /* 0x0001e20000100a00 */
[----:B------:R-:W-:Y:S02]  /*20750*/  STL.64 [R1+0x248], R18 ;  /* 0x0002481201007387 */ /* 0x000fe40000100a00 */
[----:B------:R-:W2:Y:S02]  /*20760*/  LDL.LU.64 R22, [R1+0x37b0] ;  /* 0x0037b00001167983 */ /* 0x000ea40000300a00 */
[----:B------:R-:W2:Y:S01]  /*20770*/  LDL.LU.64 R20, [R1+0x37a8] ;  /* 0x0037a80001147983 */ /* 0x000ea20000300a00 */
[----:B0-----:R-:W4:Y:S01]  /*20780*/  LDL.LU.64 R16, [R1+0x30] ;  /* 0x0000300001107983 */ /* 0x001f220000300a00 */
        /* <DEDUP_REMOVED lines=13> */
[----:B------:R0:W-:Y:S01]  /*20860*/  STL.64 [R1+0x220], R24 ;  /* 0x0002201801007387 */ /* 0x0001e20000100a00 */
[----:B------:R1:W-:Y:S03]  /*20870*/  STL.64 [R1+0x228], R26 ;  /* 0x0002281a01007387 */ /* 0x0003e60000100a00 */
[----:B0-----:R-:W2:Y:S02]  /*20880*/  LDL.LU.64 R24, [R1+0x3778] ;  /* 0x0037780001187983 */ /* 0x001ea40000300a00 */
[C---:B--2---:R-:W-:Y:S11]  /*20890*/  HMMA.16816.F32.BF16 R12, R20.reuse, R24, R12 ;  /* 0x00000018140c723c */ /* 0x044ff6000004180c */
[----:B------:R-:W-:Y:S11]  /*208a0*/  @!UPT UIADD3 URZ, URZ, URZ, URZ ;  /* 0x0000003f3f3ff290 */ /* 0x000ff6000fffe03f */
[----:B------:R-:W-:Y:S01]  /*208b0*/  @!UPT UIADD3 URZ, URZ, URZ, URZ ;  /* 0x0000003f3f3ff290 */ /* 0x000fe2000fffe03f */
[----:B------:R-:W-:Y:S01]  /*208c0*/  STL.64 [R1+0x210], R12 ;  /* 0x0002100c01007387 */ /* 0x000fe20000100a00 */
[----:B------:R0:W-:Y:S02]  /*208d0*/  STL.64 [R1+0x218], R14 ;  /* 0x0002180e01007387 */ /* 0x0001e40000100a00 */
[----:B-1----:R-:W2:Y:S02]  /*208e0*/  LDL.LU.64 R26, [R1+0x3770] ;  /* 0x00377000011a7983 */ /* 0x002ea40000300a00 */
[----:B0-----:R-:W-:Y:S02]  /*208f0*/  IMAD.MOV.U32 R14, RZ, RZ, R24 ;  /* 0x000000ffff0e7224 */ /* 0x001fe400078e0018 */
[----:B------:R-:W-:Y:S02]  /*20900*/  IMAD.MOV.U32 R15, RZ, RZ, R25 ;  /* 0x000000ffff0f7224 */ /* 0x000fe400078e0019 */
[----:B------:R-:W2:Y:S02]  /*20910*/  LDL.LU.64 R24, [R1+0x3768] ;  /* 0x0037680001187983 */ /* 0x000ea40000300a00 */
[C---:B--2---:R-:W-:Y:S11]  /*20920*/  HMMA.16816.F32.BF16 R8, R20.reuse, R24, R8 ;  /* 0x000000181408723c */ /* 0x044ff60000041808 */
[----:B------:R-:W-:Y:S11]  /*20930*/  @!UPT UIADD3 URZ, URZ, URZ, URZ ;  /* 0x0000003f3f3ff290 */ /* 0x000ff6000fffe03f */
[----:B------:R-:W-:Y:S01]  /*20940*/  @!UPT UIADD3 URZ, URZ, URZ, URZ ;  /* 0x0000003f3f3ff290 */ /* 0x000fe2000fffe03f */
[----:B------:R0:W-:Y:S01]  /*20950*/  STL.64 [R1+0x200], R8 ;  /* 0x0002000801007387 */ /* 0x0001e20000100a00 */
[----:B------:R-:W-:Y:S03]  /*20960*/  STL.64 [R1+0x208], R10 ;  /* 0x0002080a01007387 */ /* 0x000fe60000100a00 */
[----:B0-----:R-:W3:Y:S01]  /*20970*/  LDL.LU.64 R8, [R1+0x3760] ;  /* 0x0037600001087983 */ /* 0x001ee20000300a00 */
[----:B------:R-:W-:Y:S02]  /*20980*/  STL.64 [R1+0x3688], R26 ;  /* 0x0036881a01007387 */ /* 0x000fe40000100a00 */
[----:B------:R0:W-:Y:S02]  /*20990*/  STL.64 [R1+0x3680], R24 ;  /* 0x0036801801007387 */ /* 0x0001e40000100a00 */
[----:B0-----:R-:W4:Y:S01]  /*209a0*/  LDL.LU.64 R24, [R1+0x900] ;  /* 0x0009000001187983 */ /* 0x001f220000300a00 */
[----:B------:R-:W4:Y:S01]  /*209b0*/  LDL.LU.64 R26, [R1+0x908] ;  /* 0x00090800011a7983 */ /* 0x000f220000300a00 */
[C---:B---3--:R-:W-:Y:S11]  /*209c0*/  HMMA.16816.F32.BF16 R4, R20.reuse, R8, R4 ;  /* 0x000000081404723c */ /* 0x048ff60000041804 */
[----:B------:R-:W-:Y:S11]  /*209d0*/  @!UPT UIADD3 URZ, URZ, URZ, URZ ;  /* 0x0000003f3f3ff290 */ /* 0x000ff6000fffe03f */
[----:B------:R-:W-:Y:S01]  /*209e0*/  @!UPT UIADD3 URZ, URZ, URZ, URZ ;  /* 0x0000003f3f3ff290 */ /* 0x000fe2000fffe03f */
[----:B------:R-:W-:Y:S01]  /*209f0*/  STL.64 [R1+0x1f0], R4 ;  /* 0x0001f00401007387 */ /* 0x000fe20000100a00 */
[----:B------:R0:W-:Y:S03]  /*20a00*/  STL.64 [R1+0x1f8], R6 ;  /* 0x0001f80601007387 */ /* 0x0001e60000100a00 */
[----:B0-----:R-:W2:Y:S01]  /*20a10*/  LDL.LU.64 R6, [R1+0x3758] ;  /* 0x0037580001067983 */ /* 0x001ea20000300a00 */
[----:B------:R-:W3:Y:S02]  /*20a20*/  LDL.LU.64 R4, [R1+0x3750] ;  /* 0x0037500001047983 */ /* 0x000ee40000300a00 */
[----:B------:R0:W-:Y:S02]  /*20a30*/  STL.64 [R1+0x3708], R8 ;  /* 0x0037080801007387 */ /* 0x0001e40000100a00 */
[----:B0-----:R-:W3:Y:S01]  /*20a40*/  LDL.LU.64 R8, [R1+0x910] ;  /* 0x0009100001087983 */ /* 0x001ee20000300a00 */
[----:B------:R-:W3:Y:S02]  /*20a50*/  LDL.LU.64 R10, [R1+0x918] ;  /* 0x00091800010a7983 */ /* 0x000ee40000300a00 */
[C---:B---3--:R-:W-:Y:S01]  /*20a60*/  HMMA.16816.F32.BF16 R8, R20.reuse, R4, R8 ;  /* 0x000000041408723c */ /* 0x048fe20000041808 */
[----:B--2---:R-:W-:Y:S01]  /*20a70*/  STL.64 [R1+0x3670], R6 ;  /* 0x0036700601007387 */ /* 0x004fe20000100a00 */
[----:B------:R0:W-:Y:S11]  /*20a80*/  STL.64 [R1+0x3668], R4 ;  /* 0x0036680401007387 */ /* 0x0001f60000100a00 */
[----:B------:R-:W-:Y:S10]  /*20a90*/  @!UPT UIADD3 URZ, URZ, URZ, URZ ;  /* 0x0000003f3f3ff290 */ /* 0x000ff4000fffe03f */
[----:B------:R-:W-:Y:S01]  /*20aa0*/  STL.64 [R1+0x1e0], R8 ;  /* 0x0001e00801007387 */ /* 0x000fe20000100a00 */
[----:B------:R4:W-:Y:S02]  /*20ab0*/  STL.64 [R1+0x1e8], R10 ;  /* 0x0001e80a01007387 */ /* 0x0009e40000100a00 */
[----:B0-----:R-:W2:Y:S01]  /*20ac0*/  LDL.LU.64 R4, [R1+0x150] ;  /* 0x0001500001047983 */ /* 0x001ea20000300a00 */
[----:B----4-:R-:W-:Y:S11]  /*20ad0*/  HMMA.16816.F32.BF16 R8, R20, R16, R24 ;  /* 0x000000101408723c */ /* 0x010ff60000041818 */
[----:B------:R-:W-:Y:S11]  /*20ae0*/  @!UPT UIADD3 URZ, URZ, URZ, URZ ;  /* 0x0000003f3f3ff290 */ /* 0x000ff6000fffe03f */
[----:B------:R-:W-:Y:S01]  /*20af0*/  @!UPT UIADD3 URZ, URZ, URZ, URZ ;  /* 0x0000003f3f3ff290 */ /* 0x000fe2000fffe03f */
[----:B------:R0:W-:Y:S01]  /*20b00*/  STL.64 [R1+0x1d0], R8 ;  /* 0x0001d00801007387 */ /* 0x0001e20000100a00 */
[----:B------:R1:W-:Y:S02]  /*20b10*/  STL.64 [R1+0x1d8], R10 ;  /* 0x0001d80a01007387 */ /* 0x0003e40000100a00 */
[----:B------:R-:W2:Y:S02]  /*20b20*/  LDL.LU.64 R24, [R1+0x9d0] ;  /* 0x0009d00001187983 */ /* 0x000ea40000300a00 */
[----:B------:R-:W2:Y:S01]  /*20b30*/  LDL.LU.64 R26, [R1+0x9d8] ;  /* 0x0009d800011a7983 */ /* 0x000ea20000300a00 */
[----:B0-----:R-:W3:Y:S01]  /*20b40*/  LDL.LU.64 R8, [R1+0x990] ;  /* 0x0009900001087983 */ /* 0x001ee20000300a00 */
[----:B-1----:R-:W4:Y:S03]  /*20b50*/  LDL.LU.64 R10, [R1+0x998] ;  /* 0x00099800010a7983 */ /* 0x002f260000300a00 */
[----:B----4-:R-:W-:Y:S01]  /*20b60*/  STL.64 [R1+0x3718], R10 ;  /* 0x0037180a01007387 */ /* 0x010fe20000100a00 */
[----:B---3--:R0:W-:Y:S03]  /*20b70*/  STL.64 [R1+0x3710], R8 ;  /* 0x0037100801007387 */ /* 0x0081e60000100a00 */
[----:B0-----:R-:W3:Y:S01]  /*20b80*/  LDL R8, [R1+0x120] ;  /* 0x0001200001087983 */ /* 0x001ee20000100800 */
[----:B------:R-:W-:-:S02]  /*20b90*/  IMAD.MOV.U32 R9, RZ, RZ, R3 ;  /* 0x000000ffff097224 */ /* 0x000fc400078e0003 */
[----:B------:R-:W4:Y:S03]  /*20ba0*/  LDL.LU R3, [R1+0x3748] ;  /* 0x0037480001037983 */ /* 0x000f260000300800 */
[----:B---3--:R0:W-:Y:S04]  /*20bb0*/  STL.64 [R1+0x3728], R8 ;  /* 0x0037280801007387 */ /* 0x0081e80000100a00 */
[----:B0-----:R-:W3:Y:S01]  /*20bc0*/  LDL.LU.64 R8, [R1+0x130] ;  /* 0x0001300001087983 */ /* 0x001ee20000300a00 */
[----:B------:R-:W-:Y:S02]  /*20bd0*/  IMAD.MOV.U32 R12, RZ, RZ, R16 ;  /* 0x000000ffff0c7224 */ /* 0x000fe400078e0010 */
[----:B------:R-:W-:-:S02]  /*20be0*/  IMAD.MOV.U32 R13, RZ, RZ, R17 ;  /* 0x000000ffff0d7224 */ /* 0x000fc400078e0011 */
[----:B----4-:R-:W0:Y:S04]  /*20bf0*/  LDSM.16.MT88.4 R16, [R3+0x4000] ;  /* 0x004000000310783b */ /* 0x010e280000004200 */
[----:B---3--:R1:W-:Y:S04]  /*20c00*/  STL.64 [R1+0x3730], R8 ;  /* 0x0037300801007387 */ /* 0x0083e80000100a00 */
[----:B-1----:R-:W3:Y:S01]  /*20c10*/  LDL.64 R8, [R1+0x140] ;  /* 0x0001400001087983 */ /* 0x002ee20000100a00 */
[----:B------:R-:W-:Y:S02]  /*20c20*/  STL.64 [R1+0x36e0], R14 ;  /* 0x0036e00e01007387 */ /* 0x000fe40000100a00 */
[----:B------:R1:W-:Y:S02]  /*20c30*/  STL.64 [R1+0x36d8], R12 ;  /* 0x0036d80c01007387 */ /* 0x0003e40000100a00 */
[----:B-1----:R-:W4:Y:S04]  /*20c40*/  LDL.LU.64 R12, [R1+0x100] ;  /* 0x00010000010c7983 */ /* 0x002f280000300a00 */
[----:B----4-:R1:W-:Y:S04]  /*20c50*/  STL.64 [R1+0x3700], R12 ;  /* 0x0037000c01007387 */ /* 0x0103e80000100a00 */
[----:B-1----:R-:W4:Y:S04]  /*20c60*/  LDL.LU.64 R12, [R1+0x110] ;  /* 0x00011000010c7983 */ /* 0x002f280000300a00 */
[----:B----4-:R1:W-:Y:S04]  /*20c70*/  STL.64 [R1+0x3720], R12 ;  /* 0x0037200c01007387 */ /* 0x0103e80000100a00 */
[----:B-1----:R-:W4:Y:S01]  /*20c80*/  LDL.LU.64 R12, [R1+0x9a0] ;  /* 0x0009a000010c7983 */ /* 0x002f220000300a00 */
[----:B------:R-:W3:Y:S01]  /*20c90*/  LDL.LU.64 R14, [R1+0x9a8] ;  /* 0x0009a800010e7983 */ /* 0x000ee20000300a00 */
[----:B--2---:R-:W-:Y:S02]  /*20ca0*/  HMMA.16816.F32.BF16 R24, R20, R4, R24 ;  /* 0x000000041418723c */ /* 0x004fe40000041818 */
[----:B---3--:R-:W-:Y:S01]  /*20cb0*/  STL.64 [R1+0x3740], R14 ;  /* 0x0037400e01007387 */ /* 0x008fe20000100a00 */
[----:B----4-:R1:W-:Y:S03]  /*20cc0*/  STL.64 [R1+0x3738], R12 ;  /* 0x0037380c01007387 */ /* 0x0103e60000100a00 */
[----:B-1----:R-:W2:Y:S01]  /*20cd0*/  LDL.LU.64 R12, [R1+0x9c0] ;  /* 0x0009c000010c7983 */ /* 0x002ea20000300a00 */
[----:B------:R-:W2:Y:S02]  /*20ce0*/  LDL.LU.64 R14, [R1+0x9c8] ;  /* 0x0009c800010e7983 */ /* 0x000ea40000300a00 */
[----:B------:R-:W-:Y:S02]  /*20cf0*/  STL [R1+0x36b8], R3 ;  /* 0x0036b80301007387 */ /* 0x000fe40000100800 */
[----:B0-----:R-:W-:Y:S01]  /*20d00*/  STL.64 [R1+0x35b8], R18 ;  /* 0x0035b81201007387 */ /* 0x001fe20000100a00 */
[----:B------:R-:W-:Y:S11]  /*20d10*/  STL.64 [R1+0x35b0], R16 ;  /* 0x0035b01001007387 */ /* 0x000ff60000100a00 */
[----:B------:R-:W-:Y:S02]  /*20d20*/  STL.64 [R1+0x1c0], R24 ;  /* 0x0001c01801007387 */ /* 0x000fe40000100a00 */
[----:B------:R0:W-:Y:S02]  /*20d30*/  STL.64 [R1+0x1c8], R26 ;  /* 0x0001c81a01007387 */ /* 0x0001e40000100a00 */
[----:B0-----:R-:W-:-:S02]  /*20d40*/  IMAD.MOV.U32 R26, RZ, RZ, R5 ;  /* 0x000000ffff1a7224 */ /* 0x001fc400078e0005 */
[----:B------:R-:W-:Y:S02]  /*20d50*/  IMAD.MOV.U32 R27, RZ, RZ, R4 ;  /* 0x000000ffff1b7224 */ /* 0x000fe400078e0004 */
[----:B------:R-:W3:Y:S01]  /*20d60*/  LDL.LU.64 R4, [R1+0x980] ;  /* 0x0009800001047983 */ /* 0x000ee20000300a00 */
[----:B------:R-:W3:Y:S02]  /*20d70*/  LDL.LU.64 R6, [R1+0x988] ;  /* 0x0009880001067983 */ /* 0x000ee40000300a00 */
[----:B------:R-:W-:Y:S02]  /*20d80*/  STL [R1+0x36d0], R26 ;  /* 0x0036d01a01007387 */ /* 0x000fe40000100800 */
[----:B------:R0:W-:Y:S01]  /*20d90*/  STL [R1+0x36cc], R27 ;  /* 0x0036cc1b01007387 */ /* 0x0001e20000100800 */
[----:B------:R-:W4:Y:S01]  /*20da0*/  LDL.LU.64 R24, [R1+0x9b0] ;  /* 0x0009b00001187983 */ /* 0x000f220000300a00 */
[----:B------:R-:W-:-:S03]  /*20db0*/  IMAD.MOV.U32 R3, RZ, RZ, R9 ;  /* 0x000000ffff037224 */ /* 0x000fc600078e0009 */
[----:B0-----:R-:W4:Y:S01]  /*20dc0*/  LDL.LU.64 R26, [R1+0x9b8] ;  /* 0x0009b800011a7983 */ /* 0x001f220000300a00 */
[C---:B--2---:R-:W-:Y:S11]  /*20dd0*/  HMMA.16816.F32.BF16 R12, R20.reuse, R8, R12 ;  /* 0x00000008140c723c */ /* 0x044ff6000004180c */
[----:B------:R-:W-:Y:S11]  /*20de0*/  @!UPT UIADD3 URZ, URZ, URZ, URZ ;  /* 0x0000003f3f3ff290 */ /* 0x000ff6000fffe03f */
[----:B------:R-:W-:Y:S01]  /*20df0*/  @!UPT UIADD3 URZ, URZ, URZ, URZ ;  /* 0x0000003f3f3ff290 */ /* 0x000fe2000fffe03f */
[----:B------:R-:W-:Y:S01]  /*20e00*/  STL.64 [R1+0x1b0], R12 ;  /* 0x0001b00c01007387 */ /* 0x000fe20000100a00 */
[----:B------:R0:W-:Y:S03]  /*20e10*/  STL.64 [R1+0x1b8], R14 ;  /* 0x0001b80e01007387 */ /* 0x0001e60000100a00 */
[----:B0-----:R-:W2:Y:S01]  /*20e20*/  LDL.LU.64 R14, [R1+0x3740] ;  /* 0x00374000010e7983 */ /* 0x001ea20000300a00 */
[----:B------:R-:W2:Y:S02]  /*20e30*/  LDL.LU.64 R12, [R1+0x3738] ;  /* 0x00373800010c7983 */ /* 0x000ea40000300a00 */
        /* <DEDUP_REMOVED lines=10> */
[----:B------:R-:W2:Y:S11]  /*20ee0*/  LDL.LU.64 R12, [R1+0x3720] ;  /* 0x00372000010c7983 */ /* 0x000eb60000300a00 */
[----:B------:R-:W-:Y:S10]  /*20ef0*/  @!UPT UIADD3 URZ, URZ, URZ, URZ ;  /* 0x0000003f3f3ff290 */ /* 0x000ff4000fffe03f */
[----:B------:R-:W-:Y:S01]  /*20f00*/  STL.64 [R1+0x190], R8 ;  /* 0x0001900801007387 */ /* 0x000fe20000100a00 */
[----:B------:R0:W-:Y:S03]  /*20f10*/  STL.64 [R1+0x198], R10 ;  /* 0x0001980a01007387 */ /* 0x0001e60000100a00 */
[----:B0-----:R-:W2:Y:S01]  /*20f20*/  LDL.LU.64 R10, [R1+0x3718] ;  /* 0x00371800010a7983 */ /* 0x001ea20000300a00 */
[----:B------:R-:W2:Y:S02]  /*20f30*/  LDL.LU.64 R8, [R1+0x3710] ;  /* 0x0037100001087983 */ /* 0x000ea40000300a00 */
[C---:B--2---:R-:W-:Y:S11]  /*20f40*/  HMMA.16816.F32.BF16 R8, R20.reuse, R12, R8 ;  /* 0x0000000c1408723c */ /* 0x044ff60000041808 */
[----:B------:R-:W-:Y:S11]  /*20f50*/  @!UPT UIADD3 URZ, URZ, URZ, URZ ;  /* 0x0000003f3f3ff290 */ /* 0x000ff6000fffe03f */
[----:B------:R-:W-:Y:S01]  /*20f60*/  @!UPT UIADD3 URZ, URZ, URZ, URZ ;  /* 0x0000003f3f3ff290 */ /* 0x000fe2000fffe03f */
        /* <DEDUP_REMOVED lines=9> */
[----:B---3--:R-:W-:Y:S01]  /*21000*/  HMMA.16816.F32.BF16 R4, R20, R12, R4 ;  /* 0x0000000c1404723c */ /* 0x008fe20000041804 */
[----:B------:R-:W-:-:S02]  /*21010*/  IMAD.MOV.U32 R19, RZ, RZ, R12 ;  /* 0x000000ffff137224 */ /* 0x000fc400078e000c */
[----:B------:R-:W-:Y:S02]  /*21020*/  IMAD.MOV.U32 R18, RZ, RZ, R13 ;  /* 0x000000ffff127224 */ /* 0x000fe400078e000d */
[----:B------:R-:W-:Y:S02]  /*21030*/  IMAD.MOV.U32 R16, RZ, RZ, R28 ;  /* 0x000000ffff107224 */ /* 0x000fe400078e001c */
[----:B------:R-:W-:Y:S11]  /*21040*/  IMAD.MOV.U32 R17, RZ, RZ, R0 ;  /* 0x000000ffff117224 */ /* 0x000ff600078e0000 */
[----:B------:R-:W-:Y:S06]  /*21050*/  @!UPT UIADD3 URZ, URZ, URZ, URZ ;  /* 0x0000003f3f3ff290 */ /* 0x000fec000fffe03f */
[----:B------:R-:W-:Y:S02]  /*21060*/  IMAD.MOV.U32 R28, RZ, RZ, R6 ;  /* 0x000000ffff1c7224 */ /* 0x000fe400078e0006 */
[----:B------:R-:W-:Y:S01]  /*21070*/  IMAD.MOV.U32 R0, RZ, RZ, R7 ;  /* 0x000000ffff007224 */ /* 0x000fe200078e0007 */
[----:B--2---:R0:W-:Y:S04]  /*21080*/  STL.64 [R1+0x36e8], R8 ;  /* 0x0036e80801007387 */ /* 0x0041e80000100a00 */
[----:B0-----:R-:W2:Y:S01]  /*21090*/  LDL.LU.64 R8, [R1+0xf0] ;  /* 0x0000f00001087983 */ /* 0x001ea20000300a00 */
[----:B------:R-:W-:Y:S02]  /*210a0*/  STL.64 [R1+0x170], R4 ;  /* 0x0001700401007387 */ /* 0x000fe40000100a00 */
[----:B------:R-:W-:Y:S02]  /*210b0*/  STL.64 [R1+0x36f8], R18 ;  /* 0x0036f81201007387 */ /* 0x000fe40000100a00 */
[----:B------:R0:W-:Y:S02]  /*210c0*/  STL.64 [R1+0x36f0], R16 ;  /* 0x0036f01001007387 */ /* 0x0001e40000100a00 */
[----:B0-----:R-:W2:Y:S01]  /*210d0*/  LDL.LU.64 R16, [R1+0x970] ;  /* 0x0009700001107983 */ /* 0x001ea20000300a00 */
[----:B------:R-:W2:Y:S02]  /*210e0*/  LDL.LU.64 R18, [R1+0x978] ;  /* 0x0009780001127983 */ /* 0x000ea40000300a00 */
[----:B------:R-:W3:Y:S02]  /*210f0*/  LDL.LU.64 R12, [R1+0x960] ;  /* 0x00096000010c7983 */ /* 0x000ee40000300a00 */
[----:B------:R-:W3:Y:S01]  /*21100*/  LDL.LU.64 R14, [R1+0x968] ;  /* 0x00096800010e7983 */ /* 0x000ee20000300a00 */
[----:B------:R-:W4:Y:S01]  /*21110*/  LDL.LU.64 R4, [R1+0x8f0] ;  /* 0x0008f00001047983 */ /* 0x000f220000300a00 */
[----:B------:R-:W4:Y:S02]  /*21120*/  LDL.LU.64 R6, [R1+0x8f8] ;  /* 0x0008f80001067983 */ /* 0x000f240000300a00 */
[----:B------:R-:W3:Y:S02]  /*21130*/  LDL.LU R24, [R1+0x10] ;  /* 0x0000100001187983 */ /* 0x000ee40000300800 */
[----:B------:R-:W3:Y:S01]  /*21140*/  LDL.LU R25, [R1+0x14] ;  /* 0x0000140001197983 */ /* 0x000ee20000300800 */
[----:B--2---:R-:W-:Y:S01]  /*21150*/  HMMA.16816.F32.BF16 R16, R20, R8, R16 ;  /* 0x000000081410723c */ /* 0x004fe20000041810 */
[----:B---3--:R-:W-:Y:S01]  /*21160*/  STL.64 [R1+0x36a0], R24 ;  /* 0x0036a01801007387 */ /* 0x008fe20000100a00 */
[----:B------:R0:W-:Y:S02]  /*21170*/  STL [R1+0x3014], R0 ;  /* 0x0030140001007387 */ /* 0x0001e40000100800 */
[----:B------:R1:W-:Y:S02]  /*21180*/  STL [R1+0x3010], R28 ;  /* 0x0030101c01007387 */ /* 0x0003e40000100800 */
[----:B0-----:R-:W-:-:S02]  /*21190*/  IMAD.MOV.U32 R0, RZ, RZ, R9 ;  /* 0x000000ffff007224 */ /* 0x001fc400078e0009 */
[----:B-1----:R-:W-:Y:S11]  /*211a0*/  IMAD.MOV.U32 R28, RZ, RZ, R8 ;  /* 0x000000ffff1c7224 */ /* 0x002ff600078e0008 */
[----:B------:R-:W-:Y:S04]  /*211b0*/  @!UPT UIADD3 URZ, URZ, URZ, URZ ;  /* 0x0000003f3f3ff290 */ /* 0x000fe8000fffe03f */
[----:B------:R-:W-:Y:S01]  /*211c0*/  STL.64 [R1+0x160], R16 ;  /* 0x0001601001007387 */ /* 0x000fe20000100a00 */
[----:B------:R0:W-:Y:S03]  /*211d0*/  STL.64 [R1+0x168], R18 ;  /* 0x0001681201007387 */ /* 0x0001e60000100a00 */
[----:B0-----:R-:W2:Y:S01]  /*211e0*/  LDL.LU.64 R18, [R1+0x36f8] ;  /* 0x0036f80001127983 */ /* 0x001ea20000300a00 */
[----:B------:R-:W4:Y:S02]  /*211f0*/  LDL.LU.64 R16, [R1+0x36f0] ;  /* 0x0036f00001107983 */ /* 0x000f240000300a00 */
[----:B------:R-:W3:Y:S02]  /*21200*/  LDL.LU.64 R8, [R1+0x36e8] ;  /* 0x0036e80001087983 */ /* 0x000ee40000300a00 */
[----:B------:R-:W-:Y:S02]  /*21210*/  IMAD.MOV.U32 R24, RZ, RZ, R29 ;  /* 0x000000ffff187224 */ /* 0x000fe400078e001d */
[----:B------:R-:W-:Y:S01]  /*21220*/  IMAD.MOV.U32 R25, RZ, RZ, R2 ;  /* 0x000000ffff197224 */ /* 0x000fe200078e0002 */
[----:B---3--:R-:W-:Y:S01]  /*21230*/  HMMA.16816.F32.BF16 R12, R20, R8, R12 ;  /* 0x00000008140c723c */ /* 0x008fe2000004180c */
[----:B------:R-:W-:-:S02]  /*21240*/  IMAD.MOV.U32 R2, RZ, RZ, R8 ;  /* 0x000000ffff027224 */ /* 0x000fc400078e0008 */
[----:B------:R-:W-:Y:S11]  /*21250*/  IMAD.MOV.U32 R29, RZ, RZ, R9 ;  /* 0x000000ffff1d7224 */ /* 0x000ff600078e0009 */
[----:B------:R-:W-:Y:S09]  /*21260*/  @!UPT UIADD3 URZ, URZ, URZ, URZ ;  /* 0x0000003f3f3ff290 */ /* 0x000ff2000fffe03f */
[----:B------:R-:W-:Y:S01]  /*21270*/  STL.64 [R1+0xc0], R12 ;  /* 0x0000c00c01007387 */ /* 0x000fe20000100a00 */
[----:B------:R0:W-:Y:S03]  /*21280*/  STL.64 [R1+0xc8], R14 ;  /* 0x0000c80e01007387 */ /* 0x0001e60000100a00 */
[----:B0-----:R-:W3:Y:S01]  /*21290*/  LDL.LU.64 R14, [R1+0x36e0] ;  /* 0x0036e000010e7983 */ /* 0x001ee20000300a00 */
[----:B------:R-:W2:Y:S02]  /*212a0*/  LDL.LU.64 R12, [R1+0x36d8] ;  /* 0x0036d800010c7983 */ /* 0x000ea40000300a00 */
[----:B------:R-:W2:Y:S02]  /*212b0*/  LDL.LU.64 R8, [R1+0xda0] ;  /* 0x000da00001087983 */ /* 0x000ea40000300a00 */
[----:B------:R-:W2:Y:S01]  /*212c0*/  LDL.LU.64 R10, [R1+0xda8] ;  /* 0x000da800010a7983 */ /* 0x000ea20000300a00 */
[----:B----4-:R-:W-:Y:S11]  /*212d0*/  HMMA.16816.F32.BF16 R4, R20, R16, R4 ;  /* 0x000000101404723c */ /* 0x010ff60000041804 */
[----:B------:R-:W-:Y:S11]  /*212e0*/  @!UPT UIADD3 URZ, URZ, URZ, URZ ;  /* 0x0000003f3f3ff290 */ /* 0x000ff6000fffe03f */
[----:B------:R-:W-:Y:S01]  /*212f0*/  @!UPT UIADD3 URZ, URZ, URZ, URZ ;  /* 0x0000003f3f3ff290 */ /* 0x000fe2000fffe03f */
[----:B------:R-:W-:Y:S01]  /*21300*/  STL.64 [R1+0xb0], R4 ;  /* 0x0000b00401007387 */ /* 0x000fe20000100a00 */
[----:B------:R-:W-:Y:S03]  /*21310*/  STL.64 [R1+0xb8], R6 ;  /* 0x0000b80601007387 */ /* 0x000fe60000100a00 */
[----:B--2---:R-:W-:Y:S01]  /*21320*/  STL.64 [R1+0x36b0], R10 ;  /* 0x0036b00a01007387 */ /* 0x004fe20000100a00 */
[----:B------:R0:W-:Y:S02]  /*21330*/  STL.64 [R1+0x36a8], R8 ;  /* 0x0036a80801007387 */ /* 0x0001e40000100a00 */
[----:B------:R-:W-:Y:S02]  /*21340*/  IMAD.MOV.U32 R20, RZ, RZ, R12 ;  /* 0x000000ffff147224 */ /* 0x000fe400078e000c */
[----:B------:R-:W-:Y:S01]  /*21350*/  IMAD.MOV.U32 R21, RZ, RZ, R13 ;  /* 0x000000ffff157224 */ /* 0x000fe200078e000d */
[----:B0-----:R-:W2:Y:S01]  /*21360*/  LDL.LU.64 R8, [R1+0xdf0] ;  /* 0x000df00001087983 */ /* 0x001ea20000300a00 */
[----:B------:R-:W2:Y:S02]  /*21370*/  LDL.LU.64 R10, [R1+0xdf8] ;  /* 0x000df800010a7983 */ /* 0x000ea40000300a00 */
[----:B------:R-:W4:Y:S02]  /*21380*/  LDL.LU.64 R4, [R1+0xd40] ;  /* 0x000d400001047983 */ /* 0x000f240000300a00 */
[----:B------:R-:W4:Y:S01]  /*21390*/  LDL.LU.64 R6, [R1+0xd48] ;  /* 0x000d480001067983 */ /* 0x000f220000300a00 */
[----:B------:R0:W-:Y:S01]  /*213a0*/  STL.64 [R1+0x35d0], R16 ;  /* 0x0035d01001007387 */ /* 0x0001e20000100a00 */
[----:B------:R-:W-:Y:S02]  /*213b0*/  STL.64 [R1+0x3618], R18 ;  /* 0x0036181201007387 */ /* 0x000fe40000100a00 */
[----:B0-----:R-:W-:-:S02]  /*213c0*/  IMAD.MOV.U32 R16, RZ, RZ, R26 ;  /* 0x000000ffff107224 */ /* 0x001fc400078e001a */
[----:B------:R-:W-:Y:S01]  /*213d0*/  IMAD.MOV.U32 R17, RZ, RZ, R27 ;  /* 0x000000ffff117224 */ /* 0x000fe200078e001b */
[----:B------:R-:W2:Y:S01]  /*213e0*/  LDL.LU R26, [R1+0x36d0] ;  /* 0x0036d000011a7983 */ /* 0x000ea20000300800 */
[----:B------:R-:W2:Y:S02]  /*213f0*/  LDL.LU R27, [R1+0x36cc] ;  /* 0x0036cc00011b7983 */ /* 0x000ea40000300800 */
[----:B------:R-:W2:Y:S02]  /*21400*/  LDL.LU R12, [R1+0x36c8] ;  /* 0x0036c800010c7983 */ /* 0x000ea40000300800 */
[----:B------:R-:W2:Y:S01]  /*21410*/  LDL.LU R13, [R1+0x36c4] ;  /* 0x0036c400010d7983 */ /* 0x000ea20000300800 */
[----:B------:R3:W-:Y:S02]  /*21420*/  STL.64 [R1+0x3660], R20 ;  /* 0x0036601401007387 */ /* 0x0007e40000100a00 */
[----:B---3--:R-:W-:Y:S02]  /*21430*/  IMAD.MOV.U32 R20, RZ, RZ, R14 ;  /* 0x000000ffff147224 */ /* 0x008fe400078e000e */
[----:B------:R-:W-:Y:S01]  /*21440*/  IMAD.MOV.U32 R21, RZ, RZ, R15 ;  /* 0x000000ffff157224 */ /* 0x000fe200078e000f */
[----:B------:R-:W3:Y:S01]  /*21450*/  LDL.LU R14, [R1+0x36c0] ;  /* 0x0036c000010e7983 */ /* 0x000ee20000300800 */
[----:B------:R-:W3:Y:S02]  /*21460*/  LDL.LU R15, [R1+0x36bc] ;  /* 0x0036bc00010f7983 */ /* 0x000ee40000300800 */
[----:B------:R0:W-:Y:S02]  /*21470*/  STL.64 [R1+0x3628], R16 ;  /* 0x0036281001007387 */ /* 0x0001e40000100a00 */
[----:B0-----:R-:W2:Y:S01]  /*21480*/  LDL.LU R16, [R1+0x140] ;  /* 0x0001400001107983 */ /* 0x001ea20000300800 */
[----:B------:R-:W-:-:S02]  /*21490*/  IMAD.MOV.U32 R17, RZ, RZ, R3 ;  /* 0x000000ffff117224 */ /* 0x000fc400078e0003 */
[----:B------:R-:W3:Y:S03]  /*214a0*/  LDL.LU R3, [R1+0x36b8] ;  /* 0x0036b80001037983 */ /* 0x000ee60000300800 */
[----:B--2---:R0:W-:Y:S02]  /*214b0*/  STL.64 [R1+0x3640], R16 ;  /* 0x0036401001007387 */ /* 0x0041e40000100a00 */
[----:B0-----:R-:W-:Y:S02]  /*214c0*/  IMAD.MOV.U32 R16, RZ, RZ, R27 ;  /* 0x000000ffff107224 */ /* 0x001fe400078e001b */
[----:B------:R-:W-:Y:S02]  /*214d0*/  IMAD.MOV.U32 R17, RZ, RZ, R26 ;  /* 0x000000ffff117224 */ /* 0x000fe400078e001a */
[C---:B---3--:R-:W-:Y:S03]  /*214e0*/  HMMA.16816.F32.BF16 R24, R12.reuse, R24, R8 ;  /* 0x000000180c18723c */ /* 0x048fe60000041808 */
[----:B------:R0:W-:Y:S04]  /*214f0*/  STL.64 [R1+0x3658], R16 ;  /* 0x0036581001007387 */ /* 0x0001e80000100a00 */
[----:B0-----:R-:W2:Y:S01]  /*21500*/  LDL.LU.64 R16, [R1+0xd60] ;  /* 0x000d600001107983 */ /* 0x001ea20000300a00 */
[----:B------:R-:W2:Y:S02]  /*21510*/  LDL.LU.64 R18, [R1+0xd68] ;  /* 0x000d680001127983 */ /* 0x000ea40000300a00 */
[----:B------:R-:W3:Y:S02]  /*21520*/  LDL.LU.64 R10, [R1+0x36b0] ;  /* 0x0036b000010a7983 */ /* 0x000ee40000300a00 */
[----:B------:R-:W3:Y:S11]  /*21530*/  LDL.LU.64 R8, [R1+0x36a8] ;  /* 0x0036a80001087983 */ /* 0x000ef60000300a00 */
[----:B------:R0:W-:Y:S01]  /*21540*/  STL.64 [R1+0xa0], R24 ;  /* 0x0000a01801007387 */ /* 0x0001e20000100a00 */
[----:B------:R3:W-:Y:S03]  /*21550*/  STL.64 [R1+0xa8], R26 ;  /* 0x0000a81a01007387 */ /* 0x0007e60000100a00 */
[----:B0-----:R-:W3:Y:S02]  /*21560*/  LDL.LU.64 R24, [R1+0x36a0] ;  /* 0x0036a00001187983 */ /* 0x001ee40000300a00 */
[C---:B---3--:R-:W-:Y:S02]  /*21570*/  HMMA.16816.F32.BF16 R24, R12.reuse, R24, R8 ;  /* 0x000000180c18723c */ /* 0x048fe40000041808 */
[----:B------:R-:W3:Y:S01]  /*21580*/  LDL.LU.64 R10, [R1+0x3698] ;  /* 0x00369800010a7983 */ /* 0x000ee20000300a00 */
[----:B------:R-:W3:Y:S11]  /*21590*/  LDL.LU.64 R8, [R1+0x3690] ;  /* 0x0036900001087983 */ /* 0x000ef60000300a00 */
[----:B------:R-:W-:Y:S09]  /*215a0*/  @!UPT UIADD3 URZ, URZ, URZ, URZ ;  /* 0x0000003f3f3ff290 */ /* 0x000ff2000fffe03f */
[----:B------:R-:W-:Y:S01]  /*215b0*/  STL.64 [R1+0x90], R24 ;  /* 0x0000901801007387 */ /* 0x000fe20000100a00 */
[----:B------:R0:W-:Y:S03]  /*215c0*/  STL.64 [R1+0x98], R26 ;  /* 0x0000981a01007387 */ /* 0x0001e60000100a00 */
[----:B0-----:R-:W3:Y:S01]  /*215d0*/  LDL.LU.64 R26, [R1+0x3688] ;  /* 0x00368800011a7983 */ /* 0x001ee20000300a00 */
[----:B------:R-:W4:Y:S01]  /*215e0*/  LDL.LU.64 R24, [R1+0x3680] ;  /* 0x0036800001187983 */ /* 0x000f220000300a00 */
[C---:B--2---:R-:W-:Y:S08]  /*215f0*/  HMMA.16816.F32.BF16 R20, R12.reuse, R20, R16 ;  /* 0x000000140c14723c */ /* 0x044ff00000041810 */
[C---:B----4-:R-:W-:Y:S01]  /*21600*/  HMMA.16816.F32.BF16 R16, R12.reuse, R24, R4 ;  /* 0x000000180c10723c */ /* 0x050fe20000041804 */
[----:B------:R-:W2:Y:S11]  /*21610*/  LDL.LU.64 R4, [R1+0x8e0] ;  /* 0x0008e00001047983 */ /* 0x000eb60000300a00 */
[----:B------:R-:W-:Y:S03]  /*21620*/  @!UPT UIADD3 URZ, URZ, URZ, URZ ;  /* 0x0000003f3f3ff290 */ /* 0x000fe6000fffe03f */
[----:B------:R0:W-:Y:S02]  /*21630*/  STL.64 [R1+0x80], R20 ;  /* 0x0000801401007387 */ /* 0x0001e40000100a00 */
[----:B------:R1:W-:Y:S02]  /*21640*/  STL.64 [R1+0x88], R22 ;  /* 0x0000881601007387 */ /* 0x0003e40000100a00 */
[----:B------:R-:W2:Y:S02]  /*21650*/  LDL.LU.64 R6, [R1+0x8e8] ;  /* 0x0008e80001067983 */ /* 0x000ea40000300a00 */
[----:B---3--:R-:W-:Y:S02]  /*21660*/  IMAD.MOV.U32 R24, RZ, RZ, R10 ;  /* 0x000000ffff187224 */ /* 0x008fe400078e000a */
[----:B------:R-:W-:Y:S01]  /*21670*/  IMAD.MOV.U32 R25, RZ, RZ, R11 ;  /* 0x000000ffff197224 */ /* 0x000fe200078e000b */
[----:B------:R3:W-:Y:S01]  /*21680*/  STL.64 [R1+0x70], R16 ;  /* 0x0000701001007387 */ /* 0x0007e20000100a00 */
[----:B------:R4:W-:Y:S02]  /*21690*/  STL.64 [R1+0x78], R18 ;  /* 0x0000781201007387 */ /* 0x0009e40000100a00 */
[----:B------:R-:W-:Y:S02]  /*216a0*/  STL.64 [R1+0x3580], R26 ;  /* 0x0035801a01007387 */ /* 0x000fe40000100a00 */
[----:B------:R-:W2:Y:S01]  /*216b0*/  LDL.LU R10, [R1+0x367c] ;  /* 0x00367c00010a7983 */ /* 0x000ea20000300800 */
[----:B------:R-:W2:Y:S01]  /*216c0*/  LDL.LU R11, [R1+0x3678] ;  /* 0x00367800010b7983 */ /* 0x000ea20000300800 */
[----:B0-----:R-:W2:Y:S02]  /*216d0*/  LDL.LU.64 R20, [R1+0x8d0] ;  /* 0x0008d00001147983 */ /* 0x001ea40000300a00 */
[----:B-1----:R-:W2:Y:S01]  /*216e0*/  LDL.LU.64 R22, [R1+0x8d8] ;  /* 0x0008d80001167983 */ /* 0x002ea20000300a00 */
[----:B---3--:R-:W3:Y:S01]  /*216f0*/  LDL.LU.64 R16, [R1+0x860] ;  /* 0x0008600001107983 */ /* 0x008ee20000300a00 */
[----:B----4-:R-:W3:Y:S02]  /*21700*/  LDL.LU.64 R18, [R1+0x868] ;  /* 0x0008680001127983 */ /* 0x010ee40000300a00 */
[----:B------:R0:W-:Y:S02]  /*21710*/  STL.64 [R1+0x3620], R24 ;  /* 0x0036201801007387 */ /* 0x0001e40000100a00 */
[----:B0-----:R-:W4:Y:S01]  /*21720*/  LDL.LU.64 R24, [R1+0x890] ;  /* 0x0008900001187983 */ /* 0x001f220000300a00 */
[----:B------:R-:W2:Y:S03]  /*21730*/  LDL.LU.64 R26, [R1+0x898] ;  /* 0x00089800011a7983 */ /* 0x000ea60000300a00 */
[----:B--2---:R-:W-:Y:S01]  /*21740*/  STL.64 [R1+0x3638], R26 ;  /* 0x0036381a01007387 */ /* 0x004fe20000100a00 */
[----:B----4-:R0:W-:Y:S03]  /*21750*/  STL.64 [R1+0x3630], R24 ;  /* 0x0036301801007387 */ /* 0x0101e60000100a00 */
[----:B0-----:R-:W2:Y:S01]  /*21760*/  LDL.LU.64 R24, [R1+0x880] ;  /* 0x0008800001187983 */ /* 0x001ea20000300a00 */
[----:B------:R-:W4:Y:S01]  /*21770*/  LDL.LU.64 R26, [R1+0x888] ;  /* 0x00088800011a7983 */ /* 0x000f220000300a00 */
[C---:B------:R-:W-:Y:S02]  /*21780*/  HMMA.16816.F32.BF16 R4, R12.reuse, R8, R4 ;  /* 0x000000080c04723c */ /* 0x040fe40000041804 */
[----:B----4-:R-:W-:Y:S01]  /*21790*/  STL.64 [R1+0x3650], R26 ;  /* 0x0036501a01007387 */ /* 0x010fe20000100a00 */
[----:B--2---:R0:W-:Y:S03]  /*217a0*/  STL.64 [R1+0x3648], R24 ;  /* 0x0036481801007387 */ /* 0x0041e60000100a00 */
[----:B0-----:R-:W2:Y:S01]  /*217b0*/  LDL.LU.64 R24, [R1+0x870] ;  /* 0x0008700001187983 */ /* 0x001ea20000300a00 */
[----:B------:R-:W2:Y:S11]  /*217c0*/  LDL.LU.64 R26, [R1+0x878] ;  /* 0x00087800011a7983 */ /* 0x000eb60000300a00 */
[----:B------:R-:W-:Y:S05]  /*217d0*/  @!UPT UIADD3 URZ, URZ, URZ, URZ ;  /* 0x0000003f3f3ff290 */ /* 0x000fea000fffe03f */
[----:B------:R-:W-:Y:S02]  /*217e0*/  STL.64 [R1+0x60], R4 ;  /* 0x0000600401007387 */ /* 0x000fe40000100a00 */
[----:B------:R0:W-:Y:S02]  /*217f0*/  STL.64 [R1+0x68], R6 ;  /* 0x0000680601007387 */ /* 0x0001e40000100a00 */
[----:B0-----:R-:W4:Y:S01]  /*21800*/  LDL.LU.64 R6, [R1+0x3670] ;  /* 0x0036700001067983 */ /* 0x001f220000300a00 */
[----:B------:R-:W2:Y:S02]  /*21810*/  LDL.LU.64 R4, [R1+0x3668] ;  /* 0x0036680001047983 */ /* 0x000ea40000300a00 */
[----:B------:R0:W-:Y:S02]  /*21820*/  STL.64 [R1+0x3568], R10 ;  /* 0x0035680a01007387 */ /* 0x0001e40000100a00 */
[----:B------:R-:W3:Y:S01]  /*21830*/  LDL.LU.64 R8, [R1+0x8c0] ;  /* 0x0008c00001087983 */ /* 0x000ee20000300a00 */
[----:B0-----:R-:W3:Y:S01]  /*21840*/  LDL.LU.64 R10, [R1+0x8c8] ;  /* 0x0008c800010a7983 */ /* 0x001ee20000300a00 */
[C---:B--2---:R-:W-:Y:S11]  /*21850*/  HMMA.16816.F32.BF16 R20, R12.reuse, R4, R20 ;  /* 0x000000040c14723c */ /* 0x044ff60000041814 */
[----:B------:R-:W-:Y:S11]  /*21860*/  @!UPT UIADD3 URZ, URZ, URZ, URZ ;  /* 0x0000003f3f3ff290 */ /* 0x000ff6000fffe03f */
[----:B------:R-:W-:Y:S01]  /*21870*/  @!UPT UIADD3 URZ, URZ, URZ, URZ ;  /* 0x0000003f3f3ff290 */ /* 0x000fe2000fffe03f */
[----:B------:R0:W-:Y:S01]  /*21880*/  STL.64 [R1+0x50], R20 ;  /* 0x0000501401007387 */ /* 0x0001e20000100a00 */
[----:B------:R3:W-:Y:S03]  /*21890*/  STL.64 [R1+0x58], R22 ;  /* 0x0000581601007387 */ /* 0x0007e60000100a00 */
[----:B0-----:R-:W3:Y:S01]  /*218a0*/  LDL.LU.64 R20, [R1+0x3660] ;  /* 0x0036600001147983 */ /* 0x001ee20000300a00 */
[----:B----4-:R-:W-:Y:S02]  /*218b0*/  STL.64 [R1+0x3608], R6 ;  /* 0x0036080601007387 */ /* 0x010fe40000100a00 */
[----:B------:R-:W2:Y:S02]  /*218c0*/  LDL.LU R4, [R1+0x120] ;  /* 0x0001200001047983 */ /* 0x000ea40000300800 */
[----:B------:R-:W2:Y:S01]  /*218d0*/  LDL.LU R5, [R1+0x124] ;  /* 0x0001240001057983 */ /* 0x000ea20000300800 */
[C---:B---3--:R-:W-:Y:S01]  /*218e0*/  HMMA.16816.F32.BF16 R20, R12.reuse, R20, R16 ;  /* 0x000000140c14723c */ /* 0x048fe20000041810 */
[----:B------:R-:W3:Y:S11]  /*218f0*/  LDL.LU.64 R16, [R1+0x3658] ;  /* 0x0036580001107983 */ /* 0x000ef60000300a00 */
[----:B------:R-:W-:Y:S11]  /*21900*/  @!UPT UIADD3 URZ, URZ, URZ, URZ ;  /* 0x0000003f3f3ff290 */ /* 0x000ff6000fffe03f */
[----:B------:R-:W-:Y:S01]  /*21910*/  STL.64 [R1+0x860], R20 ;  /* 0x0008601401007387 */ /* 0x000fe20000100a00 */
[----:B------:R-:W-:Y:S02]  /*21920*/  STL.64 [R1+0x868], R22 ;  /* 0x0008681601007387 */ /* 0x000fe40000100a00 */
[----:B------:R-:W0:Y:S02]  /*21930*/  LDSM.16.MT88.4 R20, [R3+0x4080] ;  /* 0x004080000314783b */ /* 0x000e240000004200 */
[----:B0-----:R-:W-:Y:S02]  /*21940*/  STL.64 [R1+0x34c0], R22 ;  /* 0x0034c01601007387 */ /* 0x001fe40000100a00 */
[----:B------:R0:W-:Y:S02]  /*21950*/  STL.64 [R1+0x34b8], R20 ;  /* 0x0034b81401007387 */ /* 0x0001e40000100a00 */
[----:B0-----:R-:W2:Y:S01]  /*21960*/  LDL.LU.64 R20, [R1+0x8a0] ;  /* 0x0008a00001147983 */ /* 0x001ea20000300a00 */
[----:B------:R-:W2:Y:S01]  /*21970*/  LDL.LU.64 R22, [R1+0x8a8] ;  /* 0x0008a80001167983 */ /* 0x000ea20000300a00 */
        /* <DEDUP_REMOVED lines=13> */
[----:B0-----:R-:W3:Y:S01]  /*21a50*/  LDL.LU.64 R16, [R1+0x3628] ;  /* 0x0036280001107983 */ /* 0x001ee20000300a00 */
[C---:B--2---:R-:W-:Y:S08]  /*21a60*/  HMMA.16816.F32.BF16 R20, R12.reuse, R4, R20 ;  /* 0x000000040c14723c */ /* 0x044ff00000041814 */
[C---:B---3--:R-:W-:Y:S01]  /*21a70*/  HMMA.16816.F32.BF16 R16, R12.reuse, R16, R24 ;  /* 0x000000100c10723c */ /* 0x048fe20000041818 */
[----:B------:R-:W2:Y:S11]  /*21a80*/  LDL.LU.64 R24, [R1+0x3620] ;  /* 0x0036200001187983 */ /* 0x000eb60000300a00 */
[----:B------:R-:W-:Y:S11]  /*21a90*/  @!UPT UIADD3 URZ, URZ, URZ, URZ ;  /* 0x0000003f3f3ff290 */ /* 0x000ff6000fffe03f */
[----:B------:R-:W-:Y:S01]  /*21aa0*/  STL.64 [R1+0x890], R16 ;  /* 0x0008901001007387 */ /* 0x000fe20000100a00 */
[----:B------:R0:W-:Y:S03]  /*21ab0*/  STL.64 [R1+0x898], R18 ;  /* 0x0008981201007387 */ /* 0x0001e60000100a00 */
[----:B0-----:R-:W3:Y:S01]  /*21ac0*/  LDL.LU.64 R18, [R1+0x3618] ;  /* 0x0036180001127983 */ /* 0x001ee20000300a00 */
[----:B--2---:R-:W-:Y:S03]  /*21ad0*/  HMMA.16816.F32.BF16 R4, R12, R24, R8 ;  /* 0x000000180c04723c */ /* 0x004fe60000041808 */
[----:B------:R-:W2:Y:S01]  /*21ae0*/  LDL.LU R8, [R1+0x4f0] ;  /* 0x0004f00001087983 */ /* 0x000ea20000300800 */
[----:B------:R0:W-:Y:S02]  /*21af0*/  STL.64 [R1+0x8a0], R20 ;  /* 0x0008a01401007387 */ /* 0x0001e40000100a00 */
[----:B------:R1:W-:Y:S11]  /*21b00*/  STL.64 [R1+0x8a8], R22 ;  /* 0x0008a81601007387 */ /* 0x0003f60000100a00 */
[----:B------:R-:W-:Y:S06]  /*21b10*/  @!UPT UIADD3 URZ, URZ, URZ, URZ ;  /* 0x0000003f3f3ff290 */ /* 0x000fec000fffe03f */
[----:B------:R-:W-:Y:S01]  /*21b20*/  STL.64 [R1+0x8c0], R4 ;  /* 0x0008c00401007387 */ /* 0x000fe20000100a00 */
[----:B------:R-:W-:Y:S02]  /*21b30*/  STL.64 [R1+0x8c8], R6 ;  /* 0x0008c80601007387 */ /* 0x000fe40000100a00 */
[----:B------:R-:W2:Y:S02]  /*21b40*/  LDL.LU R9, [R1+0x4f4] ;  /* 0x0004f40001097983 */ /* 0x000ea40000300800 */
[----:B------:R-:W4:Y:S01]  /*21b50*/  LDL.LU R10, [R1+0x4f8] ;  /* 0x0004f800010a7983 */ /* 0x000f220000300800 */
[----:B------:R-:W4:Y:S01]  /*21b60*/  LDL.LU R11, [R1+0x4fc] ;  /* 0x0004fc00010b7983 */ /* 0x000f220000300800 */
[----:B0-----:R-:W2:Y:S02]  /*21b70*/  LDL.LU R20, [R1+0x520] ;  /* 0x0005200001147983 */ /* 0x001ea40000300800 */
[----:B------:R-:W2:Y:S02]  /*21b80*/  LDL.LU R21, [R1+0x524] ;  /* 0x0005240001157983 */ /* 0x000ea40000300800 */
[----:B-1----:R-:W2:Y:S01]  /*21b90*/  LDL.LU R22, [R1+0x528] ;  /* 0x0005280001167983 */ /* 0x002ea20000300800 */
[----:B------:R-:W2:Y:S01]  /*21ba0*/  LDL.LU R23, [R1+0x52c] ;  /* 0x00052c0001177983 */ /* 0x000ea20000300800 */
[----:B------:R-:W-:-:S02]  /*21bb0*/  IMAD.MOV.U32 R16, RZ, RZ, R2 ;  /* 0x000000ffff107224 */ /* 0x000fc400078e0002 */
[----:B------:R-:W-:Y:S02]  /*21bc0*/  IMAD.MOV.U32 R17, RZ, RZ, R29 ;  /* 0x000000ffff117224 */ /* 0x000fe400078e001d */
[----:B------:R-:W3:Y:S01]  /*21bd0*/  LDL.LU R2, [R1+0x3614] ;  /* 0x0036140001027983 */ /* 0x000ee20000300800 */
[----:B------:R-:W3:Y:S02]  /*21be0*/  LDL.LU R29, [R1+0x3610] ;  /* 0x00361000011d7983 */ /* 0x000ee40000300800 */
[----:B------:R0:W-:Y:S02]  /*21bf0*/  STL.64 [R1+0x35e8], R16 ;  /* 0x0035e81001007387 */ /* 0x0001e40000100a00 */
[----:B0-----:R-:W-:Y:S02]  /*21c00*/  IMAD.MOV.U32 R16, RZ, RZ, R28 ;  /* 0x000000ffff107224 */ /* 0x001fe400078e001c */
[----:B------:R-:W-:-:S05]  /*21c10*/  IMAD.MOV.U32 R17, RZ, RZ, R0 ;  /* 0x000000ffff117224 */ /* 0x000fca00078e0000 */
[----:B------:R-:W-:Y:S01]  /*21c20*/  STL.64 [R1+0x3600], R16 ;  /* 0x0036001001007387 */ /* 0x000fe20000100a00 */
[----:B------:R-:W3:Y:S02]  /*21c30*/  LDL.LU.64 R4, [R1+0x8b0] ;  /* 0x0008b00001047983 */ /* 0x000ee40000300a00 */
[----:B------:R-:W3:Y:S01]  /*21c40*/  LDL.LU.64 R6, [R1+0x8b8] ;  /* 0x0008b80001067983 */ /* 0x000ee20000300a00 */
[----:B--2---:R-:W-:Y:S01]  /*21c50*/  STL.64 [R1+0x35c8], R22 ;  /* 0x0035c81601007387 */ /* 0x004fe20000100a00 */
[----:B------:R-:W-:Y:S02]  /*21c60*/  STL.64 [R1+0x35c0], R20 ;  /* 0x0035c01401007387 */ /* 0x000fe40000100a00 */
[----:B------:R-:W2:Y:S02]  /*21c70*/  LDL.LU R24, [R1+0x500] ;  /* 0x0005000001187983 */ /* 0x000ea40000300800 */
[----:B------:R-:W2:Y:S01]  /*21c80*/  LDL.LU R25, [R1+0x504] ;  /* 0x0005040001197983 */ /* 0x000ea20000300800 */
[----:B------:R-:W2:Y:S01]  /*21c90*/  LDL.LU R26, [R1+0x508] ;  /* 0x00050800011a7983 */ /* 0x000ea20000300800 */
[----:B------:R-:W2:Y:S03]  /*21ca0*/  LDL.LU R27, [R1+0x50c] ;  /* 0x00050c00011b7983 */ /* 0x000ea60000300800 */
[----:B--2---:R-:W-:Y:S01]  /*21cb0*/  STL.64 [R1+0x3590], R26 ;  /* 0x0035901a01007387 */ /* 0x004fe20000100a00 */
[----:B------:R0:W-:Y:S03]  /*21cc0*/  STL.64 [R1+0x3588], R24 ;  /* 0x0035881801007387 */ /* 0x0001e60000100a00 */
[----:B0-----:R-:W2:Y:S01]  /*21cd0*/  LDL.LU R24, [R1+0x510] ;  /* 0x0005100001187983 */ /* 0x001ea20000300800 */
[----:B------:R-:W2:Y:S02]  /*21ce0*/  LDL.LU R25, [R1+0x514] ;  /* 0x0005140001197983 */ /* 0x000ea40000300800 */
[----:B------:R-:W2:Y:S02]  /*21cf0*/  LDL.LU R26, [R1+0x518] ;  /* 0x00051800011a7983 */ /* 0x000ea40000300800 */
[----:B------:R-:W2:Y:S01]  /*21d00*/  LDL.LU.64 R20, [R1+0x40] ;  /* 0x0000400001147983 */ /* 0x000ea20000300a00 */
[----:B------:R-:W2:Y:S04]  /*21d10*/  LDL.LU.64 R22, [R1+0x48] ;  /* 0x0000480001167983 */ /* 0x000ea80000300a00 */
[----:B--2---:R-:W-:Y:S01]  /*21d20*/  STL.64 [R1+0x35e0], R22 ;  /* 0x0035e01601007387 */ /* 0x004fe20000100a00 */
[----:B------:R0:W-:Y:S03]  /*21d30*/  STL.64 [R1+0x35d8], R20 ;  /* 0x0035d81401007387 */ /* 0x0001e60000100a00 */
[----:B0-----:R-:W2:Y:S01]  /*21d40*/  LDL.LU.64 R20, [R1+0x2c0] ;  /* 0x0002c00001147983 */ /* 0x001ea20000300a00 */
[----:B------:R-:W2:Y:S02]  /*21d50*/  LDL.LU.64 R22, [R1+0x2c8] ;  /* 0x0002c80001167983 */ /* 0x000ea40000300a00 */
[----:B---3--:R-:W-:-:S02]  /*21d60*/  IMAD.MOV.U32 R27, RZ, RZ, R29 ;  /* 0x000000ffff1b7224 */ /* 0x008fc400078e001d */
[----:B------:R-:W-:Y:S02]  /*21d70*/  IMAD.MOV.U32 R16, RZ, RZ, R19 ;  /* 0x000000ffff107224 */ /* 0x000fe400078e0013 */
[----:B------:R-:W-:-:S07]  /*21d80*/  IMAD.MOV.U32 R17, RZ, RZ, R18 ;  /* 0x000000ffff117224 */ /* 0x000fce00078e0012 */
[----:B------:R-:W-:Y:S01]  /*21d90*/  HMMA.16816.F32.BF16 R16, R12, R16, R4 ;  /* 0x000000100c10723c */ /* 0x000fe20000041804 */
[----:B--2---:R-:W-:Y:S01]  /*21da0*/  STL.64 [R1+0x35f8], R22 ;  /* 0x0035f81601007387 */ /* 0x004fe20000100a00 */
[----:B------:R0:W-:Y:S03]  /*21db0*/  STL.64 [R1+0x35f0], R20 ;  /* 0x0035f01401007387 */ /* 0x0001e60000100a00 */
[----:B0-----:R-:W2:Y:S01]  /*21dc0*/  LDL.LU.64 R20, [R1+0x4c0] ;  /* 0x0004c00001147983 */ /* 0x001ea20000300a00 */
[----:B------:R-:W2:Y:S02]  /*21dd0*/  LDL.LU.64 R22, [R1+0x4c8] ;  /* 0x0004c80001167983 */ /* 0x000ea40000300a00 */
[----:B------:R0:W-:Y:S02]  /*21de0*/  STL.64 [R1+0x35a8], R26 ;  /* 0x0035a81a01007387 */ /* 0x0001e40000100a00 */
[----:B------:R-:W-:Y:S01]  /*21df0*/  STL.64 [R1+0x35a0], R24 ;  /* 0x0035a01801007387 */ /* 0x000fe20000100a00 */
[----:B0-----:R-:W3:Y:S01]  /*21e00*/  LDL.64 R26, [R1+0x28] ;  /* 0x00002800011a7983 */ /* 0x001ee20000100a00 */
[----:B----4-:R0:W-:Y:S02]  /*21e10*/  STL.64 [R1+0x3578], R10 ;  /* 0x0035780a01007387 */ /* 0x0101e40000100a00 */
[----:B------:R-:W-:Y:S01]  /*21e20*/  STL.64 [R1+0x3570], R8 ;  /* 0x0035700801007387 */ /* 0x000fe20000100a00 */
[----:B0-----:R-:W4:Y:S09]  /*21e30*/  LDL.64 R10, [R1+0x8] ;  /* 0x00000800010a7983 */ /* 0x001f320000100a00 */
[----:B------:R-:W-:Y:S01]  /*21e40*/  IMAD.MOV.U32 R29, RZ, RZ, R17 ;  /* 0x000000ffff1d7224 */ /* 0x000fe200078e0011 */
[----:B----4-:R0:W-:Y:S04]  /*21e50*/  STL.64 [R1+0x3598], R10 ;  /* 0x0035980a01007387 */ /* 0x0101e80000100a00 */
[----:B0-----:R-:W4:Y:S01]  /*21e60*/  LDL.64 R10, [R1+0x18] ;  /* 0x00001800010a7983 */ /* 0x001f220000100a00 */
[----:B------:R-:W2:Y:S02]  /*21e70*/  LDL.LU.64 R6, [R1+0x3608] ;  /* 0x0036080001067983 */ /* 0x000ea40000300a00 */
[----:B------:R0:W-:Y:S02]  /*21e80*/  STL [R1+0x9d0], R16 ;  /* 0x0009d01001007387 */ /* 0x0001e40000100800 */
[----:B0-----:R-:W2:Y:S01]  /*21e90*/  LDL.LU.64 R16, [R1+0x3600] ;  /* 0x0036000001107983 */ /* 0x001ea20000300a00 */
[----:B------:R-:W-:-:S02]  /*21ea0*/  IMAD.MOV.U32 R5, RZ, RZ, R18 ;  /* 0x000000ffff057224 */ /* 0x000fc400078e0012 */
[----:B------:R-:W-:-:S05]  /*21eb0*/  IMAD.MOV.U32 R4, RZ, RZ, R19 ;  /* 0x000000ffff047224 */ /* 0x000fca00078e0013 */
[----:B------:R-:W-:Y:S01]  /*21ec0*/  STL [R1+0x2d20], R4 ;  /* 0x002d200401007387 */ /* 0x000fe20000100800 */
[----:B------:R-:W-:Y:S02]  /*21ed0*/  STL [R1+0x2d1c], R5 ;  /* 0x002d1c0501007387 */ /* 0x000fe40000100800 */
[----:B------:R-:W-:Y:S01]  /*21ee0*/  STL [R1+0x2d18], R29 ;  /* 0x002d181d01007387 */ /* 0x000fe20000100800 */
[C---:B--2---:R-:W-:Y:S01]  /*21ef0*/  HMMA.16816.F32.BF16 R16, R12.reuse, R16, R20 ;  /* 0x000000100c10723c */ /* 0x044fe20000041814 */
[----:B------:R-:W2:Y:S01]  /*21f00*/  LDL.LU.64 R22, [R1+0x35f8] ;  /* 0x0035f80001167983 */ /* 0x000ea20000300a00 */
[----:B------:R-:W2:Y:S11]  /*21f10*/  LDL.LU.64 R20, [R1+0x35f0] ;  /* 0x0035f00001147983 */ /* 0x000eb60000300a00 */
[----:B------:R-:W-:Y:S10]  /*21f20*/  @!UPT UIADD3 URZ, URZ, URZ, URZ ;  /* 0x0000003f3f3ff290 */ /* 0x000ff4000fffe03f */
        /* <DEDUP_REMOVED lines=11> */
[----:B------:R-:W3:Y:S01]  /*21fe0*/  LDL.LU.64 R22, [R1+0x35c8] ;  /* 0x0035c80001167983 */ /* 0x000ee20000300a00 */
[----:B------:R-:W3:Y:S02]  /*21ff0*/  LDL.LU.64 R20, [R1+0x35c0] ;  /* 0x0035c00001147983 */ /* 0x000ee40000300a00 */
[----:B-1----:R-:W3:Y:S02]  /*22000*/  LDL.LU.64 R18, [R1+0x35b8] ;  /* 0x0035b80001127983 */ /* 0x002ee40000300a00 */
[----:B------:R-:W3:Y:S11]  /*22010*/  LDL.LU.64 R16, [R1+0x35b0] ;  /* 0x0035b00001107983 */ /* 0x000ef60000300a00 */
[----:B------:R-:W-:Y:S05]  /*22020*/  @!UPT UIADD3 URZ, URZ, URZ, URZ ;  /* 0x0000003f3f3ff290 */ /* 0x000fea000fffe03f */
[----:B------:R0:W-:Y:S01]  /*22030*/  STL.64 [R1+0x8b0], R12 ;  /* 0x0008b00c01007387 */ /* 0x0001e20000100a00 */
[----:B------:R1:W-:Y:S03]  /*22040*/  STL.64 [R1+0x8b8], R14 ;  /* 0x0008b80e01007387 */ /* 0x0003e60000100a00 */
[----:B0-----:R-:W2:Y:S01]  /*22050*/  LDL.LU R12, [R1+0x4d0] ;  /* 0x0004d000010c7983 */ /* 0x001ea20000300800 */
[----:B------:R-:W2:Y:S02]  /*22060*/  LDL.LU R13, [R1+0x4d4] ;  /* 0x0004d400010d7983 */ /* 0x000ea40000300800 */
[----:B-1----:R-:W2:Y:S01]  /*22070*/  LDL.LU R14, [R1+0x4d8] ;  /* 0x0004d800010e7983 */ /* 0x002ea20000300800 */
[----:B---3--:R-:W-:Y:S11]  /*22080*/  HMMA.16816.F32.BF16 R20, R16, R26, R20 ;  /* 0x0000001a1014723c */ /* 0x008ff60000041814 */
[----:B------:R-:W-:Y:S11]  /*22090*/  @!UPT UIADD3 URZ, URZ, URZ, URZ ;  /* 0x0000003f3f3ff290 */ /* 0x000ff6000fffe03f */
[----:B------:R-:W-:Y:S01]  /*220a0*/  @!UPT UIADD3 URZ, URZ, URZ, URZ ;  /* 0x0000003f3f3ff290 */ /* 0x000fe2000fffe03f */
[----:B------:R0:W-:Y:S01]  /*220b0*/  STL.64 [R1+0x520], R20 ;  /* 0x0005201401007387 */ /* 0x0001e20000100a00 */
[----:B------:R-:W-:Y:S02]  /*220c0*/  STL.64 [R1+0x528], R22 ;  /* 0x0005281601007387 */ /* 0x000fe40000100a00 */
[----:B0-----:R-:W-:Y:S02]  /*220d0*/  IMAD.MOV.U32 R21, RZ, RZ, R26 ;  /* 0x000000ffff157224 */ /* 0x001fe400078e001a */
[----:B------:R-:W-:Y:S02]  /*220e0*/  IMAD.MOV.U32 R20, RZ, RZ, R27 ;  /* 0x000000ffff147224 */ /* 0x000fe400078e001b */
[----:B------:R-:W3:Y:S01]  /*220f0*/  LDL.LU.64 R26, [R1+0x35a8] ;  /* 0x0035a800011a7983 */ /* 0x000ee20000300a00 */
[----:B------:R-:W3:Y:S02]  /*22100*/  LDL.LU.64 R24, [R1+0x35a0] ;  /* 0x0035a00001187983 */ /* 0x000ee40000300a00 */
[----:B------:R4:W-:Y:S02]  /*22110*/  STL.64 [R1+0x34f8], R20 ;  /* 0x0034f81401007387 */ /* 0x0009e40000100a00 */
[----:B------:R-:W-:-:S02]  /*22120*/  IMAD.MOV.U32 R15, RZ, RZ, R2 ;  /* 0x000000ffff0f7224 */ /* 0x000fc400078e0002 */
[----:B----4-:R-:W-:Y:S02]  /*22130*/  IMAD.MOV.U32 R21, RZ, RZ, R10 ;  /* 0x000000ffff157224 */ /* 0x010fe400078e000a */
[----:B------:R-:W-:Y:S01]  /*22140*/  IMAD.MOV.U32 R20, RZ, RZ, R11 ;  /* 0x000000ffff147224 */ /* 0x000fe200078e000b */
[C---:B---3--:R-:W-:Y:S01]  /*22150*/  HMMA.16816.F32.BF16 R24, R16.reuse, R10, R24 ;  /* 0x0000000a1018723c */ /* 0x048fe20000041818 */
[----:B------:R-:W3:Y:S11]  /*22160*/  LDL.LU.64 R10, [R1+0x3598] ;  /* 0x00359800010a7983 */ /* 0x000ef60000300a00 */
[----:B------:R-:W-:Y:S11]  /*22170*/  @!UPT UIADD3 URZ, URZ, URZ, URZ ;  /* 0x0000003f3f3ff290 */ /* 0x000ff6000fffe03f */
[----:B------:R-:W-:Y:S01]  /*22180*/  STL.64 [R1+0x510], R24 ;  /* 0x0005101801007387 */ /* 0x000fe20000100a00 */
[----:B------:R0:W-:Y:S02]  /*22190*/  STL [R1+0x518], R26 ;  /* 0x0005181a01007387 */ /* 0x0001e40000100800 */
[----:B------:R-:W-:Y:S02]  /*221a0*/  IMAD.MOV.U32 R2, RZ, RZ, R27 ;  /* 0x000000ffff027224 */ /* 0x000fe400078e001b */
[----:B0-----:R-:W3:Y:S01]  /*221b0*/  LDL.LU.64 R26, [R1+0x3590] ;  /* 0x00359000011a7983 */ /* 0x001ee20000300a00 */
[----:B------:R-:W3:Y:S02]  /*221c0*/  LDL.LU.64 R24, [R1+0x3588] ;  /* 0x0035880001187983 */ /* 0x000ee40000300a00 */
[----:B------:R-:W-:Y:S02]  /*221d0*/  STL.64 [R1+0x3538], R20 ;  /* 0x0035381401007387 */ /* 0x000fe40000100a00 */
[----:B------:R-:W4:Y:S01]  /*221e0*/  LDL.64 R22, [R1+0x158] ;  /* 0x0001580001167983 */ /* 0x000f220000100a00 */
[C---:B---3--:R-:W-:Y:S01]  /*221f0*/  HMMA.16816.F32.BF16 R24, R16.reuse, R10, R24 ;  /* 0x0000000a1018723c */ /* 0x048fe20000041818 */
[----:B----4-:R0:W-:Y:S04]  /*22200*/  STL.64 [R1+0x3548], R22 ;  /* 0x0035481601007387 */ /* 0x0101e80000100a00 */
[----:B0-----:R-:W3:Y:S01]  /*22210*/  LDL.64 R22, [R1+0x38] ;  /* 0x0000380001167983 */ /* 0x001ee20000100a00 */
[----:B------:R-:W-:Y:S11]  /*22220*/  STL [R1+0x2c90], R2 ;  /* 0x002c900201007387 */ /* 0x000ff60000100800 */
[----:B------:R-:W-:Y:S06]  /*22230*/  @!UPT UIADD3 URZ, URZ, URZ, URZ ;  /* 0x0000003f3f3ff290 */ /* 0x000fec000fffe03f */
[----:B------:R0:W-:Y:S01]  /*22240*/  STL.64 [R1+0x500], R24 ;  /* 0x0005001801007387 */ /* 0x0001e20000100a00 */
[----:B------:R1:W-:Y:S02]  /*22250*/  STL.64 [R1+0x508], R26 ;  /* 0x0005081a01007387 */ /* 0x0003e40000100a00 */
[----:B0-----:R-:W-:Y:S01]  /*22260*/  IMAD.MOV.U32 R25, RZ, RZ, R10 ;  /* 0x000000ffff197224 */ /* 0x001fe200078e000a */
[----:B-1----:R-:W4:Y:S01]  /*22270*/  LDL.LU.64 R26, [R1+0x3580] ;  /* 0x00358000011a7983 */ /* 0x002f220000300a00 */
[----:B------:R-:W-:Y:S02]  /*22280*/  IMAD.MOV.U32 R24, RZ, RZ, R11 ;  /* 0x000000ffff187224 */ /* 0x000fe400078e000b */
[----:B------:R-:W4:Y:S02]  /*22290*/  LDL.LU.64 R10, [R1+0x3578] ;  /* 0x00357800010a7983 */ /* 0x000f240000300a00 */
[----:B------:R-:W4:Y:S02]  /*222a0*/  LDL.LU.64 R8, [R1+0x3570] ;  /* 0x0035700001087983 */ /* 0x000f240000300a00 */
[C---:B----4-:R-:W-:Y:S11]  /*222b0*/  HMMA.16816.F32.BF16 R8, R16.reuse, R26, R8 ;  /* 0x0000001a1008723c */ /* 0x050ff60000041808 */
[----:B------:R-:W-:Y:S11]  /*222c0*/  @!UPT UIADD3 URZ, URZ, URZ, URZ ;  /* 0x0000003f3f3ff290 */ /* 0x000ff6000fffe03f */
[----:B------:R-:W-:Y:S01]  /*222d0*/  @!UPT UIADD3 URZ, URZ, URZ, URZ ;  /* 0x0000003f3f3ff290 */ /* 0x000fe2000fffe03f */
[----:B------:R-:W-:Y:S01]  /*222e0*/  STL.64 [R1+0x4f0], R8 ;  /* 0x0004f00801007387 */ /* 0x000fe20000100a00 */
[----:B------:R0:W-:Y:S03]  /*222f0*/  STL.64 [R1+0x4f8], R10 ;  /* 0x0004f80a01007387 */ /* 0x0001e60000100a00 */
[----:B0-----:R-:W4:Y:S01]  /*22300*/  LDL.LU.64 R10, [R1+0x3568] ;  /* 0x00356800010a7983 */ /* 0x001f220000300a00 */
[----:B------:R-:W-:Y:S02]  /*22310*/  STL.64 [R1+0x3470], R26 ;  /* 0x0034701a01007387 */ /* 0x000fe40000100a00 */
[----:B------:R0:W-:Y:S02]  /*22320*/  STL.64 [R1+0x3518], R24 ;  /* 0x0035181801007387 */ /* 0x0001e40000100a00 */
[----:B0-----:R-:W-:Y:S02]  /*22330*/  IMAD.MOV.U32 R24, RZ, RZ, R6 ;  /* 0x000000ffff187224 */ /* 0x001fe400078e0006 */
[----:B------:R-:W-:Y:S01]  /*22340*/  IMAD.MOV.U32 R25, RZ, RZ, R7 ;  /* 0x000000ffff197224 */ /* 0x000fe200078e0007 */
[----:B------:R-:W2:Y:S01]  /*22350*/  LDL.LU R6, [R1+0x3564] ;  /* 0x0035640001067983 */ /* 0x000ea20000300800 */
[----:B------:R-:W2:Y:S02]  /*22360*/  LDL.LU R7, [R1+0x3560] ;  /* 0x0035600001077983 */ /* 0x000ea40000300800 */
[----:B------:R-:W4:Y:S02]  /*22370*/  LDL.LU R26, [R1+0x4e8] ;  /* 0x0004e800011a7983 */ /* 0x000f240000300800 */
[----:B------:R-:W4:Y:S02]  /*22380*/  LDL.LU R27, [R1+0x4ec] ;  /* 0x0004ec00011b7983 */ /* 0x000f240000300800 */
[C---:B----4-:R-:W-:Y:S11]  /*22390*/  HMMA.16816.F32.BF16 R24, R16.reuse, R10, R24 ;  /* 0x0000000a1018723c */ /* 0x050ff60000041818 */
[----:B------:R-:W-:Y:S11]  /*223a0*/  @!UPT UIADD3 URZ, URZ, URZ, URZ ;  /* 0x0000003f3f3ff290 */ /* 0x000ff6000fffe03f */
[----:B------:R-:W-:Y:S01]  /*223b0*/  @!UPT UIADD3 URZ, URZ, URZ, URZ ;  /* 0x0000003f3f3ff290 */ /* 0x000fe2000fffe03f */
[----:B------:R-:W-:Y:S01]  /*223c0*/  STL.64 [R1+0x4e0], R24 ;  /* 0x0004e01801007387 */ /* 0x000fe20000100a00 */
[----:B------:R-:W-:Y:S02]  /*223d0*/  STL [R1+0x4e8], R26 ;  /* 0x0004e81a01007387 */ /* 0x000fe40000100800 */
[----:B------:R2:W-:Y:S02]  /*223e0*/  STL.64 [R1+0x3530], R10 ;  /* 0x0035300a01007387 */ /* 0x0005e40000100a00 */
[----:B--2---:R-:W-:Y:S01]  /*223f0*/  HMMA.16816.F32.BF16 R8, R16, R6, R12 ;  /* 0x000000061008723c */ /* 0x004fe2000004180c */
[----:B------:R-:W-:Y:S01]  /*22400*/  IMAD.MOV.U32 R2, RZ, RZ, R27 ;  /* 0x000000ffff027224 */ /* 0x000fe200078e001b */
[----:B------:R-:W0:Y:S04]  /*22410*/  LDSM.16.MT88.4 R12, [R3+0x4100] ;  /* 0x00410000030c783b */ /* 0x000e280000004200 */
[----:B------:R-:W-:Y:S01]  /*22420*/  STL [R1+0x2ca0], R2 ;  /* 0x002ca00201007387 */ /* 0x000fe20000100800 */
[----:B------:R1:W-:Y:S02]  /*22430*/  STL.64 [R1+0x3540], R6 ;  /* 0x0035400601007387 */ /* 0x0003e40000100a00 */
[----:B------:R-:W2:Y:S11]  /*22440*/  LDL.LU R4, [R1+0x840] ;  /* 0x0008400001047983 */ /* 0x000eb60000300800 */
[----:B------:R-:W-:Y:S03]  /*22450*/  @!UPT UIADD3 URZ, URZ, URZ, URZ ;  /* 0x0000003f3f3ff290 */ /* 0x000fe6000fffe03f */
[----:B------:R-:W-:Y:S01]  /*22460*/  STL.64 [R1+0x4c0], R8 ;  /* 0x0004c00801007387 */ /* 0x000fe20000100a00 */
[----:B------:R-:W-:Y:S02]  /*22470*/  STL.64 [R1+0x4c8], R10 ;  /* 0x0004c80a01007387 */ /* 0x000fe40000100a00 */
[----:B------:R-:W2:Y:S02]  /*22480*/  LDL.LU R5, [R1+0x844] ;  /* 0x0008440001057983 */ /* 0x000ea40000300800 */
[----:B-1----:R-:W4:Y:S01]  /*22490*/  LDL.LU R6, [R1+0x848] ;  /* 0x0008480001067983 */ /* 0x002f220000300800 */
[----:B------:R-:W4:Y:S04]  /*224a0*/  LDL.LU R7, [R1+0x84c] ;  /* 0x00084c0001077983 */ /* 0x000f280000300800 */
[----:B----4-:R-:W-:Y:S01]  /*224b0*/  STL.64 [R1+0x3558], R6 ;  /* 0x0035580601007387 */ /* 0x010fe20000100a00 */
[----:B--2---:R1:W-:Y:S03]  /*224c0*/  STL.64 [R1+0x3550], R4 ;  /* 0x0035500401007387 */ /* 0x0043e60000100a00 */
[----:B-1----:R-:W2:Y:S01]  /*224d0*/  LDL.LU R4, [R1+0x850] ;  /* 0x0008500001047983 */ /* 0x002ea20000300800 */
[----:B------:R-:W2:Y:S02]  /*224e0*/  LDL.LU R5, [R1+0x854] ;  /* 0x0008540001057983 */ /* 0x000ea40000300800 */
[----:B------:R-:W2:Y:S02]  /*224f0*/  LDL.LU R6, [R1+0x858] ;  /* 0x0008580001067983 */ /* 0x000ea40000300800 */
[----:B------:R-:W2:Y:S01]  /*22500*/  LDL.LU R7, [R1+0x85c] ;  /* 0x00085c0001077983 */ /* 0x000ea20000300800 */
[----:B------:R-:W4:Y:S01]  /*22510*/  LDL.LU R24, [R1+0x820] ;  /* 0x0008200001187983 */ /* 0x000f220000300800 */
[----:B------:R-:W4:Y:S02]  /*22520*/  LDL.LU R25, [R1+0x824] ;  /* 0x0008240001197983 */ /* 0x000f240000300800 */
[----:B------:R-:W4:Y:S02]  /*22530*/  LDL.LU R26, [R1+0x828] ;  /* 0x00082800011a7983 */ /* 0x000f240000300800 */
[----:B------:R-:W4:Y:S01]  /*22540*/  LDL.LU R27, [R1+0x82c] ;  /* 0x00082c00011b7983 */ /* 0x000f220000300800 */
[----:B------:R-:W4:Y:S01]  /*22550*/  LDL.LU R8, [R1+0x830] ;  /* 0x0008300001087983 */ /* 0x000f220000300800 */
[----:B------:R-:W4:Y:S02]  /*22560*/  LDL.LU R9, [R1+0x834] ;  /* 0x0008340001097983 */ /* 0x000f240000300800 */
[----:B------:R-:W4:Y:S02]  /*22570*/  LDL.LU R10, [R1+0x838] ;  /* 0x00083800010a7983 */ /* 0x000f240000300800 */
[----:B------:R-:W4:Y:S02]  /*22580*/  LDL.LU R11, [R1+0x83c] ;  /* 0x00083c00010b7983 */ /* 0x000f240000300800 */
[----:B---3--:R-:W-:-:S02]  /*22590*/  IMAD.MOV.U32 R2, RZ, RZ, R22 ;  /* 0x000000ffff027224 */ /* 0x008fc400078e0016 */
[----:B------:R-:W-:Y:S01]  /*225a0*/  IMAD.MOV.U32 R0, RZ, RZ, R23 ;  /* 0x000000ffff007224 */ /* 0x000fe200078e0017 */
[C---:B--2---:R-:W-:Y:S01]  /*225b0*/  HMMA.16816.F32.BF16 R4, R16.reuse, R22, R4 ;  /* 0x000000161004723c */ /* 0x044fe20000041804 */
[----:B----4-:R1:W-:Y:S01]  /*225c0*/  STL.64 [R1+0x3528], R26 ;  /* 0x0035281a01007387 */ /* 0x0103e20000100a00 */
[----:B------:R-:W-:Y:S03]  /*225d0*/  STL.64 [R1+0x3520], R24 ;  /* 0x0035201801007387 */ /* 0x000fe60000100a00 */
[----:B-1----:R-:W2:Y:S01]  /*225e0*/  LDL.64 R26, [R1+0x148] ;  /* 0x00014800011a7983 */ /* 0x002ea20000100a00 */
[----:B------:R-:W-:Y:S02]  /*225f0*/  STL [R1+0x3440], R3 ;  /* 0x0034400301007387 */ /* 0x000fe40000100800 */
[----:B0-----:R0:W-:Y:S02]  /*22600*/  STL.64 [R1+0x3360], R14 ;  /* 0x0033600e01007387 */ /* 0x0011e40000100a00 */
[----:B------:R-:W-:Y:S01]  /*22610*/  STL.64 [R1+0x3358], R12 ;  /* 0x0033580c01007387 */ /* 0x000fe20000100a00 */
[----:B0-----:R-:W3:Y:S11]  /*22620*/  LDL.64 R14, [R1+0xd8] ;  /* 0x0000d800010e7983 */ /* 0x001ef60000100a00 */
[----:B------:R-:W-:Y:S01]  /*22630*/  @!UPT UIADD3 URZ, URZ, URZ, URZ ;  /* 0x0000003f3f3ff290 */ /* 0x000fe2000fffe03f */
[----:B------:R-:W-:Y:S02]  /*22640*/  STL.64 [R1+0x9a0], R4 ;  /* 0x0009a00401007387 */ /* 0x000fe40000100a00 */
[----:B------:R0:W-:Y:S02]  /*22650*/  STL.64 [R1+0x9a8], R6 ;  /* 0x0009a80601007387 */ /* 0x0001e40000100a00 */
[----:B0-----:R-:W4:Y:S01]  /*22660*/  LDL.LU.64 R6, [R1+0x3558] ;  /* 0x0035580001067983 */ /* 0x001f220000300a00 */
[----:B------:R-:W4:Y:S02]  /*22670*/  LDL.LU.64 R4, [R1+0x3550] ;  /* 0x0035500001047983 */ /* 0x000f240000300a00 */
[----:B------:R-:W4:Y:S02]  /*22680*/  LDL.LU.64 R22, [R1+0x3548] ;  /* 0x0035480001167983 */ /* 0x000f240000300a00 */
[----:B------:R-:W-:Y:S01]  /*22690*/  STL [R1+0x3448], R0 ;  /* 0x0034480001007387 */ /* 0x000fe20000100800 */
[----:B------:R-:W-:Y:S01]  /*226a0*/  STL [R1+0x3444], R2 ;  /* 0x0034440201007387 */ /* 0x000fe20000100800 */
[C---:B----4-:R-:W-:Y:S11]  /*226b0*/  HMMA.16816.F32.BF16 R4, R16.reuse, R22, R4 ;  /* 0x000000161004723c */ /* 0x050ff60000041804 */
[----:B------:R-:W-:Y:S11]  /*226c0*/  @!UPT UIADD3 URZ, URZ, URZ, URZ ;  /* 0x0000003f3f3ff290 */ /* 0x000ff6000fffe03f */
[----:B------:R-:W-:Y:S01]  /*226d0*/  @!UPT UIADD3 URZ, URZ, URZ, URZ ;  /* 0x0000003f3f3ff290 */ /* 0x000fe2000fffe03f */
[----:B------:R0:W-:Y:S01]  /*226e0*/  STL.64 [R1+0x990], R4 ;  /* 0x0009900401007387 */ /* 0x0001e20000100a00 */
[----:B------:R1:W-:Y:S02]  /*226f0*/  STL.64 [R1+0x998], R6 ;  /* 0x0009980601007387 */ /* 0x0003e40000100a00 */
[----:B0-----:R-:W-:Y:S01]  /*22700*/  IMAD.MOV.U32 R5, RZ, RZ, R22 ;  /* 0x000000ffff057224 */ /* 0x001fe200078e0016 */
[----:B-1----:R-:W4:Y:S01]  /*22710*/  LDL.LU.64 R6, [R1+0x3540] ;  /* 0x0035400001067983 */ /* 0x002f220000300a00 */
[----:B------:R-:W-:Y:S02]  /*22720*/  IMAD.MOV.U32 R4, RZ, RZ, R23 ;  /* 0x000000ffff047224 */ /* 0x000fe400078e0017 */
[----:B------:R-:W3:Y:S02]  /*22730*/  LDL.LU.64 R20, [R1+0x3538] ;  /* 0x0035380001147983 */ /* 0x000ee40000300a00 */
[----:B------:R-:W3:Y:S01]  /*22740*/  LDL.64 R22, [R1+0x118] ;  /* 0x0001180001167983 */ /* 0x000ee20000100a00 */
[----:B--2---:R-:W-:Y:S01]  /*22750*/  HMMA.16816.F32.BF16 R8, R16, R26, R8 ;  /* 0x0000001a1008723c */ /* 0x004fe20000041808 */
[----:B---3--:R-:W-:Y:S01]  /*22760*/  STL.64 [R1+0x3510], R22 ;  /* 0x0035101601007387 */ /* 0x008fe20000100a00 */
[----:B------:R0:W-:Y:S03]  /*22770*/  STL.64 [R1+0x3508], R20 ;  /* 0x0035081401007387 */ /* 0x0001e60000100a00 */
[----:B0-----:R-:W2:Y:S01]  /*22780*/  LDL.LU R20, [R1+0x810] ;  /* 0x0008100001147983 */ /* 0x001ea20000300800 */
[----:B------:R-:W2:Y:S02]  /*22790*/  LDL.LU R21, [R1+0x814] ;  /* 0x0008140001157983 */ /* 0x000ea40000300800 */
[----:B------:R-:W2:Y:S02]  /*227a0*/  LDL.LU R22, [R1+0x818] ;  /* 0x0008180001167983 */ /* 0x000ea40000300800 */
[----:B------:R-:W2:Y:S01]  /*227b0*/  LDL.LU R23, [R1+0x81c] ;  /* 0x00081c0001177983 */ /* 0x000ea20000300800 */
[----:B------:R0:W-:Y:S01]  /*227c0*/  STL [R1+0x3450], R4 ;  /* 0x0034500401007387 */ /* 0x0001e20000100800 */
[----:B------:R1:W-:Y:S02]  /*227d0*/  STL [R1+0x344c], R5 ;  /* 0x00344c0501007387 */ /* 0x0003e40000100800 */
[----:B----4-:R3:W-:Y:S01]  /*227e0*/  STL.64 [R1+0x3500], R6 ;  /* 0x0035000601007387 */ /* 0x0107e20000100a00 */
[----:B0-----:R-:W4:Y:S01]  /*227f0*/  LDL.LU R4, [R1+0x800] ;  /* 0x0008000001047983 */ /* 0x001f220000300800 */
[----:B-1----:R-:W4:Y:S03]  /*22800*/  LDL.LU R5, [R1+0x804] ;  /* 0x0008040001057983 */ /* 0x002f260000300800 */
[----:B---3--:R-:W4:Y:S01]  /*22810*/  LDL.LU R6, [R1+0x808] ;  /* 0x0008080001067983 */ /* 0x008f220000300800 */
[----:B------:R-:W4:Y:S03]  /*22820*/  LDL.LU R7, [R1+0x80c] ;  /* 0x00080c0001077983 */ /* 0x000f260000300800 */
[----:B------:R-:W-:Y:S02]  /*22830*/  STL.64 [R1+0x980], R8 ;  /* 0x0009800801007387 */ /* 0x000fe40000100a00 */
[----:B------:R0:W-:Y:S02]  /*22840*/  STL.64 [R1+0x988], R10 ;  /* 0x0009880a01007387 */ /* 0x0001e40000100a00 */
[----:B0-----:R-:W3:Y:S01]  /*22850*/  LDL.LU.64 R10, [R1+0x3530] ;  /* 0x00353000010a7983 */ /* 0x001ee20000300a00 */
[----:B------:R-:W-:-:S02]  /*22860*/  IMAD.MOV.U32 R8, RZ, RZ, R27 ;  /* 0x000000ffff087224 */ /* 0x000fc400078e001b */
[----:B------:R-:W-:Y:S02]  /*22870*/  IMAD.MOV.U32 R9, RZ, RZ, R26 ;  /* 0x000000ffff097224 */ /* 0x000fe400078e001a */
[----:B------:R-:W2:Y:S01]  /*22880*/  LDL.LU.64 R26, [R1+0x3528] ;  /* 0x00352800011a7983 */ /* 0x000ea20000300a00 */
[----:B------:R-:W2:Y:S02]  /*22890*/  LDL.LU.64 R24, [R1+0x3520] ;  /* 0x0035200001187983 */ /* 0x000ea40000300a00 */
[----:B------:R-:W-:Y:S02]  /*228a0*/  STL [R1+0x3458], R8 ;  /* 0x0034580801007387 */ /* 0x000fe40000100800 */
[----:B------:R-:W-:Y:S01]  /*228b0*/  STL [R1+0x3454], R9 ;  /* 0x0034540901007387 */ /* 0x000fe20000100800 */
[----:B---3--:R0:W-:Y:S04]  /*228c0*/  STL.64 [R1+0x34f0], R10 ;  /* 0x0034f00a01007387 */ /* 0x0081e80000100a00 */
[----:B0-----:R-:W2:Y:S02]  /*228d0*/  LDL.64 R10, [R1+0x138] ;  /* 0x00013800010a7983 */ /* 0x001ea40000100a00 */
[----:B--2---:R-:W-:Y:S11]  /*228e0*/  HMMA.16816.F32.BF16 R24, R16, R10, R24 ;  /* 0x0000000a1018723c */ /* 0x004ff60000041818 */
[----:B------:R-:W-:Y:S11]  /*228f0*/  @!UPT UIADD3 URZ, URZ, URZ, URZ ;  /* 0x0000003f3f3ff290 */ /* 0x000ff6000fffe03f */
[----:B------:R-:W-:Y:S01]  /*22900*/  @!UPT UIADD3 URZ, URZ, URZ, URZ ;  /* 0x0000003f3f3ff290 */ /* 0x000fe2000fffe03f */
[----:B------:R0:W-:Y:S01]  /*22910*/  STL.64 [R1+0x970], R24 ;  /* 0x0009701801007387 */ /* 0x0001e20000100a00 */
[----:B------:R1:W-:Y:S03]  /*22920*/  STL.64 [R1+0x978], R26 ;  /* 0x0009781a01007387 */ /* 0x0003e60000100a00 */
[----:B0-----:R-:W1:Y:S01]  /*22930*/  LDL.LU.64 R24, [R1+0x3518] ;  /* 0x0035180001187983 */ /* 0x001e620000300a00 */
[----:B------:R-:W2:Y:S02]  /*22940*/  LDL.LU R8, [R1+0x7e0] ;  /* 0x0007e00001087983 */ /* 0x000ea40000300800 */
[----:B------:R-:W-:Y:S02]  /*22950*/  IMAD.MOV.U32 R13, RZ, RZ, R10 ;  /* 0x000000ffff0d7224 */ /* 0x000fe400078e000a */
[----:B------:R-:W2:Y:S02]  /*22960*/  LDL.LU R9, [R1+0x7e4] ;  /* 0x0007e40001097983 */ /* 0x000ea40000300800 */
[----:B------:R-:W-:Y:S01]  /*22970*/  IMAD.MOV.U32 R12, RZ, RZ, R11 ;  /* 0x000000ffff0c7224 */ /* 0x000fe200078e000b */
[----:B------:R-:W2:Y:S01]  /*22980*/  LDL.LU R10, [R1+0x7e8] ;  /* 0x0007e800010a7983 */ /* 0x000ea20000300800 */
[----:B------:R-:W2:Y:S02]  /*22990*/  LDL.LU R11, [R1+0x7ec] ;  /* 0x0007ec00010b7983 */ /* 0x000ea40000300800 */
[----:B-1----:R-:W-:-:S02]  /*229a0*/  IMAD.MOV.U32 R26, RZ, RZ, R25 ;  /* 0x000000ffff1a7224 */ /* 0x002fc400078e0019 */
[----:B------:R-:W-:-:S05]  /*229b0*/  IMAD.MOV.U32 R27, RZ, RZ, R24 ;  /* 0x000000ffff1b7224 */ /* 0x000fca00078e0018 */
[----:B------:R0:W-:Y:S04]  /*229c0*/  STL.64 [R1+0x3488], R26 ;  /* 0x0034881a01007387 */ /* 0x0001e80000100a00 */
[----:B0-----:R-:W3:Y:S01]  /*229d0*/  LDL.64 R26, [R1+0x128] ;  /* 0x00012800011a7983 */ /* 0x001ee20000100a00 */
[----:B------:R-:W-:Y:S02]  /*229e0*/  STL [R1+0x345c], R13 ;  /* 0x00345c0d01007387 */ /* 0x000fe40000100800 */
[----:B------:R0:W-:Y:S02]  /*229f0*/  STL.64 [R1+0x34d8], R14 ;  /* 0x0034d80e01007387 */ /* 0x0001e40000100a00 */
[----:B------:R-:W-:Y:S01]  /*22a00*/  STL [R1+0x34d0], R12 ;  /* 0x0034d00c01007387 */ /* 0x000fe20000100800 */
[----:B0-----:R-:W2:Y:S01]  /*22a10*/  LDL.64 R14, [R1+0x108] ;  /* 0x00010800010e7983 */ /* 0x001ea20000100a00 */
[----:B---3--:R-:W-:Y:S11]  /*22a20*/  HMMA.16816.F32.BF16 R20, R16, R26, R20 ;  /* 0x0000001a1014723c */ /* 0x008ff60000041814 */
[----:B------:R-:W-:Y:S11]  /*22a30*/  @!UPT UIADD3 URZ, URZ, URZ, URZ ;  /* 0x0000003f3f3ff290 */ /* 0x000ff6000fffe03f */
[----:B------:R-:W-:Y:S01]  /*22a40*/  @!UPT UIADD3 URZ, URZ, URZ, URZ ;  /* 0x0000003f3f3ff290 */ /* 0x000fe2000fffe03f */
[----:B------:R-:W-:Y:S01]  /*22a50*/  STL.64 [R1+0x960], R20 ;  /* 0x0009601401007387 */ /* 0x000fe20000100a00 */
[----:B------:R0:W-:Y:S03]  /*22a60*/  STL.64 [R1+0x968], R22 ;  /* 0x0009681601007387 */ /* 0x0001e60000100a00 */
[----:B0-----:R-:W4:Y:S01]  /*22a70*/  LDL.LU.64 R22, [R1+0x3510] ;  /* 0x0035100001167983 */ /* 0x001f220000300a00 */
[----:B------:R-:W3:Y:S02]  /*22a80*/  LDL.LU.64 R20, [R1+0x3508] ;  /* 0x0035080001147983 */ /* 0x000ee40000300a00 */
[----:B------:R-:W-:Y:S02]  /*22a90*/  IMAD.MOV.U32 R29, RZ, RZ, R26 ;  /* 0x000000ffff1d7224 */ /* 0x000fe400078e001a */
[----:B------:R-:W-:Y:S02]  /*22aa0*/  IMAD.MOV.U32 R28, RZ, RZ, R27 ;  /* 0x000000ffff1c7224 */ /* 0x000fe400078e001b */
[----:B---3--:R-:W-:-:S02]  /*22ab0*/  IMAD.MOV.U32 R26, RZ, RZ, R21 ;  /* 0x000000ffff1a7224 */ /* 0x008fc400078e0015 */
[----:B------:R-:W-:Y:S01]  /*22ac0*/  IMAD.MOV.U32 R27, RZ, RZ, R20 ;  /* 0x000000ffff1b7224 */ /* 0x000fe200078e0014 */
[C---:B----4-:R-:W-:Y:S04]  /*22ad0*/  HMMA.16816.F32.BF16 R4, R16.reuse, R22, R4 ;  /* 0x000000161004723c */ /* 0x050fe80000041804 */
[----:B------:R0:W-:Y:S01]  /*22ae0*/  STL.64 [R1+0x34a0], R26 ;  /* 0x0034a01a01007387 */ /* 0x0001e20000100a00 */
[----:B------:R-:W3:Y:S02]  /*22af0*/  LDL.LU R24, [R1+0x7f0] ;  /* 0x0007f00001187983 */ /* 0x000ee40000300800 */
[----:B------:R-:W3:Y:S01]  /*22b00*/  LDL.LU R25, [R1+0x7f4] ;  /* 0x0007f40001197983 */ /* 0x000ee20000300800 */
[----:B0-----:R-:W3:Y:S01]  /*22b10*/  LDL.LU R26, [R1+0x7f8] ;  /* 0x0007f800011a7983 */ /* 0x001ee20000300800 */
[----:B------:R-:W3:Y:S11]  /*22b20*/  LDL.LU R27, [R1+0x7fc] ;  /* 0x0007fc00011b7983 */ /* 0x000ef60000300800 */
[----:B------:R-:W-:Y:S03]  /*22b30*/  @!UPT UIADD3 URZ, URZ, URZ, URZ ;  /* 0x0000003f3f3ff290 */ /* 0x000fe6000fffe03f */
[----:B------:R-:W-:Y:S01]  /*22b40*/  STL.64 [R1+0x950], R4 ;  /* 0x0009500401007387 */ /* 0x000fe20000100a00 */
[----:B------:R0:W-:Y:S03]  /*22b50*/  STL.64 [R1+0x958], R6 ;  /* 0x0009580601007387 */ /* 0x0001e60000100a00 */
[----:B0-----:R-:W4:Y:S01]  /*22b60*/  LDL.LU.64 R6, [R1+0x3500] ;  /* 0x0035000001067983 */ /* 0x001f220000300a00 */
[----:B--2---:R-:W-:Y:S02]  /*22b70*/  IMAD.MOV.U32 R5, RZ, RZ, R14 ;  /* 0x000000ffff057224 */ /* 0x004fe400078e000e */
[----:B------:R-:W2:Y:S01]  /*22b80*/  LDL.LU.64 R20, [R1+0x34f8] ;  /* 0x0034f80001147983 */ /* 0x000ea20000300a00 */
[----:B---3--:R-:W-:Y:S11]  /*22b90*/  HMMA.16816.F32.BF16 R24, R16, R14, R24 ;  /* 0x0000000e1018723c */ /* 0x008ff60000041818 */
[----:B------:R-:W-:Y:S11]  /*22ba0*/  @!UPT UIADD3 URZ, URZ, URZ, URZ ;  /* 0x0000003f3f3ff290 */ /* 0x000ff6000fffe03f */
[----:B------:R-:W-:Y:S01]  /*22bb0*/  @!UPT UIADD3 URZ, URZ, URZ, URZ ;  /* 0x0000003f3f3ff290 */ /* 0x000fe2000fffe03f */
[----:B------:R-:W-:Y:S01]  /*22bc0*/  STL.64 [R1+0x850], R24 ;  /* 0x0008501801007387 */ /* 0x000fe20000100a00 */
[----:B------:R-:W-:Y:S02]  /*22bd0*/  STL.64 [R1+0x858], R26 ;  /* 0x0008581a01007387 */ /* 0x000fe40000100a00 */
[----:B----4-:R0:W-:Y:S02]  /*22be0*/  STL.64 [R1+0x34e8], R6 ;  /* 0x0034e80601007387 */ /* 0x0101e40000100a00 */
[----:B------:R-:W-:Y:S01]  /*22bf0*/  STL [R1+0x34e0], R5 ;  /* 0x0034e00501007387 */ /* 0x000fe20000100800 */
[----:B0-----:R-:W3:Y:S01]  /*22c00*/  LDL.64 R6, [R1+0xf8] ;  /* 0x0000f80001067983 */ /* 0x001ee20000100a00 */
[----:B--2---:R-:W-:Y:S02]  /*22c10*/  IMAD.MOV.U32 R26, RZ, RZ, R21 ;  /* 0x000000ffff1a7224 */ /* 0x004fe400078e0015 */
[----:B------:R-:W-:Y:S02]  /*22c20*/  IMAD.MOV.U32 R27, RZ, RZ, R20 ;  /* 0x000000ffff1b7224 */ /* 0x000fe400078e0014 */
[----:B------:R-:W2:Y:S01]  /*22c30*/  LDL.LU R12, [R1+0x7d0] ;  /* 0x0007d000010c7983 */ /* 0x000ea20000300800 */
[----:B------:R-:W2:Y:S01]  /*22c40*/  LDL.LU R13, [R1+0x7d4] ;  /* 0x0007d400010d7983 */ /* 0x000ea20000300800 */
[----:B------:R-:W-:-:S02]  /*22c50*/  IMAD.MOV.U32 R0, RZ, RZ, R15 ;  /* 0x000000ffff007224 */ /* 0x000fc400078e000f */
[----:B------:R-:W2:Y:S02]  /*22c60*/  LDL.LU R14, [R1+0x7d8] ;  /* 0x0007d800010e7983 */ /* 0x000ea40000300800 */
[----:B------:R-:W2:Y:S01]  /*22c70*/  LDL.LU R15, [R1+0x7dc] ;  /* 0x0007dc00010f7983 */ /* 0x000ea20000300800 */
[----:B------:R0:W-:Y:S01]  /*22c80*/  STL.64 [R1+0x34c8], R26 ;  /* 0x0034c81a01007387 */ /* 0x0001e20000100a00 */
[----:B------:R-:W-:Y:S02]  /*22c90*/  IMAD.MOV.U32 R2, RZ, RZ, R22 ;  /* 0x000000ffff027224 */ /* 0x000fe400078e0016 */
[----:B------:R-:W-:Y:S01]  /*22ca0*/  IMAD.MOV.U32 R3, RZ, RZ, R23 ;  /* 0x000000ffff037224 */ /* 0x000fe200078e0017 */
[----:B0-----:R-:W2:Y:S01]  /*22cb0*/  LDL.64 R26, [R1+0xe8] ;  /* 0x0000e800011a7983 */ /* 0x001ea20000100a00 */
[----:B------:R-:W4:Y:S02]  /*22cc0*/  LDL.LU R20, [R1+0x4b0] ;  /* 0x0004b00001147983 */ /* 0x000f240000300800 */
[----:B------:R-:W4:Y:S02]  /*22cd0*/  LDL.LU R21, [R1+0x4b4] ;  /* 0x0004b40001157983 */ /* 0x000f240000300800 */
[----:B------:R-:W4:Y:S01]  /*22ce0*/  LDL.LU R22, [R1+0x4b8] ;  /* 0x0004b80001167983 */ /* 0x000f220000300800 */
[----:B------:R-:W4:Y:S01]  /*22cf0*/  LDL.LU R23, [R1+0x4bc] ;  /* 0x0004bc0001177983 */ /* 0x000f220000300800 */
[C---:B---3--:R-:W-:Y:S01]  /*22d00*/  HMMA.16816.F32.BF16 R8, R16.reuse, R6, R8 ;  /* 0x000000061008723c */ /* 0x048fe20000041808 */
[----:B------:R-:W-:Y:S11]  /*22d10*/  IMAD.MOV.U32 R4, RZ, RZ, R7 ;  /* 0x000000ffff047224 */ /* 0x000ff600078e0007 */
[----:B------:R-:W-:Y:S11]  /*22d20*/  @!UPT UIADD3 URZ, URZ, URZ, URZ ;  /* 0x0000003f3f3ff290 */ /* 0x000ff6000fffe03f */
[----:B------:R0:W-:Y:S01]  /*22d30*/  STL.64 [R1+0x840], R8 ;  /* 0x0008400801007387 */ /* 0x0001e20000100a00 */
[----:B------:R1:W-:Y:S02]  /*22d40*/  STL.64 [R1+0x848], R10 ;  /* 0x0008480a01007387 */ /* 0x0003e40000100a00 */
[----:B0-----:R-:W-:Y:S01]  /*22d50*/  IMAD.MOV.U32 R9, RZ, RZ, R6 ;  /* 0x000000ffff097224 */ /* 0x001fe200078e0006 */
[----:B-1----:R-:W3:Y:S01]  /*22d60*/  LDL.LU.64 R10, [R1+0x34f0] ;  /* 0x0034f000010a7983 */ /* 0x002ee20000300a00 */
[----:B------:R-:W2:Y:S02]  /*22d70*/  LDL.LU.64 R6, [R1+0x34e8] ;  /* 0x0034e80001067983 */ /* 0x000ea40000300a00 */
[----:B------:R-:W3:Y:S01]  /*22d80*/  LDL.LU R5, [R1+0x34e0] ;  /* 0x0034e00001057983 */ /* 0x000ee20000300800 */
[----:B--2---:R-:W-:Y:S01]  /*22d90*/  STL.64 [R1+0x3468], R6 ;  /* 0x0034680601007387 */ /* 0x004fe20000100a00 */
[----:B---3--:R0:W-:Y:S03]  /*22da0*/  STL.64 [R1+0x3460], R4 ;  /* 0x0034600401007387 */ /* 0x0081e60000100a00 */
[----:B0-----:R-:W2:Y:S01]  /*22db0*/  LDL.LU R4, [R1+0x470] ;  /* 0x0004700001047983 */ /* 0x001ea20000300800 */
[----:B------:R-:W2:Y:S02]  /*22dc0*/  LDL.LU R5, [R1+0x474] ;  /* 0x0004740001057983 */ /* 0x000ea40000300800 */
[----:B------:R-:W3:Y:S02]  /*22dd0*/  LDL.LU R6, [R1+0x478] ;  /* 0x0004780001067983 */ /* 0x000ee40000300800 */
[----:B------:R-:W3:Y:S02]  /*22de0*/  LDL.LU R7, [R1+0x47c] ;  /* 0x00047c0001077983 */ /* 0x000ee40000300800 */
[----:B---3--:R-:W-:Y:S01]  /*22df0*/  STL.64 [R1+0x3480], R6 ;  /* 0x0034800601007387 */ /* 0x008fe20000100a00 */
[----:B--2---:R0:W-:Y:S03]  /*22e00*/  STL.64 [R1+0x3478], R4 ;  /* 0x0034780401007387 */ /* 0x0041e60000100a00 */
[----:B0-----:R-:W2:Y:S01]  /*22e10*/  LDL.LU R4, [R1+0x480] ;  /* 0x0004800001047983 */ /* 0x001ea20000300800 */
[----:B------:R-:W2:Y:S02]  /*22e20*/  LDL.LU R5, [R1+0x484] ;  /* 0x0004840001057983 */ /* 0x000ea40000300800 */
[----:B------:R-:W3:Y:S02]  /*22e30*/  LDL.LU R6, [R1+0x488] ;  /* 0x0004880001067983 */ /* 0x000ee40000300800 */
[----:B------:R-:W3:Y:S01]  /*22e40*/  LDL.LU R7, [R1+0x48c] ;  /* 0x00048c0001077983 */ /* 0x000ee20000300800 */
[----:B------:R-:W-:Y:S01]  /*22e50*/  HMMA.16816.F32.BF16 R12, R16, R26, R12 ;  /* 0x0000001a100c723c */ /* 0x000fe2000004180c */
[----:B---3--:R-:W-:Y:S01]  /*22e60*/  STL.64 [R1+0x3498], R6 ;  /* 0x0034980601007387 */ /* 0x008fe20000100a00 */
[----:B--2---:R0:W-:Y:S03]  /*22e70*/  STL.64 [R1+0x3490], R4 ;  /* 0x0034900401007387 */ /* 0x0041e60000100a00 */
        /* <DEDUP_REMOVED lines=8> */
[----:B------:R-:W2:Y:S02]  /*22f00*/  LDL.LU R6, [R1+0x4a8] ;  /* 0x0004a80001067983 */ /* 0x000ea40000300800 */
[----:B------:R-:W2:Y:S02]  /*22f10*/  LDL.LU R7, [R1+0x4ac] ;  /* 0x0004ac0001077983 */ /* 0x000ea40000300800 */
[----:B------:R-:W-:Y:S01]  /*22f20*/  STL.64 [R1+0x4d0], R12 ;  /* 0x0004d00c01007387 */ /* 0x000fe20000100a00 */
[----:B------:R0:W-:Y:S03]  /*22f30*/  STL.64 [R1+0x4d8], R14 ;  /* 0x0004d80e01007387 */ /* 0x0001e60000100a00 */
[----:B0-----:R-:W4:Y:S01]  /*22f40*/  LDL.LU.64 R14, [R1+0x34d8] ;  /* 0x0034d800010e7983 */ /* 0x001f220000300a00 */
[----:B------:R-:W3:Y:S02]  /*22f50*/  LDL.LU R12, [R1+0x34d0] ;  /* 0x0034d000010c7983 */ /* 0x000ee40000300800 */
[----:B------:R-:W-:-:S02]  /*22f60*/  IMAD.MOV.U32 R13, RZ, RZ, R26 ;  /* 0x000000ffff0d7224 */ /* 0x000fc400078e001a */
[----:B------:R-:W-:Y:S02]  /*22f70*/  IMAD.MOV.U32 R8, RZ, RZ, R27 ;  /* 0x000000ffff087224 */ /* 0x000fe400078e001b */
[----:B------:R-:W2:Y:S01]  /*22f80*/  LDL.LU.64 R26, [R1+0x34c8] ;  /* 0x0034c800011a7983 */ /* 0x000ea20000300a00 */
[----:B----4-:R-:W-:Y:S03]  /*22f90*/  HMMA.16816.F32.BF16 R16, R16, R14, R20 ;  /* 0x0000000e1010723c */ /* 0x010fe60000041814 */
[----:B------:R-:W2:Y:S01]  /*22fa0*/  LDL.LU.64 R22, [R1+0x34c0] ;  /* 0x0034c00001167983 */ /* 0x000ea20000300a00 */
[----:B------:R-:W2:Y:S11]  /*22fb0*/  LDL.LU.64 R20, [R1+0x34b8] ;  /* 0x0034b80001147983 */ /* 0x000eb60000300a00 */
[----:B------:R-:W-:Y:S08]  /*22fc0*/  @!UPT UIADD3 URZ, URZ, URZ, URZ ;  /* 0x0000003f3f3ff290 */ /* 0x000ff0000fffe03f */
[----:B------:R0:W-:Y:S01]  /*22fd0*/  STL.64 [R1+0x4b0], R16 ;  /* 0x0004b01001007387 */ /* 0x0001e20000100a00 */
[----:B------:R1:W-:Y:S03]  /*22fe0*/  STL.64 [R1+0x4b8], R18 ;  /* 0x0004b81201007387 */ /* 0x0003e60000100a00 */
[----:B0-----:R-:W4:Y:S01]  /*22ff0*/  LDL.LU R16, [R1+0x450] ;  /* 0x0004500001107983 */ /* 0x001f220000300800 */
[----:B------:R-:W4:Y:S02]  /*23000*/  LDL.LU R17, [R1+0x454] ;  /* 0x0004540001117983 */ /* 0x000f240000300800 */
[----:B-1----:R-:W4:Y:S02]  /*23010*/  LDL.LU R18, [R1+0x458] ;  /* 0x0004580001127983 */ /* 0x002f240000300800 */
[----:B------:R-:W4:Y:S01]  /*23020*/  LDL.LU R19, [R1+0x45c] ;  /* 0x00045c0001137983 */ /* 0x000f220000300800 */
[----:B------:R-:W-:Y:S01]  /*23030*/  STL.64 [R1+0x3378], R14 ;  /* 0x0033780e01007387 */ /* 0x000fe20000100a00 */
[C---:B--2---:R-:W-:Y:S03]  /*23040*/  HMMA.16816.F32.BF16 R24, R20.reuse, R26, R4 ;  /* 0x0000001a1418723c */ /* 0x044fe60000041804 */
[----:B------:R-:W2:Y:S01]  /*23050*/  LDL.LU.64 R6, [R1+0x34b0] ;  /* 0x0034b00001067983 */ /* 0x000ea20000300a00 */
[----:B------:R-:W2:Y:S11]  /*23060*/  LDL.LU.64 R4, [R1+0x34a8] ;  /* 0x0034a80001047983 */ /* 0x000eb60000300a00 */
[----:B------:R-:W-:Y:S08]  /*23070*/  @!UPT UIADD3 URZ, URZ, URZ, URZ ;  /* 0x0000003f3f3ff290 */ /* 0x000ff0000fffe03f */
[----:B------:R-:W-:Y:S01]  /*23080*/  STL.64 [R1+0x4a0], R24 ;  /* 0x0004a01801007387 */ /* 0x000fe20000100a00 */
[----:B------:R0:W-:Y:S03]  /*23090*/  STL.64 [R1+0x4a8], R26 ;  /* 0x0004a81a01007387 */ /* 0x0001e60000100a00 */
[----:B0-----:R-:W2:Y:S02]  /*230a0*/  LDL.LU.64 R26, [R1+0x34a0] ;  /* 0x0034a000011a7983 */ /* 0x001ea40000300a00 */
[C---:B--2---:R-:W-:Y:S02]  /*230b0*/  HMMA.16816.F32.BF16 R24, R20.reuse, R26, R4 ;  /* 0x0000001a1418723c */ /* 0x044fe40000041804 */
[----:B------:R-:W2:Y:S01]  /*230c0*/  LDL.LU.64 R6, [R1+0x3498] ;  /* 0x0034980001067983 */ /* 0x000ea20000300a00 */
[----:B------:R-:W2:Y:S11]  /*230d0*/  LDL.LU.64 R4, [R1+0x3490] ;  /* 0x0034900001047983 */ /* 0x000eb60000300a00 */
[----:B------:R-:W-:Y:S09]  /*230e0*/  @!UPT UIADD3 URZ, URZ, URZ, URZ ;  /* 0x0000003f3f3ff290 */ /* 0x000ff2000fffe03f */
        /* <DEDUP_REMOVED lines=10> */
[C---:B--2---:R-:W-:Y:S11]  /*23190*/  HMMA.16816.F32.BF16 R4, R20.reuse, R26, R4 ;  /* 0x0000001a1404723c */ /* 0x044ff60000041804 */
[----:B------:R-:W-:Y:S11]  /*231a0*/  @!UPT UIADD3 URZ, URZ, URZ, URZ ;  /* 0x0000003f3f3ff290 */ /* 0x000ff6000fffe03f */
[----:B------:R-:W-:Y:S01]  /*231b0*/  @!UPT UIADD3 URZ, URZ, URZ, URZ ;  /* 0x0000003f3f3ff290 */ /* 0x000fe2000fffe03f */
[----:B------:R-:W-:Y:S01]  /*231c0*/  STL.64 [R1+0x470], R4 ;  /* 0x0004700401007387 */ /* 0x000fe20000100a00 */
[----:B------:R0:W-:Y:S03]  /*231d0*/  STL.64 [R1+0x478], R6 ;  /* 0x0004780601007387 */ /* 0x0001e60000100a00 */
[----:B0-----:R-:W4:Y:S01]  /*231e0*/  LDL.LU.64 R6, [R1+0x3468] ;  /* 0x0034680001067983 */ /* 0x001f220000300a00 */
[----:B------:R-:W2:Y:S02]  /*231f0*/  LDL.LU.64 R4, [R1+0x3460] ;  /* 0x0034600001047983 */ /* 0x000ea40000300a00 */
[----:B------:R0:W-:Y:S02]  /*23200*/  STL.64 [R1+0x3350], R26 ;  /* 0x0033501a01007387 */ /* 0x0001e40000100a00 */
[----:B------:R-:W2:Y:S01]  /*23210*/  LDL.LU R24, [R1+0x460] ;  /* 0x0004600001187983 */ /* 0x000ea20000300800 */
[----:B------:R-:W2:Y:S04]  /*23220*/  LDL.LU R25, [R1+0x464] ;  /* 0x0004640001197983 */ /* 0x000ea80000300800 */
[----:B0-----:R-:W2:Y:S01]  /*23230*/  LDL.LU R26, [R1+0x468] ;  /* 0x00046800011a7983 */ /* 0x001ea20000300800 */
[----:B------:R-:W2:Y:S02]  /*23240*/  LDL.LU R27, [R1+0x46c] ;  /* 0x00046c00011b7983 */ /* 0x000ea40000300800 */
[----:B------:R-:W-:Y:S01]  /*23250*/  STL.64 [R1+0x3320], R10 ;  /* 0x0033200a01007387 */ /* 0x000fe20000100a00 */
[C---:B----4-:R-:W-:Y:S08]  /*23260*/  HMMA.16816.F32.BF16 R16, R20.reuse, R6, R16 ;  /* 0x000000061410723c */ /* 0x050ff00000041810 */
[----:B--2---:R-:W-:Y:S11]  /*23270*/  HMMA.16816.F32.BF16 R24, R20, R10, R24 ;  /* 0x0000000a1418723c */ /* 0x004ff60000041818 */
[----:B------:R-:W-:Y:S11]  /*23280*/  @!UPT UIADD3 URZ, URZ, URZ, URZ ;  /* 0x0000003f3f3ff290 */ /* 0x000ff6000fffe03f */
[----:B------:R-:W-:Y:S01]  /*23290*/  @!UPT UIADD3 URZ, URZ, URZ, URZ ;  /* 0x0000003f3f3ff290 */ /* 0x000fe2000fffe03f */
[----:B------:R0:W-:Y:S01]  /*232a0*/  STL.64 [R1+0x460], R24 ;  /* 0x0004601801007387 */ /* 0x0001e20000100a00 */
[----:B------:R1:W-:Y:S03]  /*232b0*/  STL.64 [R1+0x468], R26 ;  /* 0x0004681a01007387 */ /* 0x0003e60000100a00 */
[----:B0-----:R-:W2:Y:S01]  /*232c0*/  LDL.LU R24, [R1+0x430] ;  /* 0x0004300001187983 */ /* 0x001ea20000300800 */
[----:B------:R-:W-:Y:S02]  /*232d0*/  STL.64 [R1+0x450], R16 ;  /* 0x0004501001007387 */ /* 0x000fe40000100a00 */
[----:B------:R-:W-:Y:S02]  /*232e0*/  STL.64 [R1+0x458], R18 ;  /* 0x0004581201007387 */ /* 0x000fe40000100a00 */
[----:B------:R-:W2:Y:S01]  /*232f0*/  LDL.LU R25, [R1+0x434] ;  /* 0x0004340001197983 */ /* 0x000ea20000300800 */
[----:B-1----:R-:W4:Y:S01]  /*23300*/  LDL.LU R26, [R1+0x438] ;  /* 0x00043800011a7983 */ /* 0x002f220000300800 */
[----:B------:R-:W4:Y:S03]  /*23310*/  LDL.LU R27, [R1+0x43c] ;  /* 0x00043c00011b7983 */ /* 0x000f260000300800 */
[----:B----4-:R-:W-:Y:S01]  /*23320*/  STL.64 [R1+0x3370], R26 ;  /* 0x0033701a01007387 */ /* 0x010fe20000100a00 */
[----:B--2---:R0:W-:Y:S03]  /*23330*/  STL.64 [R1+0x3368], R24 ;  /* 0x0033681801007387 */ /* 0x0041e60000100a00 */
[----:B0-----:R-:W2:Y:S01]  /*23340*/  LDL.LU R24, [R1+0x440] ;  /* 0x0004400001187983 */ /* 0x001ea20000300800 */
[----:B------:R-:W2:Y:S02]  /*23350*/  LDL.LU R25, [R1+0x444] ;  /* 0x0004440001197983 */ /* 0x000ea40000300800 */
[----:B------:R-:W4:Y:S02]  /*23360*/  LDL.LU R26, [R1+0x448] ;  /* 0x00044800011a7983 */ /* 0x000f240000300800 */
[----:B------:R-:W4:Y:S02]  /*23370*/  LDL.LU R27, [R1+0x44c] ;  /* 0x00044c00011b7983 */ /* 0x000f240000300800 */
[----:B------:R-:W-:-:S02]  /*23380*/  IMAD.MOV.U32 R14, RZ, RZ, R13 ;  /* 0x000000ffff0e7224 */ /* 0x000fc400078e000d */
[----:B------:R-:W-:Y:S01]  /*23390*/  IMAD.MOV.U32 R15, RZ, RZ, R8 ;  /* 0x000000ffff0f7224 */ /* 0x000fe200078e0008 */
[----:B----4-:R-:W-:Y:S01]  /*233a0*/  STL.64 [R1+0x3388], R26 ;  /* 0x0033881a01007387 */ /* 0x010fe20000100a00 */
[----:B--2---:R0:W-:Y:S02]  /*233b0*/  STL.64 [R1+0x3380], R24 ;  /* 0x0033801801007387 */ /* 0x0041e40000100a00 */
[----:B------:R-:W2:Y:S02]  /*233c0*/  LDL.LU R13, [R1+0x345c] ;  /* 0x00345c00010d7983 */ /* 0x000ea40000300800 */
[----:B------:R-:W4:Y:S01]  /*233d0*/  LDL.LU R8, [R1+0x3458] ;  /* 0x0034580001087983 */ /* 0x000f220000300800 */
[----:B------:R1:W-:Y:S04]  /*233e0*/  STL.64 [R1+0x3390], R14 ;  /* 0x0033900e01007387 */ /* 0x0003e80000100a00 */
[----:B0-----:R-:W2:Y:S01]  /*233f0*/  LDL.LU R24, [R1+0x740] ;  /* 0x0007400001187983 */ /* 0x001ea20000300800 */
[----:B------:R-:W2:Y:S02]  /*23400*/  LDL.LU R25, [R1+0x744] ;  /* 0x0007440001197983 */ /* 0x000ea40000300800 */
[----:B------:R-:W2:Y:S02]  /*23410*/  LDL.LU R26, [R1+0x748] ;  /* 0x00074800011a7983 */ /* 0x000ea40000300800 */
[----:B------:R-:W2:Y:S02]  /*23420*/  LDL.LU R27, [R1+0x74c] ;  /* 0x00074c00011b7983 */ /* 0x000ea40000300800 */
[----:B-1----:R-:W-:-:S02]  /*23430*/  IMAD.MOV.U32 R14, RZ, RZ, R9 ;  /* 0x000000ffff0e7224 */ /* 0x002fc400078e0009 */
[----:B------:R-:W-:Y:S01]  /*23440*/  IMAD.MOV.U32 R15, RZ, RZ, R4 ;  /* 0x000000ffff0f7224 */ /* 0x000fe200078e0004 */
[----:B--2---:R-:W-:Y:S01]  /*23450*/  STL.64 [R1+0x33a0], R26 ;  /* 0x0033a01a01007387 */ /* 0x004fe20000100a00 */
[----:B------:R0:W-:Y:S02]  /*23460*/  STL.64 [R1+0x3398], R24 ;  /* 0x0033981801007387 */ /* 0x0001e40000100a00 */
[----:B------:R-:W2:Y:S02]  /*23470*/  LDL.LU R9, [R1+0x3454] ;  /* 0x0034540001097983 */ /* 0x000ea40000300800 */
[----:B------:R-:W2:Y:S01]  /*23480*/  LDL.LU R4, [R1+0x3450] ;  /* 0x0034500001047983 */ /* 0x000ea20000300800 */
        /* <DEDUP_REMOVED lines=17> */
[----:B------:R-:W-:Y:S02]  /*235a0*/  IMAD.MOV.U32 R15, RZ, RZ, R3 ;  /* 0x000000ffff0f7224 */ /* 0x000fe400078e0003 */
[----:B------:R-:W-:Y:S02]  /*235b0*/  IMAD.MOV.U32 R10, RZ, RZ, R13 ;  /* 0x000000ffff0a7224 */ /* 0x000fe400078e000d */
[----:B---3--:R-:W-:Y:S01]  /*235c0*/  IMAD.MOV.U32 R11, RZ, RZ, R12 ;  /* 0x000000ffff0b7224 */ /* 0x008fe200078e000c */
[----:B--2---:R-:W-:Y:S01]  /*235d0*/  STL.64 [R1+0x33d0], R26 ;  /* 0x0033d01a01007387 */ /* 0x004fe20000100a00 */
[----:B------:R-:W-:Y:S02]  /*235e0*/  STL.64 [R1+0x33c8], R24 ;  /* 0x0033c81801007387 */ /* 0x000fe40000100a00 */
[----:B------:R-:W2:Y:S02]  /*235f0*/  LDL.LU R2, [R1+0x3444] ;  /* 0x0034440001027983 */ /* 0x000ea40000300800 */
[----:B------:R-:W3:Y:S01]  /*23600*/  LDL.LU R3, [R1+0x3440] ;  /* 0x0034400001037983 */ /* 0x000ee20000300800 */
[----:B------:R0:W-:Y:S02]  /*23610*/  STL.64 [R1+0x33d8], R14 ;  /* 0x0033d80e01007387 */ /* 0x0001e40000100a00 */
[----:B0-----:R-:W-:-:S02]  /*23620*/  IMAD.MOV.U32 R14, RZ, RZ, R29 ;  /* 0x000000ffff0e7224 */ /* 0x001fc400078e001d */
[----:B------:R-:W-:-:S05]  /*23630*/  IMAD.MOV.U32 R15, RZ, RZ, R28 ;  /* 0x000000ffff0f7224 */ /* 0x000fca00078e001c */
[----:B------:R-:W-:Y:S01]  /*23640*/  STL.64 [R1+0x33f0], R14 ;  /* 0x0033f00e01007387 */ /* 0x000fe20000100a00 */
[----:B------:R-:W2:Y:S02]  /*23650*/  LDL.LU R24, [R1+0x770] ;  /* 0x0007700001187983 */ /* 0x000ea40000300800 */
[----:B------:R-:W2:Y:S02]  /*23660*/  LDL.LU R25, [R1+0x774] ;  /* 0x0007740001197983 */ /* 0x000ea40000300800 */
[----:B------:R-:W2:Y:S01]  /*23670*/  LDL.LU R26, [R1+0x778] ;  /* 0x00077800011a7983 */ /* 0x000ea20000300800 */
[----:B------:R-:W2:Y:S01]  /*23680*/  LDL.LU R27, [R1+0x77c] ;  /* 0x00077c00011b7983 */ /* 0x000ea20000300800 */
[----:B------:R0:W-:Y:S02]  /*23690*/  STL.64 [R1+0x33f8], R10 ;  /* 0x0033f80a01007387 */ /* 0x0001e40000100a00 */
[----:B0-----:R-:W-:Y:S02]  /*236a0*/  IMAD.MOV.U32 R10, RZ, RZ, R9 ;  /* 0x000000ffff0a7224 */ /* 0x001fe400078e0009 */
[----:B----4-:R-:W-:-:S05]  /*236b0*/  IMAD.MOV.U32 R11, RZ, RZ, R8 ;  /* 0x000000ffff0b7224 */ /* 0x010fca00078e0008 */
[----:B------:R0:W-:Y:S01]  /*236c0*/  STL.64 [R1+0x3410], R10 ;  /* 0x0034100a01007387 */ /* 0x0001e20000100a00 */
[----:B------:R-:W4:Y:S02]  /*236d0*/  LDL.LU R12, [R1+0x790] ;  /* 0x00079000010c7983 */ /* 0x000f240000300800 */
[----:B------:R-:W4:Y:S02]  /*236e0*/  LDL.LU R13, [R1+0x794] ;  /* 0x00079400010d7983 */ /* 0x000f240000300800 */
[----:B------:R-:W2:Y:S01]  /*236f0*/  LDL.LU R14, [R1+0x798] ;  /* 0x00079800010e7983 */ /* 0x000ea20000300800 */
[----:B------:R-:W2:Y:S01]  /*23700*/  LDL.LU R15, [R1+0x79c] ;  /* 0x00079c00010f7983 */ /* 0x000ea20000300800 */
[----:B0-----:R-:W-:Y:S02]  /*23710*/  IMAD.MOV.U32 R10, RZ, RZ, R5 ;  /* 0x000000ffff0a7224 */ /* 0x001fe400078e0005 */
[----:B------:R-:W-:-:S05]  /*23720*/  IMAD.MOV.U32 R11, RZ, RZ, R4 ;  /* 0x000000ffff0b7224 */ /* 0x000fca00078e0004 */
[----:B------:R-:W-:Y:S04]  /*23730*/  STL.64 [R1+0x3428], R10 ;  /* 0x0034280a01007387 */ /* 0x000fe80000100a00 */
[----:B---3--:R-:W0:Y:S04]  /*23740*/  LDSM.16.MT88.4 R16, [R3+0x4180] ;  /* 0x004180000310783b */ /* 0x008e280000004200 */
[----:B--2---:R-:W-:Y:S01]  /*23750*/  STL.64 [R1+0x3408], R14 ;  /* 0x0034080e01007387 */ /* 0x004fe20000100a00 */
[----:B----4-:R1:W-:Y:S03]  /*23760*/  STL.64 [R1+0x3400], R12 ;  /* 0x0034000c01007387 */ /* 0x0103e60000100a00 */
[----:B-1----:R-:W2:Y:S01]  /*23770*/  LDL.LU R12, [R1+0x7a0] ;  /* 0x0007a000010c7983 */ /* 0x002ea20000300800 */
[----:B------:R-:W2:Y:S02]  /*23780*/  LDL.LU R13, [R1+0x7a4] ;  /* 0x0007a400010d7983 */ /* 0x000ea40000300800 */
[----:B------:R-:W3:Y:S02]  /*23790*/  LDL.LU R14, [R1+0x7a8] ;  /* 0x0007a800010e7983 */ /* 0x000ee40000300800 */
[----:B------:R-:W3:Y:S02]  /*237a0*/  LDL.LU R15, [R1+0x7ac] ;  /* 0x0007ac00010f7983 */ /* 0x000ee40000300800 */
[----:B---3--:R-:W-:Y:S01]  /*237b0*/  STL.64 [R1+0x3420], R14 ;  /* 0x0034200e01007387 */ /* 0x008fe20000100a00 */
[----:B--2---:R1:W-:Y:S03]  /*237c0*/  STL.64 [R1+0x3418], R12 ;  /* 0x0034180c01007387 */ /* 0x0043e60000100a00 */
        /* <DEDUP_REMOVED lines=8> */
[----:B------:R-:W2:Y:S02]  /*23850*/  LDL.LU R14, [R1+0x7c8] ;  /* 0x0007c800010e7983 */ /* 0x000ea40000300800 */
[----:B------:R-:W2:Y:S01]  /*23860*/  LDL.LU R15, [R1+0x7cc] ;  /* 0x0007cc00010f7983 */ /* 0x000ea20000300800 */
[----:B------:R-:W-:Y:S01]  /*23870*/  STL.64 [R1+0x33e8], R26 ;  /* 0x0033e81a01007387 */ /* 0x000fe20000100a00 */
[----:B------:R1:W-:Y:S03]  /*23880*/  STL.64 [R1+0x33e0], R24 ;  /* 0x0033e01801007387 */ /* 0x0003e60000100a00 */
[----:B-1----:R-:W3:Y:S01]  /*23890*/  LDL.LU R24, [R1+0x780] ;  /* 0x0007800001187983 */ /* 0x002ee20000300800 */
[----:B------:R-:W3:Y:S02]  /*238a0*/  LDL.LU R25, [R1+0x784] ;  /* 0x0007840001197983 */ /* 0x000ee40000300800 */
[----:B------:R-:W3:Y:S02]  /*238b0*/  LDL.LU R26, [R1+0x788] ;  /* 0x00078800011a7983 */ /* 0x000ee40000300800 */
[----:B------:R-:W3:Y:S01]  /*238c0*/  LDL.LU R27, [R1+0x78c] ;  /* 0x00078c00011b7983 */ /* 0x000ee20000300800 */
[----:B------:R1:W-:Y:S04]  /*238d0*/  STL.64 [R1+0x3328], R6 ;  /* 0x0033280601007387 */ /* 0x0003e80000100a00 */
[----:B-1----:R-:W4:Y:S04]  /*238e0*/  LDL.64 R6, [R1+0x8] ;  /* 0x0000080001067983 */ /* 0x002f280000100a00 */
[----:B----4-:R1:W-:Y:S04]  /*238f0*/  STL.64 [R1+0x3330], R6 ;  /* 0x0033300601007387 */ /* 0x0103e80000100a00 */
[----:B-1----:R-:W4:Y:S01]  /*23900*/  LDL.64 R6, [R1+0x18] ;  /* 0x0000180001067983 */ /* 0x002f220000100a00 */
[----:B------:R-:W-:-:S02]  /*23910*/  IMAD.MOV.U32 R10, RZ, RZ, R2 ;  /* 0x000000ffff0a7224 */ /* 0x000fc400078e0002 */
[----:B------:R-:W-:Y:S01]  /*23920*/  IMAD.MOV.U32 R11, RZ, RZ, R0 ;  /* 0x000000ffff0b7224 */ /* 0x000fe200078e0000 */
[----:B----4-:R1:W-:Y:S04]  /*23930*/  STL.64 [R1+0x3348], R6 ;  /* 0x0033480601007387 */ /* 0x0103e80000100a00 */
[----:B-1----:R-:W4:Y:S01]  /*23940*/  LDL.64 R6, [R1+0x28] ;  /* 0x0000280001067983 */ /* 0x002f220000100a00 */
[----:B0-----:R0:W-:Y:S02]  /*23950*/  STL [R1+0x3274], R16 ;  /* 0x0032741001007387 */ /* 0x0011e40000100800 */
[----:B------:R1:W-:Y:S02]  /*23960*/  STL [R1+0x3270], R17 ;  /* 0x0032701101007387 */ /* 0x0003e40000100800 */
[----:B------:R2:W-:Y:S01]  /*23970*/  STL [R1+0x326c], R18 ;  /* 0x00326c1201007387 */ /* 0x0005e20000100800 */
[----:B------:R3:W-:Y:S04]  /*23980*/  STL [R1+0x3268], R19 ;  /* 0x0032681301007387 */ /* 0x0007e80000100800 */
[----:B0-----:R-:W4:Y:S01]  /*23990*/  LDL.LU R16, [R1+0x410] ;  /* 0x0004100001107983 */ /* 0x001f220000300800 */
[----:B-1----:R-:W4:Y:S02]  /*239a0*/  LDL.LU R17, [R1+0x414] ;  /* 0x0004140001117983 */ /* 0x002f240000300800 */
[----:B--2---:R-:W2:Y:S02]  /*239b0*/  LDL.LU R18, [R1+0x418] ;  /* 0x0004180001127983 */ /* 0x004ea40000300800 */
[----:B---3--:R-:W2:Y:S01]  /*239c0*/  LDL.LU R19, [R1+0x41c] ;  /* 0x00041c0001137983 */ /* 0x008ea20000300800 */
[C---:B------:R-:W-:Y:S01]  /*239d0*/  HMMA.16816.F32.BF16 R8, R20.reuse, R10, R12 ;  /* 0x0000000a1408723c */ /* 0x040fe2000004180c */
[----:B--2---:R-:W-:Y:S01]  /*239e0*/  STL.64 [R1+0x3340], R18 ;  /* 0x0033401201007387 */ /* 0x004fe20000100a00 */
[----:B----4-:R0:W-:Y:S03]  /*239f0*/  STL.64 [R1+0x3338], R16 ;  /* 0x0033381001007387 */ /* 0x0101e60000100a00 */
[----:B0-----:R-:W2:Y:S01]  /*23a00*/  LDL.LU R16, [R1+0x420] ;  /* 0x0004200001107983 */ /* 0x001ea20000300800 */
[----:B------:R-:W2:Y:S02]  /*23a10*/  LDL.LU R17, [R1+0x424] ;  /* 0x0004240001117983 */ /* 0x000ea40000300800 */
[----:B------:R-:W2:Y:S02]  /*23a20*/  LDL.LU R18, [R1+0x428] ;  /* 0x0004280001127983 */ /* 0x000ea40000300800 */
[----:B------:R-:W2:Y:S01]  /*23a30*/  LDL.LU R19, [R1+0x42c] ;  /* 0x00042c0001137983 */ /* 0x000ea20000300800 */
[----:B------:R-:W3:Y:S01]  /*23a40*/  LDL.LU.64 R14, [R1+0x3438] ;  /* 0x00343800010e7983 */ /* 0x000ee20000300a00 */
[----:B------:R-:W3:Y:S11]  /*23a50*/  LDL.LU.64 R12, [R1+0x3430] ;  /* 0x00343000010c7983 */ /* 0x000ef60000300a00 */
[----:B------:R-:W-:Y:S02]  /*23a60*/  STL.64 [R1+0x830], R8 ;  /* 0x0008300801007387 */ /* 0x000fe40000100a00 */
[----:B------:R0:W-:Y:S02]  /*23a70*/  STL.64 [R1+0x838], R10 ;  /* 0x0008380a01007387 */ /* 0x0001e40000100a00 */
[----:B0-----:R-:W3:Y:S02]  /*23a80*/  LDL.LU.64 R10, [R1+0x3428] ;  /* 0x00342800010a7983 */ /* 0x001ee40000300a00 */
[C---:B---3--:R-:W-:Y:S02]  /*23a90*/  HMMA.16816.F32.BF16 R8, R20.reuse, R10, R12 ;  /* 0x0000000a1408723c */ /* 0x048fe4000004180c */
[----:B------:R-:W3:Y:S01]  /*23aa0*/  LDL.LU.64 R14, [R1+0x3420] ;  /* 0x00342000010e7983 */ /* 0x000ee20000300a00 */
[----:B------:R-:W3:Y:S11]  /*23ab0*/  LDL.LU.64 R12, [R1+0x3418] ;  /* 0x00341800010c7983 */ /* 0x000ef60000300a00 */
[----:B------:R-:W-:Y:S09]  /*23ac0*/  @!UPT UIADD3 URZ, URZ, URZ, URZ ;  /* 0x0000003f3f3ff290 */ /* 0x000ff2000fffe03f */
[----:B------:R-:W-:Y:S01]  /*23ad0*/  STL.64 [R1+0x820], R8 ;  /* 0x0008200801007387 */ /* 0x000fe20000100a00 */
        /* <DEDUP_REMOVED lines=10> */
[----:B------:R-:W3:Y:S11]  /*23b80*/  LDL.LU.64 R14, [R1+0x33f0] ;  /* 0x0033f000010e7983 */ /* 0x000ef60000300a00 */
[----:B------:R-:W-:Y:S10]  /*23b90*/  @!UPT UIADD3 URZ, URZ, URZ, URZ ;  /* 0x0000003f3f3ff290 */ /* 0x000ff4000fffe03f */
[----:B------:R0:W-:Y:S01]  /*23ba0*/  STL.64 [R1+0x800], R8 ;  /* 0x0008000801007387 */ /* 0x0001e20000100a00 */
[----:B------:R1:W-:Y:S03]  /*23bb0*/  STL.64 [R1+0x808], R10 ;  /* 0x0008080a01007387 */ /* 0x0003e60000100a00 */
[----:B0-----:R-:W4:Y:S01]  /*23bc0*/  LDL.LU R8, [R1+0x400] ;  /* 0x0004000001087983 */ /* 0x001f220000300800 */
[----:B------:R-:W4:Y:S02]  /*23bd0*/  LDL.LU R9, [R1+0x404] ;  /* 0x0004040001097983 */ /* 0x000f240000300800 */
[----:B-1----:R-:W4:Y:S02]  /*23be0*/  LDL.LU R10, [R1+0x408] ;  /* 0x00040800010a7983 */ /* 0x002f240000300800 */
[----:B------:R-:W4:Y:S01]  /*23bf0*/  LDL.LU R11, [R1+0x40c] ;  /* 0x00040c00010b7983 */ /* 0x000f220000300800 */
[C---:B---3--:R-:W-:Y:S01]  /*23c00*/  HMMA.16816.F32.BF16 R12, R20.reuse, R14, R24 ;  /* 0x0000000e140c723c */ /* 0x048fe20000041818 */
[----:B------:R-:W3:Y:S01]  /*23c10*/  LDL.LU.64 R26, [R1+0x33e8] ;  /* 0x0033e800011a7983 */ /* 0x000ee20000300a00 */
[----:B------:R-:W3:Y:S11]  /*23c20*/  LDL.LU.64 R24, [R1+0x33e0] ;  /* 0x0033e00001187983 */ /* 0x000ef60000300a00 */
[----:B------:R-:W-:Y:S10]  /*23c30*/  @!UPT UIADD3 URZ, URZ, URZ, URZ ;  /* 0x0000003f3f3ff290 */ /* 0x000ff4000fffe03f */
        /* <DEDUP_REMOVED lines=31> */
[----:B---3--:R-:W-:Y:S02]  /*23e30*/  HMMA.16816.F32.BF16 R20, R20, R14, R24 ;  /* 0x0000000e1414723c */ /* 0x008fe40000041818 */
[----:B------:R-:W3:Y:S01]  /*23e40*/  LDL.LU.64 R26, [R1+0x3370] ;  /* 0x00337000011a7983 */ /* 0x000ee20000300a00 */
[----:B------:R-:W3:Y:S02]  /*23e50*/  LDL.LU.64 R24, [R1+0x3368] ;  /* 0x0033680001187983 */ /* 0x000ee40000300a00 */
[----:B------:R-:W-:-:S02]  /*23e60*/  IMAD.MOV.U32 R2, RZ, RZ, R14 ;  /* 0x000000ffff027224 */ /* 0x000fc400078e000e */
[----:B------:R-:W-:Y:S11]  /*23e70*/  IMAD.MOV.U32 R0, RZ, RZ, R15 ;  /* 0x000000ffff007224 */ /* 0x000ff600078e000f */
[----:B------:R-:W-:Y:S05]  /*23e80*/  @!UPT UIADD3 URZ, URZ, URZ, URZ ;  /* 0x0000003f3f3ff290 */ /* 0x000fea000fffe03f */
[----:B------:R0:W-:Y:S01]  /*23e90*/  STL.64 [R1+0x440], R20 ;  /* 0x0004401401007387 */ /* 0x0001e20000100a00 */
[----:B------:R1:W-:Y:S02]  /*23ea0*/  STL.64 [R1+0x448], R22 ;  /* 0x0004481601007387 */ /* 0x0003e40000100a00 */
[----:B------:R-:W3:Y:S02]  /*23eb0*/  LDL.LU.64 R14, [R1+0x3360] ;  /* 0x00336000010e7983 */ /* 0x000ee40000300a00 */
[----:B------:R-:W3:Y:S01]  /*23ec0*/  LDL.LU.64 R12, [R1+0x3358] ;  /* 0x00335800010c7983 */ /* 0x000ee20000300a00 */
[----:B0-----:R-:W2:Y:S01]  /*23ed0*/  LDL.LU R20, [R1+0x3e0] ;  /* 0x0003e00001147983 */ /* 0x001ea20000300800 */
[----:B------:R-:W2:Y:S02]  /*23ee0*/  LDL.LU R21, [R1+0x3e4] ;  /* 0x0003e40001157983 */ /* 0x000ea40000300800 */
[----:B-1----:R-:W2:Y:S02]  /*23ef0*/  LDL.LU R22, [R1+0x3e8] ;  /* 0x0003e80001167983 */ /* 0x002ea40000300800 */
[----:B------:R-:W2:Y:S01]  /*23f00*/  LDL.LU R23, [R1+0x3ec] ;  /* 0x0003ec0001177983 */ /* 0x000ea20000300800 */
[C---:B---3--:R-:W-:Y:S11]  /*23f10*/  HMMA.16816.F32.BF16 R24, R12.reuse, R6, R24 ;  /* 0x000000060c18723c */ /* 0x048ff60000041818 */
[----:B------:R-:W-:Y:S11]  /*23f20*/  @!UPT UIADD3 URZ, URZ, URZ, URZ ;  /* 0x0000003f3f3ff290 */ /* 0x000ff6000fffe03f */
[----:B------:R-:W-:Y:S01]  /*23f30*/  @!UPT UIADD3 URZ, URZ, URZ, URZ ;  /* 0x0000003f3f3ff290 */ /* 0x000fe2000fffe03f */
[----:B------:R0:W-:Y:S01]  /*23f40*/  STL.64 [R1+0x430], R24 ;  /* 0x0004301801007387 */ /* 0x0001e20000100a00 */
[----:B------:R1:W-:Y:S02]  /*23f50*/  STL.64 [R1+0x438], R26 ;  /* 0x0004381a01007387 */ /* 0x0003e40000100a00 */
[----:B0-----:R-:W-:Y:S01]  /*23f60*/  IMAD.MOV.U32 R25, RZ, RZ, R6 ;  /* 0x000000ffff197224 */ /* 0x001fe200078e0006 */
[----:B-1----:R-:W4:Y:S01]  /*23f70*/  LDL.LU.64 R26, [R1+0x3350] ;  /* 0x00335000011a7983 */ /* 0x002f220000300a00 */
[----:B------:R-:W-:Y:S02]  /*23f80*/  IMAD.MOV.U32 R24, RZ, RZ, R7 ;  /* 0x000000ffff187224 */ /* 0x000fe400078e0007 */
[----:B------:R-:W2:Y:S03]  /*23f90*/  LDL.LU.64 R6, [R1+0x3348] ;  /* 0x0033480001067983 */ /* 0x000ea60000300a00 */
[----:B------:R-:W-:Y:S01]  /*23fa0*/  STL [R1+0x327c], R24 ;  /* 0x00327c1801007387 */ /* 0x000fe20000100800 */
[----:B------:R-:W-:Y:S01]  /*23fb0*/  STL [R1+0x3278], R25 ;  /* 0x0032781901007387 */ /* 0x000fe20000100800 */
[----:B--2---:R-:W-:Y:S01]  /*23fc0*/  HMMA.16816.F32.BF16 R16, R12, R6, R16 ;  /* 0x000000060c10723c */ /* 0x004fe20000041810 */
[----:B------:R-:W-:-:S02]  /*23fd0*/  IMAD.MOV.U32 R29, RZ, RZ, R6 ;  /* 0x000000ffff1d7224 */ /* 0x000fc400078e0006 */
[----:B------:R-:W-:Y:S11]  /*23fe0*/  IMAD.MOV.U32 R28, RZ, RZ, R7 ;  /* 0x000000ffff1c7224 */ /* 0x000ff600078e0007 */
[----:B------:R-:W-:Y:S09]  /*23ff0*/  @!UPT UIADD3 URZ, URZ, URZ, URZ ;  /* 0x0000003f3f3ff290 */ /* 0x000ff2000fffe03f */
[----:B------:R-:W-:Y:S01]  /*24000*/  STL.64 [R1+0x420], R16 ;  /* 0x0004201001007387 */ /* 0x000fe20000100a00 */
[----:B------:R0:W-:Y:S03]  /*24010*/  STL.64 [R1+0x428], R18 ;  /* 0x0004281201007387 */ /* 0x0001e60000100a00 */
[----:B0-----:R-:W2:Y:S01]  /*24020*/  LDL.LU.64 R18, [R1+0x3340] ;  /* 0x0033400001127983 */ /* 0x001ea20000300a00 */
[----:B------:R-:W2:Y:S02]  /*24030*/  LDL.LU.64 R16, [R1+0x3338] ;  /* 0x0033380001107983 */ /* 0x000ea40000300a00 */
[----:B------:R-:W2:Y:S01]  /*24040*/  LDL.LU.64 R6, [R1+0x3330] ;  /* 0x0033300001067983 */ /* 0x000ea20000300a00 */
[C---:B----4-:R-:W-:Y:S01]  /*24050*/  HMMA.16816.F32.BF16 R8, R12.reuse, R26, R8 ;  /* 0x0000001a0c08723c */ /* 0x050fe20000041808 */
[----:B------:R-:W-:Y:S01]  /*24060*/  STL [R1+0x3284], R28 ;  /* 0x0032841c01007387 */ /* 0x000fe20000100800 */
[----:B------:R-:W-:Y:S06]  /*24070*/  STL [R1+0x3280], R29 ;  /* 0x0032801d01007387 */ /* 0x000fec0000100800 */
[C---:B--2---:R-:W-:Y:S11]  /*24080*/  HMMA.16816.F32.BF16 R16, R12.reuse, R6, R16 ;  /* 0x000000060c10723c */ /* 0x044ff60000041810 */
[----:B------:R-:W-:Y:S11]  /*24090*/  @!UPT UIADD3 URZ, URZ, URZ, URZ ;  /* 0x0000003f3f3ff290 */ /* 0x000ff6000fffe03f */
[----:B------:R-:W-:Y:S01]  /*240a0*/  @!UPT UIADD3 URZ, URZ, URZ, URZ ;  /* 0x0000003f3f3ff290 */ /* 0x000fe2000fffe03f */
[----:B------:R-:W-:Y:S01]  /*240b0*/  STL.64 [R1+0x410], R16 ;  /* 0x0004101001007387 */ /* 0x000fe20000100a00 */
[----:B------:R0:W-:Y:S02]  /*240c0*/  STL.64 [R1+0x418], R18 ;  /* 0x0004181201007387 */ /* 0x0001e40000100a00 */
[----:B0-----:R-:W-:Y:S02]  /*240d0*/  IMAD.MOV.U32 R18, RZ, RZ, R6 ;  /* 0x000000ffff127224 */ /* 0x001fe400078e0006 */
[----:B------:R-:W-:Y:S02]  /*240e0*/  IMAD.MOV.U32 R19, RZ, RZ, R7 ;  /* 0x000000ffff137224 */ /* 0x000fe400078e0007 */
[----:B------:R-:W2:Y:S03]  /*240f0*/  LDL.LU.64 R6, [R1+0x3328] ;  /* 0x0033280001067983 */ /* 0x000ea60000300a00 */
[----:B------:R0:W-:Y:S02]  /*24100*/  STL.64 [R1+0x3318], R18 ;  /* 0x0033181201007387 */ /* 0x0001e40000100a00 */
[----:B------:R-:W3:Y:S02]  /*24110*/  LDL.LU R16, [R1+0x3f0] ;  /* 0x0003f00001107983 */ /* 0x000ee40000300800 */
[----:B------:R-:W3:Y:S01]  /*24120*/  LDL.LU R17, [R1+0x3f4] ;  /* 0x0003f40001117983 */ /* 0x000ee20000300800 */
[----:B0-----:R-:W3:Y:S01]  /*24130*/  LDL.LU R18, [R1+0x3f8] ;  /* 0x0003f80001127983 */ /* 0x001ee20000300800 */
[----:B------:R-:W3:Y:S02]  /*24140*/  LDL.LU R19, [R1+0x3fc] ;  /* 0x0003fc0001137983 */ /* 0x000ee40000300800 */
[----:B------:R-:W-:Y:S02]  /*24150*/  STL.64 [R1+0x400], R8 ;  /* 0x0004000801007387 */ /* 0x000fe40000100a00 */
[----:B------:R0:W-:Y:S02]  /*24160*/  STL.64 [R1+0x408], R10 ;  /* 0x0004080a01007387 */ /* 0x0001e40000100a00 */
[----:B0-----:R-:W3:Y:S01]  /*24170*/  LDL.LU.64 R10, [R1+0x3320] ;  /* 0x00332000010a7983 */ /* 0x001ee20000300a00 */
[----:B------:R0:W-:Y:S02]  /*24180*/  STL.64 [R1+0x3220], R26 ;  /* 0x0032201a01007387 */ /* 0x0001e40000100a00 */
[----:B------:R-:W4:Y:S02]  /*24190*/  LDL.LU R24, [R1+0x730] ;  /* 0x0007300001187983 */ /* 0x000f240000300800 */
[----:B------:R-:W4:Y:S01]  /*241a0*/  LDL.LU R25, [R1+0x734] ;  /* 0x0007340001197983 */ /* 0x000f220000300800 */
[----:B0-----:R-:W4:Y:S01]  /*241b0*/  LDL.LU R26, [R1+0x738] ;  /* 0x00073800011a7983 */ /* 0x001f220000300800 */
[----:B------:R-:W4:Y:S01]  /*241c0*/  LDL.LU R27, [R1+0x73c] ;  /* 0x00073c00011b7983 */ /* 0x000f220000300800 */
[C---:B---3--:R-:W-:Y:S02]  /*241d0*/  HMMA.16816.F32.BF16 R16, R12.reuse, R10, R16 ;  /* 0x0000000a0c10723c */ /* 0x048fe40000041810 */
[----:B------:R2:W-:Y:S06]  /*241e0*/  STL.64 [R1+0x32b8], R10 ;  /* 0x0032b80a01007387 */ /* 0x0005ec0000100a00 */
[----:B--2---:R-:W-:Y:S01]  /*241f0*/  HMMA.16816.F32.BF16 R8, R12, R6, R20 ;  /* 0x000000060c08723c */ /* 0x004fe20000041814 */
[----:B------:R-:W0:Y:S11]  /*24200*/  LDSM.16.MT88.4 R20, [R3+0x4200] ;  /* 0x004200000314783b */ /* 0x000e360000004200 */
[----:B------:R-:W-:Y:S03]  /*24210*/  @!UPT UIADD3 URZ, URZ, URZ, URZ ;  /* 0x0000003f3f3ff290 */ /* 0x000fe6000fffe03f */
[----:B------:R1:W-:Y:S01]  /*24220*/  STL.64 [R1+0x3f0], R16 ;  /* 0x0003f01001007387 */ /* 0x0003e20000100a00 */
[----:B------:R2:W-:Y:S03]  /*24230*/  STL.64 [R1+0x3f8], R18 ;  /* 0x0003f81201007387 */ /* 0x0005e60000100a00 */
[----:B-1----:R-:W3:Y:S04]  /*24240*/  LDL.LU R16, [R1+0x720] ;  /* 0x0007200001107983 */ /* 0x002ee80000300800 */
[----:B------:R-:W-:Y:S02]  /*24250*/  STL.64 [R1+0x3e0], R8 ;  /* 0x0003e00801007387 */ /* 0x000fe40000100a00 */
[----:B------:R1:W-:Y:S02]  /*24260*/  STL.64 [R1+0x3e8], R10 ;  /* 0x0003e80a01007387 */ /* 0x0003e40000100a00 */
[----:B------:R-:W3:Y:S01]  /*24270*/  LDL.LU R17, [R1+0x724] ;  /* 0x0007240001117983 */ /* 0x000ee20000300800 */
[----:B--2---:R-:W3:Y:S01]  /*24280*/  LDL.LU R18, [R1+0x728] ;  /* 0x0007280001127983 */ /* 0x004ee20000300800 */
[----:B------:R-:W3:Y:S03]  /*24290*/  LDL.LU R19, [R1+0x72c] ;  /* 0x00072c0001137983 */ /* 0x000ee60000300800 */
[----:B-1----:R-:W3:Y:S01]  /*242a0*/  LDL.64 R10, [R1+0x158] ;  /* 0x00015800010a7983 */ /* 0x002ee20000100a00 */
[----:B------:R1:W-:Y:S03]  /*242b0*/  STL.64 [R1+0x32d0], R6 ;  /* 0x0032d00601007387 */ /* 0x0003e60000100a00 */
[----:B-1----:R-:W4:Y:S01]  /*242c0*/  LDL.64 R6, [R1+0x38] ;  /* 0x0000380001067983 */ /* 0x002f220000100a00 */
[----:B0-----:R0:W-:Y:S02]  /*242d0*/  STL.64 [R1+0x3140], R22 ;  /* 0x0031401601007387 */ /* 0x0011e40000100a00 */
[----:B------:R-:W-:Y:S02]  /*242e0*/  STL.64 [R1+0x3138], R20 ;  /* 0x0031381401007387 */ /* 0x000fe40000100a00 */
[----:B0-----:R-:W-:-:S02]  /*242f0*/  IMAD.MOV.U32 R22, RZ, RZ, R2 ;  /* 0x000000ffff167224 */ /* 0x001fc400078e0002 */
[----:B------:R-:W-:-:S05]  /*24300*/  IMAD.MOV.U32 R23, RZ, RZ, R0 ;  /* 0x000000ffff177224 */ /* 0x000fca00078e0000 */
[----:B------:R4:W-:Y:S02]  /*24310*/  STL.64 [R1+0x32f8], R22 ;  /* 0x0032f81601007387 */ /* 0x0009e40000100a00 */
[C---:B----4-:R-:W-:Y:S07]  /*24320*/  HMMA.16816.F32.BF16 R20, R12.reuse, R6, R24 ;  /* 0x000000060c14723c */ /* 0x050fee0000041818 */
[----:B------:R-:W-:Y:S02]  /*24330*/  IMAD.MOV.U32 R27, RZ, RZ, R6 ;  /* 0x000000ffff1b7224 */ /* 0x000fe400078e0006 */
[----:B------:R-:W-:Y:S11]  /*24340*/  IMAD.MOV.U32 R26, RZ, RZ, R7 ;  /* 0x000000ffff1a7224 */ /* 0x000ff600078e0007 */
[----:B------:R-:W-:Y:S03]  /*24350*/  @!UPT UIADD3 URZ, URZ, URZ, URZ ;  /* 0x0000003f3f3ff290 */ /* 0x000fe6000fffe03f */
[----:B------:R0:W-:Y:S01]  /*24360*/  STL.64 [R1+0x7a0], R20 ;  /* 0x0007a01401007387 */ /* 0x0001e20000100a00 */
[----:B------:R1:W-:Y:S02]  /*24370*/  STL.64 [R1+0x7a8], R22 ;  /* 0x0007a81601007387 */ /* 0x0003e40000100a00 */
[----:B------:R2:W-:Y:S02]  /*24380*/  STL.64 [R1+0x3310], R26 ;  /* 0x0033101a01007387 */ /* 0x0005e40000100a00 */
[----:B------:R-:W4:Y:S01]  /*24390*/  LDL.LU R4, [R1+0x6e0] ;  /* 0x0006e00001047983 */ /* 0x000f220000300800 */
[----:B------:R-:W4:Y:S01]  /*243a0*/  LDL.LU R5, [R1+0x6e4] ;  /* 0x0006e40001057983 */ /* 0x000f220000300800 */
[----:B------:R-:W4:Y:S02]  /*243b0*/  LDL.LU R6, [R1+0x6e8] ;  /* 0x0006e80001067983 */ /* 0x000f240000300800 */
[----:B------:R-:W4:Y:S01]  /*243c0*/  LDL.LU R7, [R1+0x6ec] ;  /* 0x0006ec0001077983 */ /* 0x000f220000300800 */
[----:B0-----:R-:W4:Y:S01]  /*243d0*/  LDL.LU R20, [R1+0x700] ;  /* 0x0007000001147983 */ /* 0x001f220000300800 */
[----:B------:R-:W4:Y:S02]  /*243e0*/  LDL.LU R21, [R1+0x704] ;  /* 0x0007040001157983 */ /* 0x000f240000300800 */
[----:B-1----:R-:W4:Y:S02]  /*243f0*/  LDL.LU R22, [R1+0x708] ;  /* 0x0007080001167983 */ /* 0x002f240000300800 */
[----:B------:R-:W4:Y:S01]  /*24400*/  LDL.LU R23, [R1+0x70c] ;  /* 0x00070c0001177983 */ /* 0x000f220000300800 */
[----:B------:R-:W4:Y:S01]  /*24410*/  LDL.LU R24, [R1+0x710] ;  /* 0x0007100001187983 */ /* 0x000f220000300800 */
[----:B------:R-:W4:Y:S02]  /*24420*/  LDL.LU R25, [R1+0x714] ;  /* 0x0007140001197983 */ /* 0x000f240000300800 */
[----:B--2---:R-:W2:Y:S02]  /*24430*/  LDL.LU R26, [R1+0x718] ;  /* 0x00071800011a7983 */ /* 0x004ea40000300800 */
[----:B------:R-:W2:Y:S01]  /*24440*/  LDL.LU R27, [R1+0x71c] ;  /* 0x00071c00011b7983 */ /* 0x000ea20000300800 */
[----:B---3--:R-:W-:Y:S01]  /*24450*/  HMMA.16816.F32.BF16 R16, R12, R10, R16 ;  /* 0x0000000a0c10723c */ /* 0x008fe20000041810 */
[----:B----4-:R0:W-:Y:S01]  /*24460*/  STL.64 [R1+0x3308], R22 ;  /* 0x0033081601007387 */ /* 0x0101e20000100a00 */
[----:B------:R-:W-:Y:S03]  /*24470*/  STL.64 [R1+0x3300], R20 ;  /* 0x0033001401007387 */ /* 0x000fe60000100a00 */
[----:B0-----:R-:W2:Y:S01]  /*24480*/  LDL.64 R22, [R1+0x148] ;  /* 0x0001480001167983 */ /* 0x001ea20000100a00 */
[----:B------:R0:W-:Y:S02]  /*24490*/  STL.64 [R1+0x32e0], R6 ;  /* 0x0032e00601007387 */ /* 0x0001e40000100a00 */
[----:B------:R-:W-:Y:S01]  /*244a0*/  STL.64 [R1+0x32d8], R4 ;  /* 0x0032d80401007387 */ /* 0x000fe20000100a00 */
[----:B0-----:R-:W3:Y:S04]  /*244b0*/  LDL.64 R6, [R1+0x128] ;  /* 0x0001280001067983 */ /* 0x001ee80000100a00 */
[----:B---3--:R0:W-:Y:S04]  /*244c0*/  STL.64 [R1+0x32f0], R6 ;  /* 0x0032f00601007387 */ /* 0x0081e80000100a00 */
[----:B0-----:R-:W3:Y:S06]  /*244d0*/  LDL.64 R6, [R1+0x138] ;  /* 0x0001380001067983 */ /* 0x001eec0000100a00 */
[----:B------:R-:W-:Y:S02]  /*244e0*/  STL.64 [R1+0x790], R16 ;  /* 0x0007901001007387 */ /* 0x000fe40000100a00 */
[----:B------:R0:W-:Y:S02]  /*244f0*/  STL.64 [R1+0x798], R18 ;  /* 0x0007981201007387 */ /* 0x0001e40000100a00 */
[----:B0-----:R-:W4:Y:S01]  /*24500*/  LDL.LU.64 R18, [R1+0x3318] ;  /* 0x0033180001127983 */ /* 0x001f220000300a00 */
[----:B------:R-:W2:Y:S02]  /*24510*/  LDL.LU R8, [R1+0x6d0] ;  /* 0x0006d00001087983 */ /* 0x000ea40000300800 */
[----:B------:R-:W-:-:S02]  /*24520*/  IMAD.MOV.U32 R16, RZ, RZ, R10 ;  /* 0x000000ffff107224 */ /* 0x000fc400078e000a */
[----:B------:R-:W2:Y:S02]  /*24530*/  LDL.LU R9, [R1+0x6d4] ;  /* 0x0006d40001097983 */ /* 0x000ea40000300800 */
[----:B------:R-:W-:Y:S01]  /*24540*/  IMAD.MOV.U32 R17, RZ, RZ, R11 ;  /* 0x000000ffff117224 */ /* 0x000fe200078e000b */
[----:B------:R-:W2:Y:S01]  /*24550*/  LDL.LU R10, [R1+0x6d8] ;  /* 0x0006d800010a7983 */ /* 0x000ea20000300800 */
[----:B------:R-:W2:Y:S03]  /*24560*/  LDL.LU R11, [R1+0x6dc] ;  /* 0x0006dc00010b7983 */ /* 0x000ea60000300800 */
[----:B--2---:R0:W-:Y:S01]  /*24570*/  STL.64 [R1+0x32c8], R10 ;  /* 0x0032c80a01007387 */ /* 0x0041e20000100a00 */
[----:B------:R1:W-:Y:S03]  /*24580*/  STL.64 [R1+0x32c0], R8 ;  /* 0x0032c00801007387 */ /* 0x0003e60000100a00 */
[----:B0-----:R-:W2:Y:S04]  /*24590*/  LDL.64 R10, [R1+0x118] ;  /* 0x00011800010a7983 */ /* 0x001ea80000100a00 */
[----:B--2---:R0:W-:Y:S01]  /*245a0*/  STL.64 [R1+0x32e8], R10 ;  /* 0x0032e80a01007387 */ /* 0x0041e20000100a00 */
[----:B-1----:R-:W2:Y:S02]  /*245b0*/  LDL.LU R8, [R1+0x6f0] ;  /* 0x0006f00001087983 */ /* 0x002ea40000300800 */
[----:B------:R-:W2:Y:S01]  /*245c0*/  LDL.LU R9, [R1+0x6f4] ;  /* 0x0006f40001097983 */ /* 0x000ea20000300800 */
[----:B0-----:R-:W2:Y:S01]  /*245d0*/  LDL.LU R10, [R1+0x6f8] ;  /* 0x0006f800010a7983 */ /* 0x001ea20000300800 */
[----:B------:R-:W2:Y:S02]  /*245e0*/  LDL.LU R11, [R1+0x6fc] ;  /* 0x0006fc00010b7983 */ /* 0x000ea40000300800 */
[----:B----4-:R0:W-:Y:S02]  /*245f0*/  STL.64 [R1+0x3290], R18 ;  /* 0x0032901201007387 */ /* 0x0101e40000100a00 */
[----:B------:R-:W-:Y:S01]  /*24600*/  STL.64 [R1+0x3288], R16 ;  /* 0x0032881001007387 */ /* 0x000fe20000100a00 */
[----:B0-----:R-:W4:Y:S01]  /*24610*/  LDL.64 R18, [R1+0xe8] ;  /* 0x0000e80001127983 */ /* 0x001f220000100a00 */
[----:B------:R-:W-:Y:S03]  /*24620*/  HMMA.16816.F32.BF16 R24, R12, R22, R24 ;  /* 0x000000160c18723c */ /* 0x000fe60000041818 */
[----:B----4-:R0:W-:Y:S04]  /*24630*/  STL.64 [R1+0x32a8], R18 ;  /* 0x0032a81201007387 */ /* 0x0101e80000100a00 */
[----:B0-----:R-:W4:Y:S04]  /*24640*/  LDL.64 R18, [R1+0xf8] ;  /* 0x0000f80001127983 */ /* 0x001f280000100a00 */
[----:B----4-:R0:W-:Y:S04]  /*24650*/  STL.64 [R1+0x32b0], R18 ;  /* 0x0032b01201007387 */ /* 0x0101e80000100a00 */
[----:B0-----:R-:W4:Y:S08]  /*24660*/  LDL.64 R18, [R1+0x108] ;  /* 0x0001080001127983 */ /* 0x001f300000100a00 */
[----:B------:R0:W-:Y:S02]  /*24670*/  STL.64 [R1+0x780], R24 ;  /* 0x0007801801007387 */ /* 0x0001e40000100a00 */
[----:B------:R1:W-:Y:S02]  /*24680*/  STL.64 [R1+0x788], R26 ;  /* 0x0007881a01007387 */ /* 0x0003e40000100a00 */
[----:B0-----:R-:W-:Y:S01]  /*24690*/  IMAD.MOV.U32 R24, RZ, RZ, R22 ;  /* 0x000000ffff187224 */ /* 0x001fe200078e0016 */
[----:B-1----:R-:W2:Y:S01]  /*246a0*/  LDL.LU.64 R26, [R1+0x3310] ;  /* 0x00331000011a7983 */ /* 0x002ea20000300a00 */
[----:B------:R-:W-:-:S02]  /*246b0*/  IMAD.MOV.U32 R25, RZ, RZ, R23 ;  /* 0x000000ffff197224 */ /* 0x000fc400078e0017 */
[----:B------:R-:W3:Y:S02]  /*246c0*/  LDL.LU.64 R22, [R1+0x3308] ;  /* 0x0033080001167983 */ /* 0x000ee40000300a00 */
[----:B------:R-:W3:Y:S02]  /*246d0*/  LDL.LU.64 R20, [R1+0x3300] ;  /* 0x0033000001147983 */ /* 0x000ee40000300a00 */
[C---:B---3--:R-:W-:Y:S01]  /*246e0*/  HMMA.16816.F32.BF16 R20, R12.reuse, R6, R20 ;  /* 0x000000060c14723c */ /* 0x048fe20000041814 */
[----:B--2---:R-:W-:Y:S01]  /*246f0*/  STL.64 [R1+0x32a0], R26 ;  /* 0x0032a01a01007387 */ /* 0x004fe20000100a00 */
[----:B------:R0:W-:Y:S03]  /*24700*/  STL.64 [R1+0x3298], R24 ;  /* 0x0032981801007387 */ /* 0x0001e60000100a00 */
[----:B0-----:R-:W2:Y:S01]  /*24710*/  LDL.LU R24, [R1+0x6b0] ;  /* 0x0006b00001187983 */ /* 0x001ea20000300800 */
[----:B------:R-:W2:Y:S02]  /*24720*/  LDL.LU R25, [R1+0x6b4] ;  /* 0x0006b40001197983 */ /* 0x000ea40000300800 */
[----:B------:R-:W2:Y:S02]  /*24730*/  LDL.LU R26, [R1+0x6b8] ;  /* 0x0006b800011a7983 */ /* 0x000ea40000300800 */
[----:B------:R-:W2:Y:S11]  /*24740*/  LDL.LU R27, [R1+0x6bc] ;  /* 0x0006bc00011b7983 */ /* 0x000eb60000300800 */
[----:B------:R-:W-:Y:S02]  /*24750*/  @!UPT UIADD3 URZ, URZ, URZ, URZ ;  /* 0x0000003f3f3ff290 */ /* 0x000fe4000fffe03f */
[----:B------:R0:W-:Y:S01]  /*24760*/  STL.64 [R1+0x770], R20 ;  /* 0x0007701401007387 */ /* 0x0001e20000100a00 */
[----:B------:R1:W-:Y:S02]  /*24770*/  STL.64 [R1+0x778], R22 ;  /* 0x0007781601007387 */ /* 0x0003e40000100a00 */
[----:B0-----:R-:W-:Y:S01]  /*24780*/  IMAD.MOV.U32 R21, RZ, RZ, R6 ;  /* 0x000000ffff157224 */ /* 0x001fe200078e0006 */
[----:B-1----:R-:W3:Y:S01]  /*24790*/  LDL.LU.64 R22, [R1+0x32f8] ;  /* 0x0032f80001167983 */ /* 0x002ee20000300a00 */
[----:B------:R-:W-:Y:S02]  /*247a0*/  IMAD.MOV.U32 R20, RZ, RZ, R7 ;  /* 0x000000ffff147224 */ /* 0x000fe400078e0007 */
[----:B------:R-:W2:Y:S02]  /*247b0*/  LDL.LU.64 R6, [R1+0x32f0] ;  /* 0x0032f00001067983 */ /* 0x000ea40000300a00 */
        /* <DEDUP_REMOVED lines=8> */
[----:B------:R-:W2:Y:S02]  /*24840*/  LDL.LU.64 R4, [R1+0x32d8] ;  /* 0x0032d80001047983 */ /* 0x000ea40000300a00 */
[C---:B--2---:R-:W-:Y:S11]  /*24850*/  HMMA.16816.F32.BF16 R4, R12.reuse, R10, R4 ;  /* 0x0000000a0c04723c */ /* 0x044ff60000041804 */
[----:B------:R-:W-:Y:S11]  /*24860*/  @!UPT UIADD3 URZ, URZ, URZ, URZ ;  /* 0x0000003f3f3ff290 */ /* 0x000ff6000fffe03f */
[----:B------:R-:W-:Y:S01]  /*24870*/  @!UPT UIADD3 URZ, URZ, URZ, URZ ;  /* 0x0000003f3f3ff290 */ /* 0x000fe2000fffe03f */
[----:B------:R0:W-:Y:S01]  /*24880*/  STL.64 [R1+0x750], R4 ;  /* 0x0007500401007387 */ /* 0x0001e20000100a00 */
[----:B------:R1:W-:Y:S02]  /*24890*/  STL.64 [R1+0x758], R6 ;  /* 0x0007580601007387 */ /* 0x0003e40000100a00 */
[----:B0-----:R-:W-:Y:S01]  /*248a0*/  IMAD.MOV.U32 R5, RZ, RZ, R10 ;  /* 0x000000ffff057224 */ /* 0x001fe200078e000a */
[----:B-1----:R-:W2:Y:S01]  /*248b0*/  LDL.LU.64 R6, [R1+0x32d0] ;  /* 0x0032d00001067983 */ /* 0x002ea20000300a00 */
[----:B------:R-:W-:Y:S02]  /*248c0*/  IMAD.MOV.U32 R4, RZ, RZ, R11 ;  /* 0x000000ffff047224 */ /* 0x000fe400078e000b */
[----:B------:R-:W4:Y:S02]  /*248d0*/  LDL.LU.64 R10, [R1+0x32c8] ;  /* 0x0032c800010a7983 */ /* 0x000f240000300a00 */
[----:B------:R-:W4:Y:S02]  /*248e0*/  LDL.LU.64 R8, [R1+0x32c0] ;  /* 0x0032c00001087983 */ /* 0x000f240000300a00 */
[C---:B----4-:R-:W-:Y:S01]  /*248f0*/  HMMA.16816.F32.BF16 R8, R12.reuse, R18, R8 ;  /* 0x000000120c08723c */ /* 0x050fe20000041808 */
        /* <DEDUP_REMOVED lines=10> */
[----:B-1----:R-:W4:Y:S01]  /*249a0*/  LDL.LU.64 R10, [R1+0x32b8] ;  /* 0x0032b800010a7983 */ /* 0x002f220000300a00 */
[----:B------:R-:W-:Y:S02]  /*249b0*/  IMAD.MOV.U32 R8, RZ, RZ, R19 ;  /* 0x000000ffff087224 */ /* 0x000fe400078e0013 */
[----:B------:R-:W2:Y:S02]  /*249c0*/  LDL.LU.64 R18, [R1+0x32b0] ;  /* 0x0032b00001127983 */ /* 0x000ea40000300a00 */
[C---:B--2---:R-:W-:Y:S01]  /*249d0*/  HMMA.16816.F32.BF16 R4, R12.reuse, R18, R4 ;  /* 0x000000120c04723c */ /* 0x044fe20000041804 */
[----:B----4-:R-:W-:Y:S01]  /*249e0*/  STL.64 [R1+0x3218], R10 ;  /* 0x0032180a01007387 */ /* 0x010fe20000100a00 */
[----:B------:R0:W-:Y:S03]  /*249f0*/  STL.64 [R1+0x3210], R8 ;  /* 0x0032100801007387 */ /* 0x0001e60000100a00 */
[----:B0-----:R-:W3:Y:S01]  /*24a00*/  LDL.LU R8, [R1+0x3d0] ;  /* 0x0003d00001087983 */ /* 0x001ee20000300800 */
[----:B------:R-:W3:Y:S02]  /*24a10*/  LDL.LU R9, [R1+0x3d4] ;  /* 0x0003d40001097983 */ /* 0x000ee40000300800 */
[----:B------:R-:W3:Y:S02]  /*24a20*/  LDL.LU R10, [R1+0x3d8] ;  /* 0x0003d800010a7983 */ /* 0x000ee40000300800 */
[----:B------:R-:W3:Y:S11]  /*24a30*/  LDL.LU R11, [R1+0x3dc] ;  /* 0x0003dc00010b7983 */ /* 0x000ef60000300800 */
[----:B------:R-:W-:Y:S02]  /*24a40*/  @!UPT UIADD3 URZ, URZ, URZ, URZ ;  /* 0x0000003f3f3ff290 */ /* 0x000fe4000fffe03f */
[----:B------:R0:W-:Y:S01]  /*24a50*/  STL.64 [R1+0x730], R4 ;  /* 0x0007300401007387 */ /* 0x0001e20000100a00 */
[----:B------:R-:W-:Y:S02]  /*24a60*/  STL.64 [R1+0x738], R6 ;  /* 0x0007380601007387 */ /* 0x000fe40000100a00 */
[----:B0-----:R-:W-:Y:S02]  /*24a70*/  IMAD.MOV.U32 R5, RZ, RZ, R18 ;  /* 0x000000ffff057224 */ /* 0x001fe400078e0012 */
[----:B------:R-:W-:Y:S02]  /*24a80*/  IMAD.MOV.U32 R4, RZ, RZ, R19 ;  /* 0x000000ffff047224 */ /* 0x000fe400078e0013 */
[----:B------:R-:W2:Y:S01]  /*24a90*/  LDL.LU.64 R18, [R1+0x32a8] ;  /* 0x0032a80001127983 */ /* 0x000ea20000300a00 */
[C---:B---3--:R-:W-:Y:S08]  /*24aa0*/  HMMA.16816.F32.BF16 R8, R12.reuse, R22, R8 ;  /* 0x000000160c08723c */ /* 0x048ff00000041808 */
[----:B--2---:R-:W-:Y:S01]  /*24ab0*/  HMMA.16816.F32.BF16 R24, R12, R18, R24 ;  /* 0x000000120c18723c */ /* 0x004fe20000041818 */
[----:B------:R-:W-:-:S02]  /*24ac0*/  IMAD.MOV.U32 R2, RZ, RZ, R18 ;  /* 0x000000ffff027224 */ /* 0x000fc400078e0012 */
[----:B------:R-:W-:-:S04]  /*24ad0*/  IMAD.MOV.U32 R0, RZ, RZ, R19 ;  /* 0x000000ffff007224 */ /* 0x000fc800078e0013 */
[----:B------:R-:W-:Y:S02]  /*24ae0*/  IMAD.MOV.U32 R14, RZ, RZ, R5 ;  /* 0x000000ffff0e7224 */ /* 0x000fe400078e0005 */
[----:B------:R-:W-:Y:S11]  /*24af0*/  IMAD.MOV.U32 R15, RZ, RZ, R4 ;  /* 0x000000ffff0f7224 */ /* 0x000ff600078e0004 */
[----:B------:R-:W-:Y:S03]  /*24b00*/  @!UPT UIADD3 URZ, URZ, URZ, URZ ;  /* 0x0000003f3f3ff290 */ /* 0x000fe6000fffe03f */
[----:B------:R-:W-:Y:S01]  /*24b10*/  STL.64 [R1+0x720], R24 ;  /* 0x0007201801007387 */ /* 0x000fe20000100a00 */
[----:B------:R0:W-:Y:S03]  /*24b20*/  STL.64 [R1+0x728], R26 ;  /* 0x0007281a01007387 */ /* 0x0001e60000100a00 */
[----:B0-----:R-:W2:Y:S01]  /*24b30*/  LDL.LU.64 R26, [R1+0x32a0] ;  /* 0x0032a000011a7983 */ /* 0x001ea20000300a00 */
[----:B------:R-:W3:Y:S02]  /*24b40*/  LDL.LU.64 R24, [R1+0x3298] ;  /* 0x0032980001187983 */ /* 0x000ee40000300a00 */
[----:B------:R-:W4:Y:S02]  /*24b50*/  LDL.LU.64 R18, [R1+0x3290] ;  /* 0x0032900001127983 */ /* 0x000f240000300a00 */
[----:B------:R-:W2:Y:S01]  /*24b60*/  LDL.LU.64 R16, [R1+0x3288] ;  /* 0x0032880001107983 */ /* 0x000ea20000300a00 */
[----:B------:R-:W-:Y:S01]  /*24b70*/  STL.64 [R1+0x3d0], R8 ;  /* 0x0003d00801007387 */ /* 0x000fe20000100a00 */
[----:B------:R-:W-:Y:S02]  /*24b80*/  STL.64 [R1+0x3d8], R10 ;  /* 0x0003d80a01007387 */ /* 0x000fe40000100a00 */
[----:B------:R0:W-:Y:S02]  /*24b90*/  STL.64 [R1+0x3170], R14 ;  /* 0x0031700e01007387 */ /* 0x0001e40000100a00 */
[----:B------:R-:W2:Y:S01]  /*24ba0*/  LDL.LU R12, [R1+0x310] ;  /* 0x00031000010c7983 */ /* 0x000ea20000300800 */
[----:B------:R-:W2:Y:S04]  /*24bb0*/  LDL.LU R13, [R1+0x314] ;  /* 0x00031400010d7983 */ /* 0x000ea80000300800 */
[----:B0-----:R-:W2:Y:S01]  /*24bc0*/  LDL.LU R14, [R1+0x318] ;  /* 0x00031800010e7983 */ /* 0x001ea20000300800 */
[----:B------:R-:W2:Y:S03]  /*24bd0*/  LDL.LU R15, [R1+0x31c] ;  /* 0x00031c00010f7983 */ /* 0x000ea60000300800 */
[----:B--2---:R0:W-:Y:S01]  /*24be0*/  STL.64 [R1+0x3180], R14 ;  /* 0x0031800e01007387 */ /* 0x0041e20000100a00 */
[----:B------:R-:W-:Y:S02]  /*24bf0*/  STL.64 [R1+0x3178], R12 ;  /* 0x0031780c01007387 */ /* 0x000fe40000100a00 */
[----:B0-----:R-:W-:-:S02]  /*24c00*/  IMAD.MOV.U32 R14, RZ, RZ, R28 ;  /* 0x000000ffff0e7224 */ /* 0x001fc400078e001c */
[----:B------:R-:W-:Y:S01]  /*24c10*/  IMAD.MOV.U32 R15, RZ, RZ, R29 ;  /* 0x000000ffff0f7224 */ /* 0x000fe200078e001d */
[----:B------:R-:W2:Y:S01]  /*24c20*/  LDL.LU R28, [R1+0x3284] ;  /* 0x00328400011c7983 */ /* 0x000ea20000300800 */
[----:B------:R-:W2:Y:S03]  /*24c30*/  LDL.LU R29, [R1+0x3280] ;  /* 0x00328000011d7983 */ /* 0x000ea60000300800 */
[----:B------:R0:W-:Y:S02]  /*24c40*/  STL.64 [R1+0x3198], R14 ;  /* 0x0031980e01007387 */ /* 0x0001e40000100a00 */
[----:B0-----:R-:W-:Y:S02]  /*24c50*/  IMAD.MOV.U32 R14, RZ, RZ, R21 ;  /* 0x000000ffff0e7224 */ /* 0x001fe400078e0015 */
[----:B------:R-:W-:-:S05]  /*24c60*/  IMAD.MOV.U32 R15, RZ, RZ, R20 ;  /* 0x000000ffff0f7224 */ /* 0x000fca00078e0014 */
[----:B------:R-:W-:Y:S01]  /*24c70*/  STL.64 [R1+0x31b0], R14 ;  /* 0x0031b00e01007387 */ /* 0x000fe20000100a00 */
[----:B------:R0:W-:Y:S02]  /*24c80*/  STL.64 [R1+0x3158], R22 ;  /* 0x0031581601007387 */ /* 0x0001e40000100a00 */
[----:B------:R-:W2:Y:S02]  /*24c90*/  LDL.LU R20, [R1+0x2f0] ;  /* 0x0002f00001147983 */ /* 0x000ea40000300800 */
[----:B------:R-:W2:Y:S01]  /*24ca0*/  LDL.LU R21, [R1+0x2f4] ;  /* 0x0002f40001157983 */ /* 0x000ea20000300800 */
[----:B0-----:R-:W2:Y:S01]  /*24cb0*/  LDL.LU R22, [R1+0x2f8] ;  /* 0x0002f80001167983 */ /* 0x001ea20000300800 */
[----:B------:R-:W2:Y:S02]  /*24cc0*/  LDL.LU R23, [R1+0x2fc] ;  /* 0x0002fc0001177983 */ /* 0x000ea40000300800 */
[----:B---3--:R-:W-:Y:S02]  /*24cd0*/  IMAD.MOV.U32 R14, RZ, RZ, R24 ;  /* 0x000000ffff0e7224 */ /* 0x008fe400078e0018 */
[----:B------:R-:W-:Y:S01]  /*24ce0*/  IMAD.MOV.U32 R15, RZ, RZ, R25 ;  /* 0x000000ffff0f7224 */ /* 0x000fe200078e0019 */
[----:B------:R-:W3:Y:S01]  /*24cf0*/  LDL.LU R24, [R1+0x327c] ;  /* 0x00327c0001187983 */ /* 0x000ee20000300800 */
[----:B------:R-:W3:Y:S03]  /*24d00*/  LDL.LU R25, [R1+0x3278] ;  /* 0x0032780001197983 */ /* 0x000ee60000300800 */
[----:B------:R0:W-:Y:S02]  /*24d10*/  STL.64 [R1+0x31c8], R14 ;  /* 0x0031c80e01007387 */ /* 0x0001e40000100a00 */
[----:B0-----:R-:W-:-:S02]  /*24d20*/  IMAD.MOV.U32 R14, RZ, RZ, R16 ;  /* 0x000000ffff0e7224 */ /* 0x001fc400078e0010 */
[----:B------:R-:W-:Y:S01]  /*24d30*/  IMAD.MOV.U32 R15, RZ, RZ, R17 ;  /* 0x000000ffff0f7224 */ /* 0x000fe200078e0011 */
[----:B--2---:R-:W-:Y:S01]  /*24d40*/  STL.64 [R1+0x3190], R22 ;  /* 0x0031901601007387 */ /* 0x004fe20000100a00 */
[----:B------:R0:W-:Y:S03]  /*24d50*/  STL.64 [R1+0x3188], R20 ;  /* 0x0031881401007387 */ /* 0x0001e60000100a00 */
[----:B0-----:R-:W2:Y:S01]  /*24d60*/  LDL.LU R20, [R1+0x320] ;  /* 0x0003200001147983 */ /* 0x001ea20000300800 */
[----:B------:R-:W2:Y:S02]  /*24d70*/  LDL.LU R21, [R1+0x324] ;  /* 0x0003240001157983 */ /* 0x000ea40000300800 */
[----:B------:R-:W2:Y:S02]  /*24d80*/  LDL.LU R22, [R1+0x328] ;  /* 0x0003280001167983 */ /* 0x000ea40000300800 */
[----:B------:R-:W2:Y:S01]  /*24d90*/  LDL.LU R23, [R1+0x32c] ;  /* 0x00032c0001177983 */ /* 0x000ea20000300800 */
[----:B------:R-:W2:Y:S01]  /*24da0*/  LDL.LU R16, [R1+0x3274] ;  /* 0x0032740001107983 */ /* 0x000ea20000300800 */
[----:B------:R-:W2:Y:S02]  /*24db0*/  LDL.LU R17, [R1+0x3270] ;  /* 0x0032700001117983 */ /* 0x000ea40000300800 */
[----:B------:R0:W-:Y:S02]  /*24dc0*/  STL.64 [R1+0x31e0], R14 ;  /* 0x0031e00e01007387 */ /* 0x0001e40000100a00 */
[----:B------:R-:W2:Y:S01]  /*24dd0*/  LDL.LU R4, [R1+0x380] ;  /* 0x0003800001047983 */ /* 0x000ea20000300800 */
[----:B------:R-:W2:Y:S01]  /*24de0*/  LDL.LU R5, [R1+0x384] ;  /* 0x0003840001057983 */ /* 0x000ea20000300800 */
[----:B------:R-:W2:Y:S02]  /*24df0*/  LDL.LU R6, [R1+0x388] ;  /* 0x0003880001067983 */ /* 0x000ea40000300800 */
[----:B------:R-:W2:Y:S02]  /*24e00*/  LDL.LU R7, [R1+0x38c] ;  /* 0x00038c0001077983 */ /* 0x000ea40000300800 */
[----:B--2---:R-:W-:Y:S01]  /*24e10*/  STL.64 [R1+0x3230], R6 ;  /* 0x0032300601007387 */ /* 0x004fe20000100a00 */
[----:B------:R1:W-:Y:S02]  /*24e20*/  STL.64 [R1+0x3228], R4 ;  /* 0x0032280401007387 */ /* 0x0003e40000100a00 */
[----:B------:R-:W2:Y:S02]  /*24e30*/  LDL.LU R8, [R1+0x390] ;  /* 0x0003900001087983 */ /* 0x000ea40000300800 */
[----:B------:R-:W2:Y:S01]  /*24e40*/  LDL.LU R9, [R1+0x394] ;  /* 0x0003940001097983 */ /* 0x000ea20000300800 */
[----:B------:R-:W2:Y:S01]  /*24e50*/  LDL.LU R10, [R1+0x398] ;  /* 0x00039800010a7983 */ /* 0x000ea20000300800 */
[----:B------:R-:W2:Y:S02]  /*24e60*/  LDL.LU R11, [R1+0x39c] ;  /* 0x00039c00010b7983 */ /* 0x000ea40000300800 */
[----:B0-----:R-:W-:-:S02]  /*24e70*/  IMAD.MOV.U32 R14, RZ, RZ, R27 ;  /* 0x000000ffff0e7224 */ /* 0x001fc400078e001b */
[----:B------:R-:W-:Y:S02]  /*24e80*/  IMAD.MOV.U32 R15, RZ, RZ, R26 ;  /* 0x000000ffff0f7224 */ /* 0x000fe400078e001a */
[----:B----4-:R-:W-:Y:S02]  /*24e90*/  IMAD.MOV.U32 R26, RZ, RZ, R18 ;  /* 0x000000ffff1a7224 */ /* 0x010fe400078e0012 */
[----:B------:R-:W-:Y:S01]  /*24ea0*/  IMAD.MOV.U32 R27, RZ, RZ, R19 ;  /* 0x000000ffff1b7224 */ /* 0x000fe200078e0013 */
[----:B--2---:R0:W-:Y:S01]  /*24eb0*/  STL.64 [R1+0x3240], R10 ;  /* 0x0032400a01007387 */ /* 0x0041e20000100a00 */
[----:B------:R2:W-:Y:S02]  /*24ec0*/  STL.64 [R1+0x3238], R8 ;  /* 0x0032380801007387 */ /* 0x0005e40000100a00 */
[----:B------:R-:W4:Y:S02]  /*24ed0*/  LDL.LU R18, [R1+0x326c] ;  /* 0x00326c0001127983 */ /* 0x000f240000300800 */
[----:B------:R-:W4:Y:S01]  /*24ee0*/  LDL.LU R19, [R1+0x3268] ;  /* 0x0032680001137983 */ /* 0x000f220000300800 */
[----:B------:R-:W-:Y:S01]  /*24ef0*/  STL.64 [R1+0x3248], R26 ;  /* 0x0032481a01007387 */ /* 0x000fe20000100a00 */
[----:B-1----:R-:W2:Y:S02]  /*24f00*/  LDL.LU R4, [R1+0x3a0] ;  /* 0x0003a00001047983 */ /* 0x002ea40000300800 */
[----:B------:R-:W2:Y:S02]  /*24f10*/  LDL.LU R5, [R1+0x3a4] ;  /* 0x0003a40001057983 */ /* 0x000ea40000300800 */
[----:B------:R-:W2:Y:S01]  /*24f20*/  LDL.LU R6, [R1+0x3a8] ;  /* 0x0003a80001067983 */ /* 0x000ea20000300800 */
[----:B------:R-:W2:Y:S01]  /*24f30*/  LDL.LU R7, [R1+0x3ac] ;  /* 0x0003ac0001077983 */ /* 0x000ea20000300800 */
[----:B0-----:R-:W-:-:S02]  /*24f40*/  IMAD.MOV.U32 R10, RZ, RZ, R29 ;  /* 0x000000ffff0a7224 */ /* 0x001fc400078e001d */
[----:B------:R-:W-:Y:S01]  /*24f50*/  IMAD.MOV.U32 R11, RZ, RZ, R28 ;  /* 0x000000ffff0b7224 */ /* 0x000fe200078e001c */
[----:B--2---:R3:W-:Y:S01]  /*24f60*/  STL.64 [R1+0x3258], R6 ;  /* 0x0032580601007387 */ /* 0x0047e20000100a00 */
[----:B------:R-:W-:Y:S03]  /*24f70*/  STL.64 [R1+0x3250], R4 ;  /* 0x0032500401007387 */ /* 0x000fe60000100a00 */
[----:B------:R0:W-:Y:S02]  /*24f80*/  STL.64 [R1+0x3260], R10 ;  /* 0x0032600a01007387 */ /* 0x0001e40000100a00 */
[----:B------:R-:W4:Y:S01]  /*24f90*/  LDL.LU R8, [R1+0x3c0] ;  /* 0x0003c00001087983 */ /* 0x000f220000300800 */
[----:B------:R-:W4:Y:S01]  /*24fa0*/  LDL.LU R9, [R1+0x3c4] ;  /* 0x0003c40001097983 */ /* 0x000f220000300800 */
[----:B---3--:R-:W-:-:S03]  /*24fb0*/  IMAD.MOV.U32 R7, RZ, RZ, R24 ;  /* 0x000000ffff077224 */ /* 0x008fc600078e0018 */
[----:B0-----:R-:W4:Y:S01]  /*24fc0*/  LDL.LU R10, [R1+0x3c8] ;  /* 0x0003c800010a7983 */ /* 0x001f220000300800 */
[----:B------:R-:W4:Y:S02]  /*24fd0*/  LDL.LU R11, [R1+0x3cc] ;  /* 0x0003cc00010b7983 */ /* 0x000f240000300800 */
[----:B------:R-:W-:Y:S02]  /*24fe0*/  IMAD.MOV.U32 R6, RZ, RZ, R25 ;  /* 0x000000ffff067224 */ /* 0x000fe400078e0019 */
[----:B------:R-:W2:Y:S01]  /*24ff0*/  LDL.LU R24, [R1+0x3b0] ;  /* 0x0003b00001187983 */ /* 0x000ea20000300800 */
[----:B------:R-:W2:Y:S01]  /*25000*/  LDL.LU R25, [R1+0x3b4] ;  /* 0x0003b40001197983 */ /* 0x000ea20000300800 */
[----:B------:R-:W2:Y:S02]  /*25010*/  LDL.LU R26, [R1+0x3b8] ;  /* 0x0003b800011a7983 */ /* 0x000ea40000300800 */
[----:B------:R-:W2:Y:S02]  /*25020*/  LDL.LU R27, [R1+0x3bc] ;  /* 0x0003bc00011b7983 */ /* 0x000ea40000300800 */
[----:B------:R-:W-:Y:S01]  /*25030*/  STL.64 [R1+0x31f8], R14 ;  /* 0x0031f80e01007387 */ /* 0x000fe20000100a00 */
[----:B------:R-:W-:Y:S01]  /*25040*/  STL.64 [R1+0x31a8], R22 ;  /* 0x0031a81601007387 */ /* 0x000fe20000100a00 */
[----:B------:R0:W-:Y:S03]  /*25050*/  STL.64 [R1+0x31a0], R20 ;  /* 0x0031a01401007387 */ /* 0x0001e60000100a00 */
[----:B0-----:R-:W3:Y:S01]  /*25060*/  LDL.LU R20, [R1+0x330] ;  /* 0x0003300001147983 */ /* 0x001ee20000300800 */
[----:B------:R-:W3:Y:S02]  /*25070*/  LDL.LU R21, [R1+0x334] ;  /* 0x0003340001157983 */ /* 0x000ee40000300800 */
[----:B------:R-:W2:Y:S02]  /*25080*/  LDL.LU R22, [R1+0x338] ;  /* 0x0003380001167983 */ /* 0x000ea40000300800 */
[----:B------:R-:W2:Y:S01]  /*25090*/  LDL.LU R23, [R1+0x33c] ;  /* 0x00033c0001177983 */ /* 0x000ea20000300800 */
[----:B------:R-:W3:Y:S01]  /*250a0*/  LDL.LU R12, [R1+0x370] ;  /* 0x00037000010c7983 */ /* 0x000ee20000300800 */
[----:B------:R-:W4:Y:S02]  /*250b0*/  LDL.LU R13, [R1+0x374] ;  /* 0x00037400010d7983 */ /* 0x000f240000300800 */
[----:B------:R-:W4:Y:S02]  /*250c0*/  LDL.LU R14, [R1+0x378] ;  /* 0x00037800010e7983 */ /* 0x000f240000300800 */
[----:B------:R-:W4:Y:S01]  /*250d0*/  LDL.LU R15, [R1+0x37c] ;  /* 0x00037c00010f7983 */ /* 0x000f220000300800 */
        /* <DEDUP_REMOVED lines=12> */
[C---:B----4-:R-:W-:Y:S01]  /*251a0*/  HMMA.16816.F32.BF16 R4, R16.reuse, R6, R8 ;  /* 0x000000061004723c */ /* 0x050fe20000041808 */
[----:B---3--:R-:W-:Y:S01]  /*251b0*/  STL.64 [R1+0x31f0], R22 ;  /* 0x0031f01601007387 */ /* 0x008fe20000100a00 */
[----:B--2---:R0:W-:Y:S03]  /*251c0*/  STL.64 [R1+0x31e8], R20 ;  /* 0x0031e81401007387 */ /* 0x0041e60000100a00 */
[----:B0-----:R-:W2:Y:S01]  /*251d0*/  LDL.LU R20, [R1+0x360] ;  /* 0x0003600001147983 */ /* 0x001ea20000300800 */
[----:B------:R-:W2:Y:S02]  /*251e0*/  LDL.LU R21, [R1+0x364] ;  /* 0x0003640001157983 */ /* 0x000ea40000300800 */
[----:B------:R-:W2:Y:S02]  /*251f0*/  LDL.LU R22, [R1+0x368] ;  /* 0x0003680001167983 */ /* 0x000ea40000300800 */
[----:B------:R-:W2:Y:S01]  /*25200*/  LDL.LU R23, [R1+0x36c] ;  /* 0x00036c0001177983 */ /* 0x000ea20000300800 */
[----:B------:R-:W3:Y:S11]  /*25210*/  LDL.LU.64 R10, [R1+0x3260] ;  /* 0x00326000010a7983 */ /* 0x000ef60000300a00 */
[----:B------:R-:W-:Y:S01]  /*25220*/  @!UPT UIADD3 URZ, URZ, URZ, URZ ;  /* 0x0000003f3f3ff290 */ /* 0x000fe2000fffe03f */
[----:B------:R-:W-:Y:S02]  /*25230*/  STL.64 [R1+0x3c0], R4 ;  /* 0x0003c00401007387 */ /* 0x000fe40000100a00 */
[----:B------:R0:W-:Y:S02]  /*25240*/  STL.64 [R1+0x3c8], R6 ;  /* 0x0003c80601007387 */ /* 0x0001e40000100a00 */
[----:B0-----:R-:W4:Y:S01]  /*25250*/  LDL.LU.64 R6, [R1+0x3258] ;  /* 0x0032580001067983 */ /* 0x001f220000300a00 */
[----:B------:R-:W4:Y:S01]  /*25260*/  LDL.LU.64 R4, [R1+0x3250] ;  /* 0x0032500001047983 */ /* 0x000f220000300a00 */
[C---:B---3--:R-:W-:Y:S02]  /*25270*/  HMMA.16816.F32.BF16 R8, R16.reuse, R10, R24 ;  /* 0x0000000a1008723c */ /* 0x048fe40000041818 */
[----:B------:R-:W4:Y:S11]  /*25280*/  LDL.LU.64 R26, [R1+0x3248] ;  /* 0x00324800011a7983 */ /* 0x000f360000300a00 */
[----:B------:R-:W-:Y:S10]  /*25290*/  @!UPT UIADD3 URZ, URZ, URZ, URZ ;  /* 0x0000003f3f3ff290 */ /* 0x000ff4000fffe03f */
[----:B------:R-:W-:Y:S01]  /*252a0*/  STL.64 [R1+0x3b0], R8 ;  /* 0x0003b00801007387 */ /* 0x000fe20000100a00 */
[----:B------:R0:W-:Y:S03]  /*252b0*/  STL.64 [R1+0x3b8], R10 ;  /* 0x0003b80a01007387 */ /* 0x0001e60000100a00 */
[----:B0-----:R-:W3:Y:S01]  /*252c0*/  LDL.LU.64 R10, [R1+0x3240] ;  /* 0x00324000010a7983 */ /* 0x001ee20000300a00 */
[----:B------:R-:W3:Y:S01]  /*252d0*/  LDL.LU.64 R8, [R1+0x3238] ;  /* 0x0032380001087983 */ /* 0x000ee20000300a00 */
[C---:B----4-:R-:W-:Y:S02]  /*252e0*/  HMMA.16816.F32.BF16 R24, R16.reuse, R26, R4 ;  /* 0x0000001a1018723c */ /* 0x050fe40000041804 */
[----:B------:R-:W4:Y:S01]  /*252f0*/  LDL.LU.64 R6, [R1+0x3230] ;  /* 0x0032300001067983 */ /* 0x000f220000300a00 */
[----:B------:R-:W4:Y:S11]  /*25300*/  LDL.LU.64 R4, [R1+0x3228] ;  /* 0x0032280001047983 */ /* 0x000f360000300a00 */
[----:B------:R-:W-:Y:S09]  /*25310*/  @!UPT UIADD3 URZ, URZ, URZ, URZ ;  /* 0x0000003f3f3ff290 */ /* 0x000ff2000fffe03f */
[----:B------:R-:W-:Y:S01]  /*25320*/  STL.64 [R1+0x3a0], R24 ;  /* 0x0003a01801007387 */ /* 0x000fe20000100a00 */
[----:B------:R0:W-:Y:S03]  /*25330*/  STL.64 [R1+0x3a8], R26 ;  /* 0x0003a81a01007387 */ /* 0x0001e60000100a00 */
[----:B0-----:R-:W3:Y:S02]  /*25340*/  LDL.LU.64 R26, [R1+0x3220] ;  /* 0x00322000011a7983 */ /* 0x001ee40000300a00 */
[C---:B---3--:R-:W-:Y:S11]  /*25350*/  HMMA.16816.F32.BF16 R8, R16.reuse, R26, R8 ;  /* 0x0000001a1008723c */ /* 0x048ff60000041808 */
[----:B------:R-:W-:Y:S11]  /*25360*/  @!UPT UIADD3 URZ, URZ, URZ, URZ ;  /* 0x0000003f3f3ff290 */ /* 0x000ff6000fffe03f */
[----:B------:R-:W-:Y:S01]  /*25370*/  @!UPT UIADD3 URZ, URZ, URZ, URZ ;  /* 0x0000003f3f3ff290 */ /* 0x000fe2000fffe03f */
[----:B------:R-:W-:Y:S01]  /*25380*/  STL.64 [R1+0x390], R8 ;  /* 0x0003900801007387 */ /* 0x000fe20000100a00 */
[----:B------:R0:W-:Y:S03]  /*25390*/  STL.64 [R1+0x398], R10 ;  /* 0x0003980a01007387 */ /* 0x0001e60000100a00 */
[----:B0-----:R-:W4:Y:S01]  /*253a0*/  LDL.LU.64 R10, [R1+0x3218] ;  /* 0x00321800010a7983 */ /* 0x001f220000300a00 */
[----:B------:R-:W3:Y:S02]  /*253b0*/  LDL.LU.64 R8, [R1+0x3210] ;  /* 0x0032100001087983 */ /* 0x000ee40000300a00 */
[----:B------:R-:W-:Y:S01]  /*253c0*/  STL.64 [R1+0x3118], R26 ;  /* 0x0031181a01007387 */ /* 0x000fe20000100a00 */
[C---:B----4-:R-:W-:Y:S11]  /*253d0*/  HMMA.16816.F32.BF16 R4, R16.reuse, R10, R4 ;  /* 0x0000000a1004723c */ /* 0x050ff60000041804 */
[----:B------:R-:W-:Y:S11]  /*253e0*/  @!UPT UIADD3 URZ, URZ, URZ, URZ ;  /* 0x0000003f3f3ff290 */ /* 0x000ff6000fffe03f */
[----:B------:R-:W-:Y:S01]  /*253f0*/  @!UPT UIADD3 URZ, URZ, URZ, URZ ;  /* 0x0000003f3f3ff290 */ /* 0x000fe2000fffe03f */
[----:B------:R-:W-:Y:S01]  /*25400*/  STL.64 [R1+0x380], R4 ;  /* 0x0003800401007387 */ /* 0x000fe20000100a00 */
[----:B------:R0:W-:Y:S03]  /*25410*/  STL.64 [R1+0x388], R6 ;  /* 0x0003880601007387 */ /* 0x0001e60000100a00 */
[----:B0-----:R-:W4:Y:S01]  /*25420*/  LDL.LU.64 R6, [R1+0x3208] ;  /* 0x0032080001067983 */ /* 0x001f220000300a00 */
[----:B------:R-:W2:Y:S02]  /*25430*/  LDL.LU.64 R4, [R1+0x3200] ;  /* 0x0032000001047983 */ /* 0x000ea40000300a00 */
[----:B---3--:R-:W-:Y:S02]  /*25440*/  IMAD.MOV.U32 R27, RZ, RZ, R8 ;  /* 0x000000ffff1b7224 */ /* 0x008fe400078e0008 */
[----:B------:R0:W-:Y:S02]  /*25450*/  STL.64 [R1+0x30e8], R10 ;  /* 0x0030e80a01007387 */ /* 0x0001e40000100a00 */
[----:B------:R-:W-:Y:S01]  /*25460*/  IMAD.MOV.U32 R26, RZ, RZ, R9 ;  /* 0x000000ffff1a7224 */ /* 0x000fe200078e0009 */
[----:B------:R-:W3:Y:S01]  /*25470*/  LDL.LU R8, [R1+0x300] ;  /* 0x0003000001087983 */ /* 0x000ee20000300800 */
[----:B------:R-:W3:Y:S03]  /*25480*/  LDL.LU R9, [R1+0x304] ;  /* 0x0003040001097983 */ /* 0x000ee60000300800 */
[----:B0-----:R-:W3:Y:S01]  /*25490*/  LDL.LU R10, [R1+0x308] ;  /* 0x00030800010a7983 */ /* 0x001ee20000300800 */
[----:B------:R-:W3:Y:S01]  /*254a0*/  LDL.LU R11, [R1+0x30c] ;  /* 0x00030c00010b7983 */ /* 0x000ee20000300800 */
[C---:B----4-:R-:W-:Y:S11]  /*254b0*/  HMMA.16816.F32.BF16 R12, R16.reuse, R6, R12 ;  /* 0x00000006100c723c */ /* 0x050ff6000004180c */
[----:B------:R-:W-:Y:S11]  /*254c0*/  @!UPT UIADD3 URZ, URZ, URZ, URZ ;  /* 0x0000003f3f3ff290 */ /* 0x000ff6000fffe03f */
[----:B------:R-:W-:Y:S01]  /*254d0*/  @!UPT UIADD3 URZ, URZ, URZ, URZ ;  /* 0x0000003f3f3ff290 */ /* 0x000fe2000fffe03f */
[----:B------:R-:W-:Y:S01]  /*254e0*/  STL.64 [R1+0x370], R12 ;  /* 0x0003700c01007387 */ /* 0x000fe20000100a00 */
[----:B------:R0:W-:Y:S03]  /*254f0*/  STL.64 [R1+0x378], R14 ;  /* 0x0003780e01007387 */ /* 0x0001e60000100a00 */
[----:B0-----:R-:W2:Y:S01]  /*25500*/  LDL.LU.64 R14, [R1+0x31f8] ;  /* 0x0031f800010e7983 */ /* 0x001ea20000300a00 */
[----:B------:R-:W-:Y:S01]  /*25510*/  STL.64 [R1+0x3130], R6 ;  /* 0x0031300601007387 */ /* 0x000fe20000100a00 */
        /* <DEDUP_REMOVED lines=28> */
[----:B--2---:R-:W-:Y:S02]  /*256e0*/  HMMA.16816.F32.BF16 R12, R16, R14, R20 ;  /* 0x0000000e100c723c */ /* 0x004fe40000041814 */
[----:B------:R-:W2:Y:S01]  /*256f0*/  LDL.LU.64 R22, [R1+0x3190] ;  /* 0x0031900001167983 */ /* 0x000ea20000300a00 */
[----:B------:R-:W2:Y:S11]  /*25700*/  LDL.LU.64 R20, [R1+0x3188] ;  /* 0x0031880001147983 */ /* 0x000eb60000300a00 */
[----:B------:R-:W-:Y:S09]  /*25710*/  @!UPT UIADD3 URZ, URZ, URZ, URZ ;  /* 0x0000003f3f3ff290 */ /* 0x000ff2000fffe03f */
[----:B------:R-:W-:Y:S01]  /*25720*/  STL.64 [R1+0x6d0], R12 ;  /* 0x0006d00c01007387 */ /* 0x000fe20000100a00 */
[----:B------:R0:W-:Y:S03]  /*25730*/  STL.64 [R1+0x6d8], R14 ;  /* 0x0006d80e01007387 */ /* 0x0001e60000100a00 */
[----:B0-----:R-:W4:Y:S01]  /*25740*/  LDL.LU.64 R14, [R1+0x3180] ;  /* 0x00318000010e7983 */ /* 0x001f220000300a00 */
[----:B------:R-:W4:Y:S02]  /*25750*/  LDL.LU.64 R12, [R1+0x3178] ;  /* 0x00317800010c7983 */ /* 0x000f240000300a00 */
[----:B------:R-:W-:Y:S02]  /*25760*/  IMAD.MOV.U32 R6, RZ, RZ, R5 ;  /* 0x000000ffff067224 */ /* 0x000fe400078e0005 */
[----:B------:R-:W-:-:S07]  /*25770*/  IMAD.MOV.U32 R7, RZ, RZ, R4 ;  /* 0x000000ffff077224 */ /* 0x000fce00078e0004 */
[C---:B----4-:R-:W-:Y:S01]  /*25780*/  HMMA.16816.F32.BF16 R4, R16.reuse, R6, R12 ;  /* 0x000000061004723c */ /* 0x050fe2000004180c */
[----:B------:R-:W2:Y:S07]  /*25790*/  LDL.LU.64 R14, [R1+0x3170] ;  /* 0x00317000010e7983 */ /* 0x000eae0000300a00 */
[C---:B---3--:R-:W-:Y:S11]  /*257a0*/  HMMA.16816.F32.BF16 R24, R16.reuse, R26, R8 ;  /* 0x0000001a1018723c */ /* 0x048ff60000041808 */
[----:B------:R-:W-:Y:S04]  /*257b0*/  @!UPT UIADD3 URZ, URZ, URZ, URZ ;  /* 0x0000003f3f3ff290 */ /* 0x000fe8000fffe03f */
[----:B------:R-:W-:Y:S01]  /*257c0*/  STL.64 [R1+0x6c0], R4 ;  /* 0x0006c00401007387 */ /* 0x000fe20000100a00 */
[----:B------:R2:W-:Y:S02]  /*257d0*/  STL.64 [R1+0x6c8], R6 ;  /* 0x0006c80601007387 */ /* 0x0005e40000100a00 */
[----:B------:R-:W3:Y:S05]  /*257e0*/  LDL.LU R8, [R1+0x290] ;  /* 0x0002900001087983 */ /* 0x000eea0000300800 */
[----:B------:R0:W-:Y:S01]  /*257f0*/  STL.64 [R1+0x360], R24 ;  /* 0x0003601801007387 */ /* 0x0001e20000100a00 */
[----:B------:R1:W-:Y:S01]  /*25800*/  STL.64 [R1+0x368], R26 ;  /* 0x0003681a01007387 */ /* 0x0003e20000100a00 */
[----:B--2---:R-:W-:Y:S03]  /*25810*/  HMMA.16816.F32.BF16 R4, R16, R14, R20 ;  /* 0x0000000e1004723c */ /* 0x004fe60000041814 */
[----:B------:R-:W2:Y:S11]  /*25820*/  LDSM.16.MT88.4 R12, [R3+0x4280] ;  /* 0x00428000030c783b */ /* 0x000eb60000004200 */
[----:B------:R-:W-:Y:S09]  /*25830*/  @!UPT UIADD3 URZ, URZ, URZ, URZ ;  /* 0x0000003f3f3ff290 */ /* 0x000ff2000fffe03f */
[----:B------:R4:W-:Y:S01]  /*25840*/  STL.64 [R1+0x350], R4 ;  /* 0x0003500401007387 */ /* 0x0009e20000100a00 */
[----:B------:R3:W-:Y:S02]  /*25850*/  STL.64 [R1+0x358], R6 ;  /* 0x0003580601007387 */ /* 0x0007e40000100a00 */
[----:B------:R-:W2:Y:S02]  /*25860*/  LDL.LU R9, [R1+0x294] ;  /* 0x0002940001097983 */ /* 0x000ea40000300800 */
[----:B------:R-:W2:Y:S01]  /*25870*/  LDL.LU R10, [R1+0x298] ;  /* 0x00029800010a7983 */ /* 0x000ea20000300800 */
[----:B------:R-:W2:Y:S01]  /*25880*/  LDL.LU R11, [R1+0x29c] ;  /* 0x00029c00010b7983 */ /* 0x000ea20000300800 */
[----:B0-----:R-:W2:Y:S02]  /*25890*/  LDL.LU R24, [R1+0x2b0] ;  /* 0x0002b00001187983 */ /* 0x001ea40000300800 */
[----:B------:R-:W2:Y:S02]  /*258a0*/  LDL.LU R25, [R1+0x2b4] ;  /* 0x0002b40001197983 */ /* 0x000ea40000300800 */
[----:B-1----:R-:W2:Y:S01]  /*258b0*/  LDL.LU R26, [R1+0x2b8] ;  /* 0x0002b800011a7983 */ /* 0x002ea20000300800 */
[----:B------:R-:W2:Y:S04]  /*258c0*/  LDL.LU R27, [R1+0x2bc] ;  /* 0x0002bc00011b7983 */ /* 0x000ea80000300800 */
[----:B----4-:R-:W4:Y:S01]  /*258d0*/  LDL.LU R4, [R1+0x2d0] ;  /* 0x0002d00001047983 */ /* 0x010f220000300800 */
[----:B------:R-:W4:Y:S02]  /*258e0*/  LDL.LU R5, [R1+0x2d4] ;  /* 0x0002d40001057983 */ /* 0x000f240000300800 */
[----:B---3--:R-:W3:Y:S02]  /*258f0*/  LDL.LU R6, [R1+0x2d8] ;  /* 0x0002d80001067983 */ /* 0x008ee40000300800 */
[----:B------:R-:W3:Y:S02]  /*25900*/  LDL.LU R7, [R1+0x2dc] ;  /* 0x0002dc0001077983 */ /* 0x000ee40000300800 */
[----:B---3--:R-:W-:Y:S01]  /*25910*/  STL.64 [R1+0x3150], R6 ;  /* 0x0031500601007387 */ /* 0x008fe20000100a00 */
[----:B----4-:R0:W-:Y:S03]  /*25920*/  STL.64 [R1+0x3148], R4 ;  /* 0x0031480401007387 */ /* 0x0101e60000100a00 */
[----:B0-----:R-:W3:Y:S01]  /*25930*/  LDL.LU R4, [R1+0x2e0] ;  /* 0x0002e00001047983 */ /* 0x001ee20000300800 */
[----:B------:R-:W3:Y:S02]  /*25940*/  LDL.LU R5, [R1+0x2e4] ;  /* 0x0002e40001057983 */ /* 0x000ee40000300800 */
[----:B------:R-:W4:Y:S02]  /*25950*/  LDL.LU R6, [R1+0x2e8] ;  /* 0x0002e80001067983 */ /* 0x000f240000300800 */
[----:B------:R-:W4:Y:S02]  /*25960*/  LDL.LU R7, [R1+0x2ec] ;  /* 0x0002ec0001077983 */ /* 0x000f240000300800 */
[----:B----4-:R-:W-:Y:S01]  /*25970*/  STL.64 [R1+0x3168], R6 ;  /* 0x0031680601007387 */ /* 0x010fe20000100a00 */
[----:B---3--:R0:W-:Y:S03]  /*25980*/  STL.64 [R1+0x3160], R4 ;  /* 0x0031600401007387 */ /* 0x0081e60000100a00 */
[----:B0-----:R-:W3:Y:S01]  /*25990*/  LDL.LU R4, [R1+0x6a0] ;  /* 0x0006a00001047983 */ /* 0x001ee20000300800 */
[----:B------:R-:W3:Y:S02]  /*259a0*/  LDL.LU R5, [R1+0x6a4] ;  /* 0x0006a40001057983 */ /* 0x000ee40000300800 */
[----:B------:R-:W3:Y:S02]  /*259b0*/  LDL.LU R6, [R1+0x6a8] ;  /* 0x0006a80001067983 */ /* 0x000ee40000300800 */
[----:B------:R-:W3:Y:S01]  /*259c0*/  LDL.LU R7, [R1+0x6ac] ;  /* 0x0006ac0001077983 */ /* 0x000ee20000300800 */
[----:B--2---:R0:W-:Y:S01]  /*259d0*/  STL.64 [R1+0x3128], R26 ;  /* 0x0031281a01007387 */ /* 0x0041e20000100a00 */
[----:B------:R-:W-:Y:S03]  /*259e0*/  STL.64 [R1+0x3120], R24 ;  /* 0x0031201801007387 */ /* 0x000fe60000100a00 */
[----:B0-----:R-:W2:Y:S01]  /*259f0*/  LDL.64 R26, [R1+0x28] ;  /* 0x00002800011a7983 */ /* 0x001ea20000100a00 */
[----:B------:R0:W-:Y:S02]  /*25a00*/  STL.64 [R1+0x30f8], R10 ;  /* 0x0030f80a01007387 */ /* 0x0001e40000100a00 */
[----:B------:R-:W-:Y:S01]  /*25a10*/  STL.64 [R1+0x30f0], R8 ;  /* 0x0030f00801007387 */ /* 0x000fe20000100a00 */
[----:B0-----:R-:W4:Y:S04]  /*25a20*/  LDL.64 R10, [R1+0x8] ;  /* 0x00000800010a7983 */ /* 0x001f280000100a00 */
[----:B----4-:R0:W-:Y:S04]  /*25a30*/  STL.64 [R1+0x3110], R10 ;  /* 0x0031100a01007387 */ /* 0x0101e80000100a00 */
[----:B0-----:R-:W4:Y:S01]  /*25a40*/  LDL.64 R10, [R1+0x18] ;  /* 0x00001800010a7983 */ /* 0x001f220000100a00 */
[----:B------:R-:W-:Y:S02]  /*25a50*/  STL [R1+0x3024], R12 ;  /* 0x0030240c01007387 */ /* 0x000fe40000100800 */
[----:B------:R-:W-:Y:S02]  /*25a60*/  STL [R1+0x3020], R13 ;  /* 0x0030200d01007387 */ /* 0x000fe40000100800 */
[----:B------:R-:W-:Y:S01]  /*25a70*/  STL [R1+0x301c], R14 ;  /* 0x00301c0e01007387 */ /* 0x000fe20000100800 */
[----:B------:R0:W-:Y:S04]  /*25a80*/  STL [R1+0x3018], R15 ;  /* 0x0030180f01007387 */ /* 0x0001e80000100800 */
[----:B0-----:R-:W2:Y:S01]  /*25a90*/  LDL.64 R14, [R1+0x38] ;  /* 0x00003800010e7983 */ /* 0x001ea20000100a00 */
[----:B------:R-:W-:-:S02]  /*25aa0*/  IMAD.MOV.U32 R22, RZ, RZ, R2 ;  /* 0x000000ffff167224 */ /* 0x000fc400078e0002 */
[----:B------:R-:W-:-:S07]  /*25ab0*/  IMAD.MOV.U32 R23, RZ, RZ, R0 ;  /* 0x000000ffff177224 */ /* 0x000fce00078e0000 */
[C---:B---3--:R-:W-:Y:S01]  /*25ac0*/  HMMA.16816.F32.BF16 R20, R16.reuse, R22, R4 ;  /* 0x000000161014723c */ /* 0x048fe20000041804 */
[----:B--2---:R0:W-:Y:S01]  /*25ad0*/  STL.64 [R1+0x30e0], R14 ;  /* 0x0030e00e01007387 */ /* 0x0041e20000100a00 */
[----:B------:R-:W2:Y:S02]  /*25ae0*/  LDL.LU R12, [R1+0x280] ;  /* 0x00028000010c7983 */ /* 0x000ea40000300800 */
[----:B------:R-:W2:Y:S01]  /*25af0*/  LDL.LU R13, [R1+0x284] ;  /* 0x00028400010d7983 */ /* 0x000ea20000300800 */
[----:B0-----:R-:W3:Y:S01]  /*25b00*/  LDL.LU R14, [R1+0x288] ;  /* 0x00028800010e7983 */ /* 0x001ee20000300800 */
[----:B------:R-:W3:Y:S03]  /*25b10*/  LDL.LU R15, [R1+0x28c] ;  /* 0x00028c00010f7983 */ /* 0x000ee60000300800 */
[----:B---3--:R-:W-:Y:S01]  /*25b20*/  STL.64 [R1+0x3108], R14 ;  /* 0x0031080e01007387 */ /* 0x008fe20000100a00 */
[----:B--2---:R0:W-:Y:S03]  /*25b30*/  STL.64 [R1+0x3100], R12 ;  /* 0x0031000c01007387 */ /* 0x0041e60000100a00 */
[----:B0-----:R-:W2:Y:S01]  /*25b40*/  LDL.LU R12, [R1+0x2a0] ;  /* 0x0002a000010c7983 */ /* 0x001ea20000300800 */
[----:B------:R-:W2:Y:S02]  /*25b50*/  LDL.LU R13, [R1+0x2a4] ;  /* 0x0002a400010d7983 */ /* 0x000ea40000300800 */
[----:B------:R-:W2:Y:S02]  /*25b60*/  LDL.LU R14, [R1+0x2a8] ;  /* 0x0002a800010e7983 */ /* 0x000ea40000300800 */
[----:B------:R-:W2:Y:S01]  /*25b70*/  LDL.LU R15, [R1+0x2ac] ;  /* 0x0002ac00010f7983 */ /* 0x000ea20000300800 */
[----:B------:R-:W3:Y:S01]  /*25b80*/  LDL.LU.64 R6, [R1+0x3168] ;  /* 0x0031680001067983 */ /* 0x000ee20000300a00 */
[----:B------:R-:W3:Y:S03]  /*25b90*/  LDL.LU.64 R4, [R1+0x3160] ;  /* 0x0031600001047983 */ /* 0x000ee60000300a00 */
[----:B------:R-:W-:Y:S02]  /*25ba0*/  STL.64 [R1+0x340], R20 ;  /* 0x0003401401007387 */ /* 0x000fe40000100a00 */
[----:B------:R0:W-:Y:S02]  /*25bb0*/  STL.64 [R1+0x348], R22 ;  /* 0x0003481601007387 */ /* 0x0001e40000100a00 */
[----:B0-----:R-:W3:Y:S02]  /*25bc0*/  LDL.LU.64 R22, [R1+0x3158] ;  /* 0x0031580001167983 */ /* 0x001ee40000300a00 */
[----:B---3--:R-:W-:Y:S02]  /*25bd0*/  HMMA.16816.F32.BF16 R16, R16, R22, R4 ;  /* 0x000000161010723c */ /* 0x008fe40000041804 */
[----:B------:R-:W3:Y:S01]  /*25be0*/  LDL.LU.64 R6, [R1+0x3150] ;  /* 0x0031500001067983 */ /* 0x000ee20000300a00 */
[----:B------:R-:W3:Y:S02]  /*25bf0*/  LDL.LU.64 R4, [R1+0x3148] ;  /* 0x0031480001047983 */ /* 0x000ee40000300a00 */
[----:B------:R-:W3:Y:S02]  /*25c00*/  LDL.LU.64 R22, [R1+0x3140] ;  /* 0x0031400001167983 */ /* 0x000ee40000300a00 */
[----:B------:R-:W3:Y:S02]  /*25c10*/  LDL.LU.64 R20, [R1+0x3138] ;  /* 0x0031380001147983 */ /* 0x000ee40000300a00 */
[----:B------:R-:W-:Y:S11]  /*25c20*/  IMAD.MOV.U32 R2, RZ, RZ, R27 ;  /* 0x000000ffff027224 */ /* 0x000ff600078e001b */
[----:B------:R-:W-:Y:S03]  /*25c30*/  @!UPT UIADD3 URZ, URZ, URZ, URZ ;  /* 0x0000003f3f3ff290 */ /* 0x000fe6000fffe03f */
[----:B------:R0:W-:Y:S01]  /*25c40*/  STL.64 [R1+0x330], R16 ;  /* 0x0003301001007387 */ /* 0x0001e20000100a00 */
[----:B------:R1:W-:Y:S03]  /*25c50*/  STL.64 [R1+0x338], R18 ;  /* 0x0003381201007387 */ /* 0x0003e60000100a00 */
        /* <DEDUP_REMOVED lines=10> */
[----:B-1----:R-:W3:Y:S01]  /*25d00*/  LDL.LU.64 R6, [R1+0x3130] ;  /* 0x0031300001067983 */ /* 0x002ee20000300a00 */
[----:B------:R-:W2:Y:S02]  /*25d10*/  LDL.LU.64 R26, [R1+0x3128] ;  /* 0x00312800011a7983 */ /* 0x000ea40000300a00 */
[----:B------:R-:W2:Y:S02]  /*25d20*/  LDL.LU.64 R24, [R1+0x3120] ;  /* 0x0031200001187983 */ /* 0x000ea40000300a00 */
[----:B------:R-:W-:Y:S01]  /*25d30*/  STL [R1+0x302c], R2 ;  /* 0x00302c0201007387 */ /* 0x000fe20000100800 */
[----:B------:R-:W-:Y:S01]  /*25d40*/  STL [R1+0x3028], R4 ;  /* 0x0030280401007387 */ /* 0x000fe20000100800 */
[----:B----4-:R-:W-:Y:S01]  /*25d50*/  IMAD.MOV.U32 R5, RZ, RZ, R11 ;  /* 0x000000ffff057224 */ /* 0x010fe200078e000b */
[C---:B--2---:R-:W-:Y:S11]  /*25d60*/  HMMA.16816.F32.BF16 R24, R20.reuse, R10, R24 ;  /* 0x0000000a1418723c */ /* 0x044ff60000041818 */
[----:B------:R-:W-:Y:S11]  /*25d70*/  @!UPT UIADD3 URZ, URZ, URZ, URZ ;  /* 0x0000003f3f3ff290 */ /* 0x000ff6000fffe03f */
[----:B------:R-:W-:Y:S01]  /*25d80*/  @!UPT UIADD3 URZ, URZ, URZ, URZ ;  /* 0x0000003f3f3ff290 */ /* 0x000fe2000fffe03f */
[----:B------:R0:W-:Y:S01]  /*25d90*/  STL.64 [R1+0x310], R24 ;  /* 0x0003101801007387 */ /* 0x0001e20000100a00 */
[----:B------:R1:W-:Y:S02]  /*25da0*/  STL.64 [R1+0x318], R26 ;  /* 0x0003181a01007387 */ /* 0x0003e40000100a00 */
[----:B0-----:R-:W-:Y:S01]  /*25db0*/  IMAD.MOV.U32 R24, RZ, RZ, R10 ;  /* 0x000000ffff187224 */ /* 0x001fe200078e000a */
[----:B-1----:R-:W2:Y:S01]  /*25dc0*/  LDL.LU.64 R26, [R1+0x3118] ;  /* 0x00311800011a7983 */ /* 0x002ea20000300a00 */
[----:B------:R-:W4:Y:S02]  /*25dd0*/  LDL.LU.64 R10, [R1+0x3110] ;  /* 0x00311000010a7983 */ /* 0x000f240000300a00 */
[----:B------:R-:W-:Y:S01]  /*25de0*/  STL [R1+0x3034], R5 ;  /* 0x0030340501007387 */ /* 0x000fe20000100800 */
[----:B------:R-:W-:Y:S01]  /*25df0*/  STL [R1+0x3030], R24 ;  /* 0x0030301801007387 */ /* 0x000fe20000100800 */
[----:B----4-:R-:W-:Y:S01]  /*25e00*/  HMMA.16816.F32.BF16 R12, R20, R10, R12 ;  /* 0x0000000a140c723c */ /* 0x010fe2000004180c */
[----:B------:R-:W-:-:S02]  /*25e10*/  IMAD.MOV.U32 R29, RZ, RZ, R10 ;  /* 0x000000ffff1d7224 */ /* 0x000fc400078e000a */
[----:B------:R-:W-:Y:S11]  /*25e20*/  IMAD.MOV.U32 R25, RZ, RZ, R11 ;  /* 0x000000ffff197224 */ /* 0x000ff600078e000b */
[----:B------:R-:W-:Y:S09]  /*25e30*/  @!UPT UIADD3 URZ, URZ, URZ, URZ ;  /* 0x0000003f3f3ff290 */ /* 0x000ff2000fffe03f */
[----:B------:R-:W-:Y:S01]  /*25e40*/  STL.64 [R1+0x300], R12 ;  /* 0x0003000c01007387 */ /* 0x000fe20000100a00 */
[----:B------:R0:W-:Y:S03]  /*25e50*/  STL.64 [R1+0x308], R14 ;  /* 0x0003080e01007387 */ /* 0x0001e60000100a00 */
[----:B0-----:R-:W4:Y:S01]  /*25e60*/  LDL.LU.64 R14, [R1+0x3108] ;  /* 0x00310800010e7983 */ /* 0x001f220000300a00 */
[----:B------:R-:W4:Y:S02]  /*25e70*/  LDL.LU.64 R12, [R1+0x3100] ;  /* 0x00310000010c7983 */ /* 0x000f240000300a00 */
[----:B------:R-:W2:Y:S02]  /*25e80*/  LDL.LU.64 R10, [R1+0x30f8] ;  /* 0x0030f800010a7983 */ /* 0x000ea40000300a00 */
[----:B------:R-:W2:Y:S01]  /*25e90*/  LDL.LU.64 R8, [R1+0x30f0] ;  /* 0x0030f00001087983 */ /* 0x000ea20000300a00 */
[----:B------:R-:W-:Y:S01]  /*25ea0*/  STL [R1+0x303c], R25 ;  /* 0x00303c1901007387 */ /* 0x000fe20000100800 */
[----:B------:R-:W-:Y:S01]  /*25eb0*/  STL [R1+0x3038], R29 ;  /* 0x0030381d01007387 */ /* 0x000fe20000100800 */
[C---:B--2---:R-:W-:Y:S11]  /*25ec0*/  HMMA.16816.F32.BF16 R8, R20.reuse, R26, R8 ;  /* 0x0000001a1408723c */ /* 0x044ff60000041808 */
[----:B------:R-:W-:Y:S11]  /*25ed0*/  @!UPT UIADD3 URZ, URZ, URZ, URZ ;  /* 0x0000003f3f3ff290 */ /* 0x000ff6000fffe03f */
[----:B------:R-:W-:Y:S01]  /*25ee0*/  @!UPT UIADD3 URZ, URZ, URZ, URZ ;  /* 0x0000003f3f3ff290 */ /* 0x000fe2000fffe03f */
[----:B------:R-:W-:Y:S01]  /*25ef0*/  STL.64 [R1+0x2f0], R8 ;  /* 0x0002f00801007387 */ /* 0x000fe20000100a00 */
[----:B------:R0:W-:Y:S03]  /*25f00*/  STL.64 [R1+0x2f8], R10 ;  /* 0x0002f80a01007387 */ /* 0x0001e60000100a00 */
[----:B0-----:R-:W4:Y:S01]  /*25f10*/  LDL.LU.64 R10, [R1+0x30e8] ;  /* 0x0030e800010a7983 */ /* 0x001f220000300a00 */
[----:B------:R0:W-:Y:S02]  /*25f20*/  STL.64 [R1+0x2fc8], R26 ;  /* 0x002fc81a01007387 */ /* 0x0001e40000100a00 */
[----:B------:R-:W3:Y:S02]  /*25f30*/  LDL.LU R24, [R1+0x270] ;  /* 0x0002700001187983 */ /* 0x000ee40000300800 */
[----:B------:R-:W3:Y:S01]  /*25f40*/  LDL.LU R25, [R1+0x274] ;  /* 0x0002740001197983 */ /* 0x000ee20000300800 */
        /* <DEDUP_REMOVED lines=8> */
[C---:B---3--:R-:W-:Y:S01]  /*25fd0*/  HMMA.16816.F32.BF16 R24, R20.reuse, R6, R24 ;  /* 0x000000061418723c */ /* 0x048fe20000041818 */
[----:B------:R2:W-:Y:S02]  /*25fe0*/  STL.64 [R1+0x2fc0], R10 ;  /* 0x002fc00a01007387 */ /* 0x0005e40000100a00 */
[----:B------:R0:W-:Y:S11]  /*25ff0*/  STL.64 [R1+0x2fb8], R6 ;  /* 0x002fb80601007387 */ /* 0x0001f60000100a00 */
[----:B------:R-:W-:Y:S09]  /*26000*/  @!UPT UIADD3 URZ, URZ, URZ, URZ ;  /* 0x0000003f3f3ff290 */ /* 0x000ff2000fffe03f */
[----:B------:R-:W-:Y:S01]  /*26010*/  STL.64 [R1+0x2d0], R24 ;  /* 0x0002d01801007387 */ /* 0x000fe20000100a00 */
[----:B------:R-:W-:Y:S01]  /*26020*/  STL.64 [R1+0x2d8], R26 ;  /* 0x0002d81a01007387 */ /* 0x000fe20000100a00 */
[C---:B--2---:R-:W-:Y:S01]  /*26030*/  HMMA.16816.F32.BF16 R8, R20.reuse, R14, R16 ;  /* 0x0000000e1408723c */ /* 0x044fe20000041810 */
[----:B0-----:R-:W-:Y:S02]  /*26040*/  IMAD.MOV.U32 R7, RZ, RZ, R14 ;  /* 0x000000ffff077224 */ /* 0x001fe400078e000e */
[----:B------:R-:W-:Y:S01]  /*26050*/  IMAD.MOV.U32 R6, RZ, RZ, R15 ;  /* 0x000000ffff067224 */ /* 0x000fe200078e000f */
[----:B------:R-:W0:Y:S11]  /*26060*/  LDSM.16.MT88.4 R16, [R3+0x4300] ;  /* 0x004300000310783b */ /* 0x000e360000004200 */
[----:B------:R-:W-:Y:S08]  /*26070*/  @!UPT UIADD3 URZ, URZ, URZ, URZ ;  /* 0x0000003f3f3ff290 */ /* 0x000ff0000fffe03f */
[----:B------:R-:W-:Y:S01]  /*26080*/  STL.64 [R1+0x6b0], R8 ;  /* 0x0006b00801007387 */ /* 0x000fe20000100a00 */
[----:B------:R-:W-:Y:S02]  /*26090*/  STL.64 [R1+0x6b8], R10 ;  /* 0x0006b80a01007387 */ /* 0x000fe40000100a00 */
[----:B------:R1:W-:Y:S02]  /*260a0*/  STL.64 [R1+0x3070], R6 ;  /* 0x0030700601007387 */ /* 0x0003e40000100a00 */
[----:B------:R-:W2:Y:S01]  /*260b0*/  LDL.LU R4, [R1+0x630] ;  /* 0x0006300001047983 */ /* 0x000ea20000300800 */
[----:B------:R-:W2:Y:S04]  /*260c0*/  LDL.LU R5, [R1+0x634] ;  /* 0x0006340001057983 */ /* 0x000ea80000300800 */
[----:B-1----:R-:W3:Y:S01]  /*260d0*/  LDL.LU R6, [R1+0x638] ;  /* 0x0006380001067983 */ /* 0x002ee20000300800 */
[----:B------:R-:W3:Y:S02]  /*260e0*/  LDL.LU R7, [R1+0x63c] ;  /* 0x00063c0001077983 */ /* 0x000ee40000300800 */
[----:B------:R-:W4:Y:S02]  /*260f0*/  LDL.LU R12, [R1+0x650] ;  /* 0x00065000010c7983 */ /* 0x000f240000300800 */
[----:B------:R-:W4:Y:S01]  /*26100*/  LDL.LU R13, [R1+0x654] ;  /* 0x00065400010d7983 */ /* 0x000f220000300800 */
[----:B------:R-:W2:Y:S01]  /*26110*/  LDL.LU R14, [R1+0x658] ;  /* 0x00065800010e7983 */ /* 0x000ea20000300800 */
[----:B------:R-:W2:Y:S02]  /*26120*/  LDL.LU R15, [R1+0x65c] ;  /* 0x00065c00010f7983 */ /* 0x000ea40000300800 */
[----:B------:R-:W3:Y:S02]  /*26130*/  LDL.LU R8, [R1+0x690] ;  /* 0x0006900001087983 */ /* 0x000ee40000300800 */
[----:B------:R-:W3:Y:S01]  /*26140*/  LDL.LU R9, [R1+0x694] ;  /* 0x0006940001097983 */ /* 0x000ee20000300800 */
[----:B------:R-:W3:Y:S01]  /*26150*/  LDL.LU R10, [R1+0x698] ;  /* 0x00069800010a7983 */ /* 0x000ee20000300800 */
[----:B------:R-:W3:Y:S03]  /*26160*/  LDL.LU R11, [R1+0x69c] ;  /* 0x00069c00010b7983 */ /* 0x000ee60000300800 */
[----:B--2---:R1:W-:Y:S01]  /*26170*/  STL.64 [R1+0x30a0], R14 ;  /* 0x0030a00e01007387 */ /* 0x0043e20000100a00 */
[----:B----4-:R-:W-:Y:S03]  /*26180*/  STL.64 [R1+0x3098], R12 ;  /* 0x0030980c01007387 */ /* 0x010fe60000100a00 */
[----:B-1----:R-:W2:Y:S04]  /*26190*/  LDL.64 R14, [R1+0x128] ;  /* 0x00012800010e7983 */ /* 0x002ea80000100a00 */
[----:B--2---:R-:W-:Y:S01]  /*261a0*/  STL.64 [R1+0x30b0], R14 ;  /* 0x0030b00e01007387 */ /* 0x004fe20000100a00 */
[----:B---3--:R1:W-:Y:S02]  /*261b0*/  STL.64 [R1+0x3080], R6 ;  /* 0x0030800601007387 */ /* 0x0083e40000100a00 */
[----:B------:R-:W-:Y:S01]  /*261c0*/  STL.64 [R1+0x3078], R4 ;  /* 0x0030780401007387 */ /* 0x000fe20000100a00 */
[----:B-1----:R-:W2:Y:S04]  /*261d0*/  LDL.64 R6, [R1+0x108] ;  /* 0x0001080001067983 */ /* 0x002ea80000100a00 */
[----:B--2---:R1:W-:Y:S04]  /*261e0*/  STL.64 [R1+0x3090], R6 ;  /* 0x0030900601007387 */ /* 0x0043e80000100a00 */
[----:B-1----:R-:W2:Y:S04]  /*261f0*/  LDL.64 R6, [R1+0x118] ;  /* 0x0001180001067983 */ /* 0x002ea80000100a00 */
[----:B--2---:R1:W-:Y:S01]  /*26200*/  STL.64 [R1+0x30a8], R6 ;  /* 0x0030a80601007387 */ /* 0x0043e20000100a00 */
[----:B------:R-:W2:Y:S02]  /*26210*/  LDL.LU R4, [R1+0x660] ;  /* 0x0006600001047983 */ /* 0x000ea40000300800 */
[----:B------:R-:W2:Y:S01]  /*26220*/  LDL.LU R5, [R1+0x664] ;  /* 0x0006640001057983 */ /* 0x000ea20000300800 */
[----:B-1----:R-:W3:Y:S01]  /*26230*/  LDL.LU R6, [R1+0x668] ;  /* 0x0006680001067983 */ /* 0x002ee20000300800 */
[----:B------:R-:W3:Y:S03]  /*26240*/  LDL.LU R7, [R1+0x66c] ;  /* 0x00066c0001077983 */ /* 0x000ee60000300800 */
[----:B---3--:R1:W-:Y:S01]  /*26250*/  STL.64 [R1+0x30c0], R6 ;  /* 0x0030c00601007387 */ /* 0x0083e20000100a00 */
[----:B--2---:R-:W-:Y:S03]  /*26260*/  STL.64 [R1+0x30b8], R4 ;  /* 0x0030b80401007387 */ /* 0x004fe60000100a00 */
[----:B-1----:R-:W2:Y:S04]  /*26270*/  LDL.64 R6, [R1+0x148] ;  /* 0x0001480001067983 */ /* 0x002ea80000100a00 */
[----:B--2---:R1:W-:Y:S04]  /*26280*/  STL.64 [R1+0x30d8], R6 ;  /* 0x0030d80601007387 */ /* 0x0043e80000100a00 */
[----:B-1----:R-:W2:Y:S01]  /*26290*/  LDL.64 R6, [R1+0x158] ;  /* 0x0001580001067983 */ /* 0x002ea20000100a00 */
[----:B------:R-:W3:Y:S02]  /*262a0*/  LDL.LU R24, [R1+0x670] ;  /* 0x0006700001187983 */ /* 0x000ee40000300800 */
[----:B------:R-:W3:Y:S02]  /*262b0*/  LDL.LU R25, [R1+0x674] ;  /* 0x0006740001197983 */ /* 0x000ee40000300800 */
[----:B------:R-:W4:Y:S01]  /*262c0*/  LDL.LU R26, [R1+0x678] ;  /* 0x00067800011a7983 */ /* 0x000f220000300800 */
[----:B------:R-:W4:Y:S04]  /*262d0*/  LDL.LU R27, [R1+0x67c] ;  /* 0x00067c00011b7983 */ /* 0x000f280000300800 */
[----:B----4-:R-:W-:Y:S01]  /*262e0*/  STL.64 [R1+0x30d0], R26 ;  /* 0x0030d01a01007387 */ /* 0x010fe20000100a00 */
[----:B---3--:R1:W-:Y:S03]  /*262f0*/  STL.64 [R1+0x30c8], R24 ;  /* 0x0030c81801007387 */ /* 0x0083e60000100a00 */
[----:B-1----:R-:W3:Y:S01]  /*26300*/  LDL.LU R24, [R1+0x680] ;  /* 0x0006800001187983 */ /* 0x002ee20000300800 */
[----:B------:R-:W3:Y:S02]  /*26310*/  LDL.LU R25, [R1+0x684] ;  /* 0x0006840001197983 */ /* 0x000ee40000300800 */
[----:B------:R-:W3:Y:S02]  /*26320*/  LDL.LU R26, [R1+0x688] ;  /* 0x00068800011a7983 */ /* 0x000ee40000300800 */
[----:B------:R-:W3:Y:S01]  /*26330*/  LDL.LU R27, [R1+0x68c] ;  /* 0x00068c00011b7983 */ /* 0x000ee20000300800 */
[----:B------:R-:W4:Y:S01]  /*26340*/  LDL.64 R14, [R1+0x138] ;  /* 0x00013800010e7983 */ /* 0x000f220000100a00 */
[----:B0-----:R0:W-:Y:S02]  /*26350*/  STL.64 [R1+0x2ed0], R18 ;  /* 0x002ed01201007387 */ /* 0x0011e40000100a00 */
[----:B------:R-:W-:Y:S01]  /*26360*/  STL.64 [R1+0x2ec8], R16 ;  /* 0x002ec81001007387 */ /* 0x000fe20000100a00 */
[----:B0-----:R-:W2:Y:S04]  /*26370*/  LDL.64 R18, [R1+0xd8] ;  /* 0x0000d80001127983 */ /* 0x001ea80000100a00 */
[----:B--2---:R0:W-:Y:S04]  /*26380*/  STL.64 [R1+0x3050], R18 ;  /* 0x0030501201007387 */ /* 0x0041e80000100a00 */
[----:B0-----:R-:W2:Y:S01]  /*26390*/  LDL.64 R18, [R1+0xe8] ;  /* 0x0000e80001127983 */ /* 0x001ea20000100a00 */
[----:B------:R-:W-:Y:S03]  /*263a0*/  HMMA.16816.F32.BF16 R8, R20, R6, R8 ;  /* 0x000000061408723c */ /* 0x000fe60000041808 */
[----:B--2---:R0:W-:Y:S04]  /*263b0*/  STL.64 [R1+0x3068], R18 ;  /* 0x0030681201007387 */ /* 0x0041e80000100a00 */
[----:B0-----:R-:W2:Y:S04]  /*263c0*/  LDL.64 R18, [R1+0xf8] ;  /* 0x0000f80001127983 */ /* 0x001ea80000100a00 */
[----:B--2---:R0:W-:Y:S01]  /*263d0*/  STL.64 [R1+0x3088], R18 ;  /* 0x0030881201007387 */ /* 0x0041e20000100a00 */
[----:B------:R-:W2:Y:S02]  /*263e0*/  LDL.LU R16, [R1+0x640] ;  /* 0x0006400001107983 */ /* 0x000ea40000300800 */
[----:B------:R-:W2:Y:S01]  /*263f0*/  LDL.LU R17, [R1+0x644] ;  /* 0x0006440001117983 */ /* 0x000ea20000300800 */
[----:B0-----:R-:W2:Y:S01]  /*26400*/  LDL.LU R18, [R1+0x648] ;  /* 0x0006480001127983 */ /* 0x001ea20000300800 */
[----:B------:R-:W2:Y:S07]  /*26410*/  LDL.LU R19, [R1+0x64c] ;  /* 0x00064c0001137983 */ /* 0x000eae0000300800 */
[----:B------:R0:W-:Y:S02]  /*26420*/  STL.64 [R1+0x6a0], R8 ;  /* 0x0006a00801007387 */ /* 0x0001e40000100a00 */
[----:B------:R1:W-:Y:S02]  /*26430*/  STL.64 [R1+0x6a8], R10 ;  /* 0x0006a80a01007387 */ /* 0x0003e40000100a00 */
[----:B0-----:R-:W-:-:S02]  /*26440*/  IMAD.MOV.U32 R9, RZ, RZ, R6 ;  /* 0x000000ffff097224 */ /* 0x001fc400078e0006 */
[----:B------:R-:W-:Y:S02]  /*26450*/  IMAD.MOV.U32 R8, RZ, RZ, R7 ;  /* 0x000000ffff087224 */ /* 0x000fe400078e0007 */
[----:B------:R-:W3:Y:S02]  /*26460*/  LDL.LU.64 R6, [R1+0x30d8] ;  /* 0x0030d80001067983 */ /* 0x000ee40000300a00 */
[C---:B---3--:R-:W-:Y:S01]  /*26470*/  HMMA.16816.F32.BF16 R24, R20.reuse, R6, R24 ;  /* 0x000000061418723c */ /* 0x048fe20000041818 */
[----:B-1----:R-:W-:Y:S02]  /*26480*/  IMAD.MOV.U32 R11, RZ, RZ, R6 ;  /* 0x000000ffff0b7224 */ /* 0x002fe400078e0006 */
[----:B------:R-:W-:Y:S11]  /*26490*/  IMAD.MOV.U32 R10, RZ, RZ, R7 ;  /* 0x000000ffff0a7224 */ /* 0x000ff600078e0007 */
[----:B------:R-:W-:Y:S09]  /*264a0*/  @!UPT UIADD3 URZ, URZ, URZ, URZ ;  /* 0x0000003f3f3ff290 */ /* 0x000ff2000fffe03f */
[----:B------:R-:W-:Y:S01]  /*264b0*/  STL.64 [R1+0x690], R24 ;  /* 0x0006901801007387 */ /* 0x000fe20000100a00 */
[----:B------:R0:W-:Y:S03]  /*264c0*/  STL.64 [R1+0x698], R26 ;  /* 0x0006981a01007387 */ /* 0x0001e60000100a00 */
[----:B0-----:R-:W4:Y:S01]  /*264d0*/  LDL.LU.64 R26, [R1+0x30d0] ;  /* 0x0030d000011a7983 */ /* 0x001f220000300a00 */
[----:B------:R-:W4:Y:S02]  /*264e0*/  LDL.LU.64 R24, [R1+0x30c8] ;  /* 0x0030c80001187983 */ /* 0x000f240000300a00 */
[----:B------:R-:W3:Y:S02]  /*264f0*/  LDL.LU.64 R6, [R1+0x30c0] ;  /* 0x0030c00001067983 */ /* 0x000ee40000300a00 */
[----:B------:R-:W3:Y:S01]  /*26500*/  LDL.LU.64 R4, [R1+0x30b8] ;  /* 0x0030b80001047983 */ /* 0x000ee20000300a00 */
[----:B------:R-:W-:Y:S01]  /*26510*/  STL.64 [R1+0x3048], R10 ;  /* 0x0030480a01007387 */ /* 0x000fe20000100a00 */
[----:B------:R0:W-:Y:S03]  /*26520*/  STL.64 [R1+0x3040], R8 ;  /* 0x0030400801007387 */ /* 0x0001e60000100a00 */
[----:B0-----:R-:W2:Y:S01]  /*26530*/  LDL.LU R8, [R1+0x250] ;  /* 0x0002500001087983 */ /* 0x001ea20000300800 */
[----:B------:R-:W2:Y:S02]  /*26540*/  LDL.LU R9, [R1+0x254] ;  /* 0x0002540001097983 */ /* 0x000ea40000300800 */
[----:B------:R-:W2:Y:S02]  /*26550*/  LDL.LU R10, [R1+0x258] ;  /* 0x00025800010a7983 */ /* 0x000ea40000300800 */
[----:B------:R-:W2:Y:S01]  /*26560*/  LDL.LU R11, [R1+0x25c] ;  /* 0x00025c00010b7983 */ /* 0x000ea20000300800 */
        /* <DEDUP_REMOVED lines=8> */
[----:B------:R-:W-:Y:S01]  /*265f0*/  STL.64 [R1+0x680], R24 ;  /* 0x0006801801007387 */ /* 0x000fe20000100a00 */
[----:B------:R0:W-:Y:S02]  /*26600*/  STL.64 [R1+0x688], R26 ;  /* 0x0006881a01007387 */ /* 0x0001e40000100a00 */
[----:B0-----:R-:W-:Y:S02]  /*26610*/  IMAD.MOV.U32 R27, RZ, RZ, R14 ;  /* 0x000000ffff1b7224 */ /* 0x001fe400078e000e */
[----:B------:R-:W-:Y:S02]  /*26620*/  IMAD.MOV.U32 R26, RZ, RZ, R15 ;  /* 0x000000ffff1a7224 */ /* 0x000fe400078e000f */
[----:B------:R-:W3:Y:S02]  /*26630*/  LDL.LU.64 R14, [R1+0x30b0] ;  /* 0x0030b000010e7983 */ /* 0x000ee40000300a00 */
[----:B---3--:R-:W-:Y:S01]  /*26640*/  HMMA.16816.F32.BF16 R4, R20, R14, R4 ;  /* 0x0000000e1404723c */ /* 0x008fe20000041804 */
[----:B------:R-:W-:-:S02]  /*26650*/  IMAD.MOV.U32 R0, RZ, RZ, R14 ;  /* 0x000000ffff007224 */ /* 0x000fc400078e000e */
[----:B------:R-:W-:Y:S11]  /*26660*/  IMAD.MOV.U32 R28, RZ, RZ, R15 ;  /* 0x000000ffff1c7224 */ /* 0x000ff600078e000f */
[----:B------:R-:W-:Y:S09]  /*26670*/  @!UPT UIADD3 URZ, URZ, URZ, URZ ;  /* 0x0000003f3f3ff290 */ /* 0x000ff2000fffe03f */
[----:B------:R-:W-:Y:S01]  /*26680*/  STL.64 [R1+0x670], R4 ;  /* 0x0006700401007387 */ /* 0x000fe20000100a00 */
[----:B------:R0:W-:Y:S03]  /*26690*/  STL.64 [R1+0x678], R6 ;  /* 0x0006780601007387 */ /* 0x0001e60000100a00 */
[----:B0-----:R-:W3:Y:S01]  /*266a0*/  LDL.LU.64 R6, [R1+0x30a8] ;  /* 0x0030a80001067983 */ /* 0x001ee20000300a00 */
[----:B------:R-:W3:Y:S02]  /*266b0*/  LDL.LU.64 R14, [R1+0x30a0] ;  /* 0x0030a000010e7983 */ /* 0x000ee40000300a00 */
[----:B------:R-:W3:Y:S02]  /*266c0*/  LDL.LU.64 R12, [R1+0x3098] ;  /* 0x00309800010c7983 */ /* 0x000ee40000300a00 */
[C---:B---3--:R-:W-:Y:S11]  /*266d0*/  HMMA.16816.F32.BF16 R12, R20.reuse, R6, R12 ;  /* 0x00000006140c723c */ /* 0x048ff6000004180c */
[----:B------:R-:W-:Y:S11]  /*266e0*/  @!UPT UIADD3 URZ, URZ, URZ, URZ ;  /* 0x0000003f3f3ff290 */ /* 0x000ff6000fffe03f */
[----:B------:R-:W-:Y:S01]  /*266f0*/  @!UPT UIADD3 URZ, URZ, URZ, URZ ;  /* 0x0000003f3f3ff290 */ /* 0x000fe2000fffe03f */
        /* <DEDUP_REMOVED lines=31> */
[----:B--2---:R-:W-:Y:S01]  /*268f0*/  HMMA.16816.F32.BF16 R20, R20, R18, R8 ;  /* 0x000000121414723c */ /* 0x004fe20000041808 */
[----:B------:R-:W2:Y:S01]  /*26900*/  LDL.LU.64 R10, [R1+0x3048] ;  /* 0x00304800010a7983 */ /* 0x000ea20000300a00 */
[----:B------:R-:W4:Y:S02]  /*26910*/  LDL.LU.64 R8, [R1+0x3040] ;  /* 0x0030400001087983 */ /* 0x000f240000300a00 */
[----:B------:R-:W-:-:S02]  /*26920*/  IMAD.MOV.U32 R2, RZ, RZ, R18 ;  /* 0x000000ffff027224 */ /* 0x000fc400078e0012 */
[----:B------:R-:W-:Y:S11]  /*26930*/  IMAD.MOV.U32 R4, RZ, RZ, R19 ;  /* 0x000000ffff047224 */ /* 0x000ff600078e0013 */
[----:B------:R-:W-:Y:S06]  /*26940*/  @!UPT UIADD3 URZ, URZ, URZ, URZ ;  /* 0x0000003f3f3ff290 */ /* 0x000fec000fffe03f */
[----:B------:R-:W-:Y:S01]  /*26950*/  STL.64 [R1+0x2c0], R20 ;  /* 0x0002c01401007387 */ /* 0x000fe20000100a00 */
[----:B------:R-:W-:Y:S02]  /*26960*/  STL.64 [R1+0x2c8], R22 ;  /* 0x0002c81601007387 */ /* 0x000fe40000100a00 */
[----:B------:R-:W2:Y:S02]  /*26970*/  LDL.LU R16, [R1+0x240] ;  /* 0x0002400001107983 */ /* 0x000ea40000300800 */
[----:B------:R-:W2:Y:S01]  /*26980*/  LDL.LU R17, [R1+0x244] ;  /* 0x0002440001117983 */ /* 0x000ea20000300800 */
[----:B------:R-:W2:Y:S01]  /*26990*/  LDL.LU R18, [R1+0x248] ;  /* 0x0002480001127983 */ /* 0x000ea20000300800 */
[----:B------:R-:W2:Y:S03]  /*269a0*/  LDL.LU R19, [R1+0x24c] ;  /* 0x00024c0001137983 */ /* 0x000ea60000300800 */
[----:B------:R-:W0:Y:S04]  /*269b0*/  LDSM.16.MT88.4 R20, [R3+0x4380] ;  /* 0x004380000314783b */ /* 0x000e280000004200 */
[----:B--2---:R1:W-:Y:S01]  /*269c0*/  STL.64 [R1+0x2ee0], R18 ;  /* 0x002ee01201007387 */ /* 0x0043e20000100a00 */
[----:B------:R-:W-:Y:S02]  /*269d0*/  STL.64 [R1+0x2ed8], R16 ;  /* 0x002ed81001007387 */ /* 0x000fe40000100a00 */
[----:B-1----:R-:W-:-:S02]  /*269e0*/  IMAD.MOV.U32 R18, RZ, RZ, R25 ;  /* 0x000000ffff127224 */ /* 0x002fc400078e0019 */
[----:B------:R-:W-:Y:S01]  /*269f0*/  IMAD.MOV.U32 R19, RZ, RZ, R29 ;  /* 0x000000ffff137224 */ /* 0x000fe200078e001d */
[----:B------:R-:W2:Y:S01]  /*26a00*/  LDL.LU R25, [R1+0x303c] ;  /* 0x00303c0001197983 */ /* 0x000ea20000300800 */
[----:B------:R-:W2:Y:S03]  /*26a10*/  LDL.LU R29, [R1+0x3038] ;  /* 0x00303800011d7983 */ /* 0x000ea60000300800 */
[----:B------:R1:W-:Y:S02]  /*26a20*/  STL.64 [R1+0x2ef0], R18 ;  /* 0x002ef01201007387 */ /* 0x0003e40000100a00 */
[----:B-1----:R-:W-:Y:S02]  /*26a30*/  IMAD.MOV.U32 R18, RZ, RZ, R5 ;  /* 0x000000ffff127224 */ /* 0x002fe400078e0005 */
[----:B------:R-:W-:Y:S01]  /*26a40*/  IMAD.MOV.U32 R19, RZ, RZ, R24 ;  /* 0x000000ffff137224 */ /* 0x000fe200078e0018 */
[----:B------:R-:W2:Y:S01]  /*26a50*/  LDL.LU R5, [R1+0x3034] ;  /* 0x0030340001057983 */ /* 0x000ea20000300800 */
[----:B------:R-:W2:Y:S03]  /*26a60*/  LDL.LU R24, [R1+0x3030] ;  /* 0x0030300001187983 */ /* 0x000ea60000300800 */
[----:B------:R1:W-:Y:S01]  /*26a70*/  STL.64 [R1+0x2f08], R18 ;  /* 0x002f081201007387 */ /* 0x0003e20000100a00 */
[----:B------:R-:W-:Y:S02]  /*26a80*/  STL [R1+0x2e08], R3 ;  /* 0x002e080301007387 */ /* 0x000fe40000100800 */
[----:B0-----:R0:W-:Y:S02]  /*26a90*/  STL.64 [R1+0x2dc0], R22 ;  /* 0x002dc01601007387 */ /* 0x0011e40000100a00 */
[----:B------:R3:W-:Y:S02]  /*26aa0*/  STL.64 [R1+0x2db8], R20 ;  /* 0x002db81401007387 */ /* 0x0007e40000100a00 */
[----:B-1----:R-:W-:-:S02]  /*26ab0*/  IMAD.MOV.U32 R18, RZ, RZ, R12 ;  /* 0x000000ffff127224 */ /* 0x002fc400078e000c */
[----:B------:R-:W-:Y:S02]  /*26ac0*/  IMAD.MOV.U32 R19, RZ, RZ, R13 ;  /* 0x000000ffff137224 */ /* 0x000fe400078e000d */
[----:B0-----:R-:W-:Y:S02]  /*26ad0*/  IMAD.MOV.U32 R22, RZ, RZ, R2 ;  /* 0x000000ffff167224 */ /* 0x001fe400078e0002 */
[----:B------:R-:W-:Y:S01]  /*26ae0*/  IMAD.MOV.U32 R23, RZ, RZ, R4 ;  /* 0x000000ffff177224 */ /* 0x000fe200078e0004 */
[----:B------:R-:W2:Y:S01]  /*26af0*/  LDL.LU R2, [R1+0x302c] ;  /* 0x00302c0001027983 */ /* 0x000ea20000300800 */
[----:B------:R-:W2:Y:S02]  /*26b00*/  LDL.LU R4, [R1+0x3028] ;  /* 0x0030280001047983 */ /* 0x000ea40000300800 */
[----:B------:R-:W2:Y:S02]  /*26b10*/  LDL.LU R12, [R1+0x3024] ;  /* 0x00302400010c7983 */ /* 0x000ea40000300800 */
[----:B------:R-:W2:Y:S01]  /*26b20*/  LDL.LU R13, [R1+0x3020] ;  /* 0x00302000010d7983 */ /* 0x000ea20000300800 */
[----:B------:R-:W-:Y:S01]  /*26b30*/  STL.64 [R1+0x2f20], R18 ;  /* 0x002f201201007387 */ /* 0x000fe20000100a00 */
[----:B------:R0:W-:Y:S02]  /*26b40*/  STL.64 [R1+0x2ee8], R22 ;  /* 0x002ee81601007387 */ /* 0x0001e40000100a00 */
[----:B---3--:R-:W3:Y:S02]  /*26b50*/  LDL.LU R20, [R1+0x530] ;  /* 0x0005300001147983 */ /* 0x008ee40000300800 */
[----:B------:R-:W3:Y:S01]  /*26b60*/  LDL.LU R21, [R1+0x534] ;  /* 0x0005340001157983 */ /* 0x000ee20000300800 */
[----:B0-----:R-:W2:Y:S01]  /*26b70*/  LDL.LU R22, [R1+0x538] ;  /* 0x0005380001167983 */ /* 0x001ea20000300800 */
[----:B------:R-:W2:Y:S02]  /*26b80*/  LDL.LU R23, [R1+0x53c] ;  /* 0x00053c0001177983 */ /* 0x000ea40000300800 */
[----:B------:R-:W-:-:S02]  /*26b90*/  IMAD.MOV.U32 R18, RZ, RZ, R14 ;  /* 0x000000ffff127224 */ /* 0x000fc400078e000e */
[----:B------:R-:W-:Y:S01]  /*26ba0*/  IMAD.MOV.U32 R19, RZ, RZ, R15 ;  /* 0x000000ffff137224 */ /* 0x000fe200078e000f */
[----:B------:R-:W4:Y:S01]  /*26bb0*/  LDL.LU R14, [R1+0x301c] ;  /* 0x00301c00010e7983 */ /* 0x000f220000300800 */
[----:B------:R-:W4:Y:S03]  /*26bc0*/  LDL.LU R15, [R1+0x3018] ;  /* 0x00301800010f7983 */ /* 0x000f260000300800 */
[----:B------:R-:W-:Y:S04]  /*26bd0*/  STL.64 [R1+0x2f38], R18 ;  /* 0x002f381201007387 */ /* 0x000fe80000100a00 */
[----:B--2---:R-:W-:Y:S01]  /*26be0*/  STL.64 [R1+0x2f00], R22 ;  /* 0x002f001601007387 */ /* 0x004fe20000100a00 */
[----:B---3--:R0:W-:Y:S03]  /*26bf0*/  STL.64 [R1+0x2ef8], R20 ;  /* 0x002ef81401007387 */ /* 0x0081e60000100a00 */
[----:B0-----:R-:W2:Y:S01]  /*26c00*/  LDL.LU R20, [R1+0x540] ;  /* 0x0005400001147983 */ /* 0x001ea20000300800 */
[----:B------:R-:W2:Y:S02]  /*26c10*/  LDL.LU R21, [R1+0x544] ;  /* 0x0005440001157983 */ /* 0x000ea40000300800 */
[----:B------:R-:W3:Y:S02]  /*26c20*/  LDL.LU R22, [R1+0x548] ;  /* 0x0005480001167983 */ /* 0x000ee40000300800 */
[----:B------:R-:W3:Y:S02]  /*26c30*/  LDL.LU R23, [R1+0x54c] ;  /* 0x00054c0001177983 */ /* 0x000ee40000300800 */
[----:B------:R-:W-:-:S02]  /*26c40*/  IMAD.MOV.U32 R18, RZ, RZ, R0 ;  /* 0x000000ffff127224 */ /* 0x000fc400078e0000 */
[----:B------:R-:W-:Y:S01]  /*26c50*/  IMAD.MOV.U32 R19, RZ, RZ, R28 ;  /* 0x000000ffff137224 */ /* 0x000fe200078e001c */
[----:B------:R-:W4:Y:S01]  /*26c60*/  LDL.LU R0, [R1+0x3014] ;  /* 0x0030140001007983 */ /* 0x000f220000300800 */
[----:B------:R-:W4:Y:S03]  /*26c70*/  LDL.LU R28, [R1+0x3010] ;  /* 0x00301000011c7983 */ /* 0x000f260000300800 */
[----:B------:R-:W-:Y:S04]  /*26c80*/  STL.64 [R1+0x2f50], R18 ;  /* 0x002f501201007387 */ /* 0x000fe80000100a00 */
[----:B---3--:R-:W-:Y:S01]  /*26c90*/  STL.64 [R1+0x2f18], R22 ;  /* 0x002f181601007387 */ /* 0x008fe20000100a00 */
[----:B--2---:R0:W-:Y:S03]  /*26ca0*/  STL.64 [R1+0x2f10], R20 ;  /* 0x002f101401007387 */ /* 0x0041e60000100a00 */
[----:B0-----:R-:W2:Y:S01]  /*26cb0*/  LDL.LU R20, [R1+0x550] ;  /* 0x0005500001147983 */ /* 0x001ea20000300800 */
[----:B------:R-:W2:Y:S02]  /*26cc0*/  LDL.LU R21, [R1+0x554] ;  /* 0x0005540001157983 */ /* 0x000ea40000300800 */
[----:B------:R-:W3:Y:S02]  /*26cd0*/  LDL.LU R22, [R1+0x558] ;  /* 0x0005580001167983 */ /* 0x000ee40000300800 */
[----:B------:R-:W3:Y:S02]  /*26ce0*/  LDL.LU R23, [R1+0x55c] ;  /* 0x00055c0001177983 */ /* 0x000ee40000300800 */
[----:B------:R-:W-:-:S02]  /*26cf0*/  IMAD.MOV.U32 R18, RZ, RZ, R27 ;  /* 0x000000ffff127224 */ /* 0x000fc400078e001b */
[----:B------:R-:W-:-:S05]  /*26d00*/  IMAD.MOV.U32 R19, RZ, RZ, R26 ;  /* 0x000000ffff137224 */ /* 0x000fca00078e001a */
[----:B------:R0:W-:Y:S02]  /*26d10*/  STL.64 [R1+0x2f68], R18 ;  /* 0x002f681201007387 */ /* 0x0001e40000100a00 */
[----:B0-----:R-:W-:Y:S02]  /*26d20*/  IMAD.MOV.U32 R18, RZ, RZ, R11 ;  /* 0x000000ffff127224 */ /* 0x001fe400078e000b */
[----:B------:R-:W-:-:S05]  /*26d30*/  IMAD.MOV.U32 R19, RZ, RZ, R10 ;  /* 0x000000ffff137224 */ /* 0x000fca00078e000a */
[----:B------:R-:W-:Y:S04]  /*26d40*/  STL.64 [R1+0x2f80], R18 ;  /* 0x002f801201007387 */ /* 0x000fe80000100a00 */
[----:B---3--:R-:W-:Y:S01]  /*26d50*/  STL.64 [R1+0x2f30], R22 ;  /* 0x002f301601007387 */ /* 0x008fe20000100a00 */
[----:B--2---:R0:W-:Y:S03]  /*26d60*/  STL.64 [R1+0x2f28], R20 ;  /* 0x002f281401007387 */ /* 0x0041e60000100a00 */
[----:B0-----:R-:W2:Y:S01]  /*26d70*/  LDL.LU R20, [R1+0x560] ;  /* 0x0005600001147983 */ /* 0x001ea20000300800 */
[----:B------:R-:W2:Y:S02]  /*26d80*/  LDL.LU R21, [R1+0x564] ;  /* 0x0005640001157983 */ /* 0x000ea40000300800 */
[----:B------:R-:W3:Y:S02]  /*26d90*/  LDL.LU R22, [R1+0x568] ;  /* 0x0005680001167983 */ /* 0x000ee40000300800 */
[----:B------:R-:W3:Y:S02]  /*26da0*/  LDL.LU R23, [R1+0x56c] ;  /* 0x00056c0001177983 */ /* 0x000ee40000300800 */
[----:B----4-:R-:W-:-:S02]  /*26db0*/  IMAD.MOV.U32 R18, RZ, RZ, R9 ;  /* 0x000000ffff127224 */ /* 0x010fc400078e0009 */
[----:B------:R-:W-:-:S05]  /*26dc0*/  IMAD.MOV.U32 R19, RZ, RZ, R8 ;  /* 0x000000ffff137224 */ /* 0x000fca00078e0008 */
[----:B------:R-:W-:Y:S04]  /*26dd0*/  STL.64 [R1+0x2f98], R18 ;  /* 0x002f981201007387 */ /* 0x000fe80000100a00 */
[----:B---3--:R-:W-:Y:S01]  /*26de0*/  STL.64 [R1+0x2f48], R22 ;  /* 0x002f481601007387 */ /* 0x008fe20000100a00 */
[----:B--2---:R0:W-:Y:S03]  /*26df0*/  STL.64 [R1+0x2f40], R20 ;  /* 0x002f401401007387 */ /* 0x0041e60000100a00 */
[----:B0-----:R-:W2:Y:S01]  /*26e00*/  LDL.LU R20, [R1+0x570] ;  /* 0x0005700001147983 */ /* 0x001ea20000300800 */
[----:B------:R-:W2:Y:S02]  /*26e10*/  LDL.LU R21, [R1+0x574] ;  /* 0x0005740001157983 */ /* 0x000ea40000300800 */
[----:B------:R-:W3:Y:S02]  /*26e20*/  LDL.LU R22, [R1+0x578] ;  /* 0x0005780001167983 */ /* 0x000ee40000300800 */
[----:B------:R-:W3:Y:S01]  /*26e30*/  LDL.LU R23, [R1+0x57c] ;  /* 0x00057c0001177983 */ /* 0x000ee20000300800 */
[----:B------:R-:W4:Y:S01]  /*26e40*/  LDL.LU R8, [R1+0x5e0] ;  /* 0x0005e00001087983 */ /* 0x000f220000300800 */
[----:B------:R-:W4:Y:S02]  /*26e50*/  LDL.LU R9, [R1+0x5e4] ;  /* 0x0005e40001097983 */ /* 0x000f240000300800 */
[----:B------:R-:W2:Y:S02]  /*26e60*/  LDL.LU R10, [R1+0x5e8] ;  /* 0x0005e800010a7983 */ /* 0x000ea40000300800 */
[----:B------:R-:W2:Y:S02]  /*26e70*/  LDL.LU R11, [R1+0x5ec] ;  /* 0x0005ec00010b7983 */ /* 0x000ea40000300800 */
[----:B------:R-:W-:-:S02]  /*26e80*/  IMAD.MOV.U32 R26, RZ, RZ, R29 ;  /* 0x000000ffff1a7224 */ /* 0x000fc400078e001d */
[----:B------:R-:W-:Y:S01]  /*26e90*/  IMAD.MOV.U32 R27, RZ, RZ, R25 ;  /* 0x000000ffff1b7224 */ /* 0x000fe200078e0019 */
[----:B--2---:R-:W-:Y:S01]  /*26ea0*/  STL.64 [R1+0x2fd8], R10 ;  /* 0x002fd80a01007387 */ /* 0x004fe20000100a00 */
[----:B----4-:R0:W-:Y:S03]  /*26eb0*/  STL.64 [R1+0x2fd0], R8 ;  /* 0x002fd00801007387 */ /* 0x0101e60000100a00 */
[----:B------:R1:W-:Y:S01]  /*26ec0*/  STL.64 [R1+0x2fe0], R26 ;  /* 0x002fe01a01007387 */ /* 0x0003e20000100a00 */
[----:B0-----:R-:W2:Y:S01]  /*26ed0*/  LDL.LU R8, [R1+0x5f0] ;  /* 0x0005f00001087983 */ /* 0x001ea20000300800 */
[----:B------:R-:W2:Y:S02]  /*26ee0*/  LDL.LU R9, [R1+0x5f4] ;  /* 0x0005f40001097983 */ /* 0x000ea40000300800 */
[----:B------:R-:W4:Y:S02]  /*26ef0*/  LDL.LU R10, [R1+0x5f8] ;  /* 0x0005f800010a7983 */ /* 0x000f240000300800 */
[----:B------:R-:W4:Y:S02]  /*26f00*/  LDL.LU R11, [R1+0x5fc] ;  /* 0x0005fc00010b7983 */ /* 0x000f240000300800 */
[----:B-1----:R-:W-:-:S02]  /*26f10*/  IMAD.MOV.U32 R26, RZ, RZ, R24 ;  /* 0x000000ffff1a7224 */ /* 0x002fc400078e0018 */
[----:B------:R-:W-:Y:S01]  /*26f20*/  IMAD.MOV.U32 R27, RZ, RZ, R5 ;  /* 0x000000ffff1b7224 */ /* 0x000fe200078e0005 */
[----:B----4-:R-:W-:Y:S01]  /*26f30*/  STL.64 [R1+0x2ff0], R10 ;  /* 0x002ff00a01007387 */ /* 0x010fe20000100a00 */
[----:B--2---:R0:W-:Y:S03]  /*26f40*/  STL.64 [R1+0x2fe8], R8 ;  /* 0x002fe80801007387 */ /* 0x0041e60000100a00 */
[----:B------:R-:W-:Y:S01]  /*26f50*/  STL.64 [R1+0x2ff8], R26 ;  /* 0x002ff81a01007387 */ /* 0x000fe20000100a00 */
[----:B0-----:R-:W2:Y:S01]  /*26f60*/  LDL.LU R8, [R1+0x600] ;  /* 0x0006000001087983 */ /* 0x001ea20000300800 */
[----:B------:R-:W2:Y:S02]  /*26f70*/  LDL.LU R9, [R1+0x604] ;  /* 0x0006040001097983 */ /* 0x000ea40000300800 */
[----:B------:R-:W4:Y:S02]  /*26f80*/  LDL.LU R10, [R1+0x608] ;  /* 0x00060800010a7983 */ /* 0x000f240000300800 */
[----:B------:R-:W4:Y:S02]  /*26f90*/  LDL.LU R11, [R1+0x60c] ;  /* 0x00060c00010b7983 */ /* 0x000f240000300800 */
[----:B------:R-:W-:-:S02]  /*26fa0*/  IMAD.MOV.U32 R18, RZ, RZ, R7 ;  /* 0x000000ffff127224 */ /* 0x000fc400078e0007 */
[----:B------:R-:W-:Y:S01]  /*26fb0*/  IMAD.MOV.U32 R19, RZ, RZ, R6 ;  /* 0x000000ffff137224 */ /* 0x000fe200078e0006 */
[----:B----4-:R-:W-:Y:S01]  /*26fc0*/  STL.64 [R1+0x3008], R10 ;  /* 0x0030080a01007387 */ /* 0x010fe20000100a00 */
[----:B--2---:R0:W-:Y:S03]  /*26fd0*/  STL.64 [R1+0x3000], R8 ;  /* 0x0030000801007387 */ /* 0x0041e60000100a00 */
[----:B0-----:R-:W2:Y:S01]  /*26fe0*/  LDL.LU R8, [R1+0x610] ;  /* 0x0006100001087983 */ /* 0x001ea20000300800 */
[----:B------:R-:W2:Y:S02]  /*26ff0*/  LDL.LU R9, [R1+0x614] ;  /* 0x0006140001097983 */ /* 0x000ea40000300800 */
[----:B------:R-:W2:Y:S02]  /*27000*/  LDL.LU R10, [R1+0x618] ;  /* 0x00061800010a7983 */ /* 0x000ea40000300800 */
[----:B------:R-:W2:Y:S01]  /*27010*/  LDL.LU R11, [R1+0x61c] ;  /* 0x00061c00010b7983 */ /* 0x000ea20000300800 */
[----:B------:R-:W-:Y:S01]  /*27020*/  STL.64 [R1+0x2fb0], R18 ;  /* 0x002fb01201007387 */ /* 0x000fe20000100a00 */
[----:B---3--:R-:W-:Y:S02]  /*27030*/  STL.64 [R1+0x2f60], R22 ;  /* 0x002f601601007387 */ /* 0x008fe40000100a00 */
[----:B------:R0:W-:Y:S02]  /*27040*/  STL.64 [R1+0x2f58], R20 ;  /* 0x002f581401007387 */ /* 0x0001e40000100a00 */
[----:B0-----:R-:W3:Y:S01]  /*27050*/  LDL.LU R20, [R1+0x580] ;  /* 0x0005800001147983 */ /* 0x001ee20000300800 */
[----:B------:R-:W3:Y:S02]  /*27060*/  LDL.LU R21, [R1+0x584] ;  /* 0x0005840001157983 */ /* 0x000ee40000300800 */
[----:B------:R-:W4:Y:S02]  /*27070*/  LDL.LU R22, [R1+0x588] ;  /* 0x0005880001167983 */ /* 0x000f240000300800 */
[----:B------:R-:W4:Y:S02]  /*27080*/  LDL.LU R23, [R1+0x58c] ;  /* 0x00058c0001177983 */ /* 0x000f240000300800 */
[----:B------:R-:W-:-:S02]  /*27090*/  IMAD.MOV.U32 R26, RZ, RZ, R4 ;  /* 0x000000ffff1a7224 */ /* 0x000fc400078e0004 */
        /* <DEDUP_REMOVED lines=8> */
[----:B----4-:R-:W-:Y:S01]  /*27120*/  STL.64 [R1+0x2f78], R22 ;  /* 0x002f781601007387 */ /* 0x010fe20000100a00 */
[----:B---3--:R0:W-:Y:S03]  /*27130*/  STL.64 [R1+0x2f70], R20 ;  /* 0x002f701401007387 */ /* 0x0081e60000100a00 */
[----:B0-----:R-:W3:Y:S01]  /*27140*/  LDL.LU R20, [R1+0x590] ;  /* 0x0005900001147983 */ /* 0x001ee20000300800 */
[----:B------:R-:W3:Y:S02]  /*27150*/  LDL.LU R21, [R1+0x594] ;  /* 0x0005940001157983 */ /* 0x000ee40000300800 */
[----:B------:R-:W4:Y:S02]  /*27160*/  LDL.LU R22, [R1+0x598] ;  /* 0x0005980001167983 */ /* 0x000f240000300800 */
[----:B------:R-:W4:Y:S02]  /*27170*/  LDL.LU R23, [R1+0x59c] ;  /* 0x00059c0001177983 */ /* 0x000f240000300800 */
[----:B------:R-:W-:-:S07]  /*27180*/  IMAD.MOV.U32 R27, RZ, RZ, R2 ;  /* 0x000000ffff1b7224 */ /* 0x000fce00078e0002 */
[C---:B--2---:R-:W-:Y:S01]  /*27190*/  HMMA.16816.F32.BF16 R24, R12.reuse, R26, R8 ;  /* 0x0000001a0c18723c */ /* 0x044fe20000041808 */
[----:B----4-:R-:W-:Y:S01]  /*271a0*/  STL.64 [R1+0x2f90], R22 ;  /* 0x002f901601007387 */ /* 0x010fe20000100a00 */
        /* <DEDUP_REMOVED lines=10> */
[----:B------:R-:W2:Y:S01]  /*27250*/  LDL.LU R23, [R1+0x5bc] ;  /* 0x0005bc0001177983 */ /* 0x000ea20000300800 */
[----:B------:R-:W3:Y:S01]  /*27260*/  LDL.LU.64 R10, [R1+0x3008] ;  /* 0x00300800010a7983 */ /* 0x000ee20000300a00 */
[----:B------:R-:W3:Y:S02]  /*27270*/  LDL.LU.64 R8, [R1+0x3000] ;  /* 0x0030000001087983 */ /* 0x000ee40000300a00 */
        /* <DEDUP_REMOVED lines=22> */
[----:B0-----:R-:W3:Y:S01]  /*273e0*/  LDL.LU.64 R10, [R1+0x2fc0] ;  /* 0x002fc000010a7983 */ /* 0x001ee20000300a00 */
[----:B------:R0:W-:Y:S03]  /*273f0*/  STL.64 [R1+0x2eb0], R26 ;  /* 0x002eb01a01007387 */ /* 0x0001e60000100a00 */
[----:B0-----:R-:W4:Y:S01]  /*27400*/  LDL.LU.64 R26, [R1+0x18] ;  /* 0x00001800011a7983 */ /* 0x001f220000300a00 */
[C---:B---3--:R-:W-:Y:S03]  /*27410*/  HMMA.16816.F32.BF16 R4, R12.reuse, R10, R4 ;  /* 0x0000000a0c04723c */ /* 0x048fe60000041804 */
[----:B----4-:R0:W-:Y:S04]  /*27420*/  STL.64 [R1+0x2eb8], R26 ;  /* 0x002eb81a01007387 */ /* 0x0101e80000100a00 */
[----:B0-----:R-:W3:Y:S11]  /*27430*/  LDL.LU.64 R26, [R1+0x28] ;  /* 0x00002800011a7983 */ /* 0x001ef60000300a00 */
[----:B------:R-:W-:Y:S05]  /*27440*/  @!UPT UIADD3 URZ, URZ, URZ, URZ ;  /* 0x0000003f3f3ff290 */ /* 0x000fea000fffe03f */
[----:B------:R-:W-:Y:S02]  /*27450*/  STL.64 [R1+0x270], R4 ;  /* 0x0002700401007387 */ /* 0x000fe40000100a00 */
[----:B------:R0:W-:Y:S02]  /*27460*/  STL.64 [R1+0x278], R6 ;  /* 0x0002780601007387 */ /* 0x0001e40000100a00 */
[----:B0-----:R-:W4:Y:S01]  /*27470*/  LDL.LU.64 R6, [R1+0x2fb8] ;  /* 0x002fb80001067983 */ /* 0x001f220000300a00 */
[----:B------:R0:W-:Y:S02]  /*27480*/  STL.64 [R1+0x2ec0], R10 ;  /* 0x002ec00a01007387 */ /* 0x0001e40000100a00 */
[----:B------:R-:W2:Y:S02]  /*27490*/  LDL.LU R8, [R1+0x230] ;  /* 0x0002300001087983 */ /* 0x000ea40000300800 */
[----:B------:R-:W2:Y:S01]  /*274a0*/  LDL.LU R9, [R1+0x234] ;  /* 0x0002340001097983 */ /* 0x000ea20000300800 */
[----:B0-----:R-:W2:Y:S01]  /*274b0*/  LDL.LU R10, [R1+0x238] ;  /* 0x00023800010a7983 */ /* 0x001ea20000300800 */
[----:B------:R-:W2:Y:S01]  /*274c0*/  LDL.LU R11, [R1+0x23c] ;  /* 0x00023c00010b7983 */ /* 0x000ea20000300800 */
[C---:B----4-:R-:W-:Y:S11]  /*274d0*/  HMMA.16816.F32.BF16 R16, R12.reuse, R6, R16 ;  /* 0x000000060c10723c */ /* 0x050ff60000041810 */
[----:B------:R-:W-:Y:S11]  /*274e0*/  @!UPT UIADD3 URZ, URZ, URZ, URZ ;  /* 0x0000003f3f3ff290 */ /* 0x000ff6000fffe03f */
[----:B------:R-:W-:Y:S01]  /*274f0*/  @!UPT UIADD3 URZ, URZ, URZ, URZ ;  /* 0x0000003f3f3ff290 */ /* 0x000fe2000fffe03f */
        /* <DEDUP_REMOVED lines=60> */
[----:B------:R-:W2:Y:S11]  /*278c0*/  LDL.LU.64 R22, [R1+0x2ee8] ;  /* 0x002ee80001167983 */ /* 0x000eb60000300a00 */
[----:B------:R-:W-:Y:S10]  /*278d0*/  @!UPT UIADD3 URZ, URZ, URZ, URZ ;  /* 0x0000003f3f3ff290 */ /* 0x000ff4000fffe03f */
[----:B------:R-:W-:Y:S01]  /*278e0*/  STL.64 [R1+0x5a0], R16 ;  /* 0x0005a01001007387 */ /* 0x000fe20000100a00 */
[----:B------:R0:W-:Y:S03]  /*278f0*/  STL.64 [R1+0x5a8], R18 ;  /* 0x0005a81201007387 */ /* 0x0001e60000100a00 */
[----:B0-----:R-:W2:Y:S01]  /*27900*/  LDL.LU.64 R18, [R1+0x2ee0] ;  /* 0x002ee00001127983 */ /* 0x001ea20000300a00 */
[----:B------:R-:W2:Y:S02]  /*27910*/  LDL.LU.64 R16, [R1+0x2ed8] ;  /* 0x002ed80001107983 */ /* 0x000ea40000300a00 */
[----:B--2---:R-:W-:Y:S01]  /*27920*/  HMMA.16816.F32.BF16 R12, R12, R22, R16 ;  /* 0x000000160c0c723c */ /* 0x004fe20000041810 */
[----:B------:R-:W2:Y:S01]  /*27930*/  LDL.LU.64 R18, [R1+0x2ed0] ;  /* 0x002ed00001127983 */ /* 0x000ea20000300a00 */
[----:B------:R-:W2:Y:S02]  /*27940*/  LDL.LU.64 R16, [R1+0x2ec8] ;  /* 0x002ec80001107983 */ /* 0x000ea40000300a00 */
[----:B---3--:R-:W-:-:S02]  /*27950*/  IMAD.MOV.U32 R4, RZ, RZ, R27 ;  /* 0x000000ffff047224 */ /* 0x008fc400078e001b */
[----:B------:R-:W-:Y:S11]  /*27960*/  IMAD.MOV.U32 R3, RZ, RZ, R26 ;  /* 0x000000ffff037224 */ /* 0x000ff600078e001a */
[----:B------:R-:W-:Y:S06]  /*27970*/  @!UPT UIADD3 URZ, URZ, URZ, URZ ;  /* 0x0000003f3f3ff290 */ /* 0x000fec000fffe03f */
[----:B------:R-:W-:Y:S01]  /*27980*/  STL.64 [R1+0x250], R12 ;  /* 0x0002500c01007387 */ /* 0x000fe20000100a00 */
[----:B------:R0:W-:Y:S03]  /*27990*/  STL.64 [R1+0x258], R14 ;  /* 0x0002580e01007387 */ /* 0x0001e60000100a00 */
[----:B0-----:R-:W3:Y:S01]  /*279a0*/  LDL.LU.64 R14, [R1+0x8] ;  /* 0x00000800010e7983 */ /* 0x001ee20000300a00 */
[----:B------:R0:W-:Y:S02]  /*279b0*/  STL.64 [R1+0x2dd0], R22 ;  /* 0x002dd01601007387 */ /* 0x0001e40000100a00 */
[----:B------:R-:W4:Y:S02]  /*279c0*/  LDL.LU R20, [R1+0x220] ;  /* 0x0002200001147983 */ /* 0x000f240000300800 */
[----:B------:R-:W4:Y:S01]  /*279d0*/  LDL.LU R21, [R1+0x224] ;  /* 0x0002240001157983 */ /* 0x000f220000300800 */
[----:B0-----:R-:W4:Y:S01]  /*279e0*/  LDL.LU R22, [R1+0x228] ;  /* 0x0002280001167983 */ /* 0x001f220000300800 */
[----:B------:R-:W4:Y:S01]  /*279f0*/  LDL.LU R23, [R1+0x22c] ;  /* 0x00022c0001177983 */ /* 0x000f220000300800 */
[C---:B--2---:R-:W-:Y:S11]  /*27a00*/  HMMA.16816.F32.BF16 R8, R16.reuse, R26, R8 ;  /* 0x0000001a1008723c */ /* 0x044ff60000041808 */
[----:B------:R-:W-:Y:S11]  /*27a10*/  @!UPT UIADD3 URZ, URZ, URZ, URZ ;  /* 0x0000003f3f3ff290 */ /* 0x000ff6000fffe03f */
[----:B------:R-:W-:Y:S01]  /*27a20*/  @!UPT UIADD3 URZ, URZ, URZ, URZ ;  /* 0x0000003f3f3ff290 */ /* 0x000fe2000fffe03f */
[----:B------:R-:W-:Y:S01]  /*27a30*/  STL.64 [R1+0x240], R8 ;  /* 0x0002400801007387 */ /* 0x000fe20000100a00 */
[----:B------:R0:W-:Y:S03]  /*27a40*/  STL.64 [R1+0x248], R10 ;  /* 0x0002480a01007387 */ /* 0x0001e60000100a00 */
[----:B0-----:R-:W2:Y:S01]  /*27a50*/  LDL.LU.64 R10, [R1+0x2ec0] ;  /* 0x002ec000010a7983 */ /* 0x001ea20000300a00 */
[----:B------:R-:W4:Y:S02]  /*27a60*/  LDL.LU.64 R26, [R1+0x2eb8] ;  /* 0x002eb800011a7983 */ /* 0x000f240000300a00 */
[----:B------:R-:W-:Y:S02]  /*27a70*/  STL.64 [R1+0x2e98], R6 ;  /* 0x002e980601007387 */ /* 0x000fe40000100a00 */
[----:B------:R0:W-:Y:S02]  /*27a80*/  STL [R1+0x2e90], R4 ;  /* 0x002e900401007387 */ /* 0x0001e40000100800 */
[----:B0-----:R-:W2:Y:S01]  /*27a90*/  LDL.LU R4, [R1+0x210] ;  /* 0x0002100001047983 */ /* 0x001ea20000300800 */
[----:B------:R-:W2:Y:S02]  /*27aa0*/  LDL.LU R5, [R1+0x214] ;  /* 0x0002140001057983 */ /* 0x000ea40000300800 */
[----:B------:R-:W2:Y:S02]  /*27ab0*/  LDL.LU R6, [R1+0x218] ;  /* 0x0002180001067983 */ /* 0x000ea40000300800 */
[----:B------:R-:W2:Y:S02]  /*27ac0*/  LDL.LU R7, [R1+0x21c] ;  /* 0x00021c0001077983 */ /* 0x000ea40000300800 */
[----:B---3--:R-:W-:Y:S01]  /*27ad0*/  IMAD.MOV.U32 R8, RZ, RZ, R15 ;  /* 0x000000ffff087224 */ /* 0x008fe200078e000f */
[C---:B----4-:R-:W-:Y:S08]  /*27ae0*/  HMMA.16816.F32.BF16 R20, R16.reuse, R26, R20 ;  /* 0x0000001a1014723c */ /* 0x050ff00000041814 */
[----:B--2---:R-:W-:Y:S11]  /*27af0*/  HMMA.16816.F32.BF16 R4, R16, R14, R4 ;  /* 0x0000000e1004723c */ /* 0x004ff60000041804 */
[----:B------:R-:W-:Y:S04]  /*27b00*/  @!UPT UIADD3 URZ, URZ, URZ, URZ ;  /* 0x0000003f3f3ff290 */ /* 0x000fe8000fffe03f */
[----:B------:R0:W-:Y:S01]  /*27b10*/  STL.64 [R1+0x230], R20 ;  /* 0x0002301401007387 */ /* 0x0001e20000100a00 */
[----:B------:R1:W-:Y:S02]  /*27b20*/  STL.64 [R1+0x238], R22 ;  /* 0x0002381601007387 */ /* 0x0003e40000100a00 */
[----:B0-----:R-:W-:Y:S02]  /*27b30*/  IMAD.MOV.U32 R21, RZ, RZ, R26 ;  /* 0x000000ffff157224 */ /* 0x001fe400078e001a */
[----:B------:R-:W-:Y:S02]  /*27b40*/  IMAD.MOV.U32 R20, RZ, RZ, R27 ;  /* 0x000000ffff147224 */ /* 0x000fe400078e001b */
[----:B------:R-:W2:Y:S01]  /*27b50*/  LDL.LU.64 R26, [R1+0x2eb0] ;  /* 0x002eb000011a7983 */ /* 0x000ea20000300a00 */
[----:B------:R-:W-:Y:S02]  /*27b60*/  STL.64 [R1+0x220], R4 ;  /* 0x0002200401007387 */ /* 0x000fe40000100a00 */
[----:B------:R-:W-:Y:S02]  /*27b70*/  STL.64 [R1+0x228], R6 ;  /* 0x0002280601007387 */ /* 0x000fe40000100a00 */
[----:B------:R-:W-:Y:S01]  /*27b80*/  STL.64 [R1+0x2ea8], R10 ;  /* 0x002ea80a01007387 */ /* 0x000fe20000100a00 */
[----:B------:R0:W-:Y:S01]  /*27b90*/  STL [R1+0x2ea0], R8 ;  /* 0x002ea00801007387 */ /* 0x0001e20000100800 */
[----:B-1----:R-:W-:-:S03]  /*27ba0*/  IMAD.MOV.U32 R22, RZ, RZ, R14 ;  /* 0x000000ffff167224 */ /* 0x002fc600078e000e */
[----:B0-----:R-:W2:Y:S01]  /*27bb0*/  LDL.LU R8, [R1+0x200] ;  /* 0x0002000001087983 */ /* 0x001ea20000300800 */
[----:B------:R-:W2:Y:S02]  /*27bc0*/  LDL.LU R9, [R1+0x204] ;  /* 0x0002040001097983 */ /* 0x000ea40000300800 */
[----:B------:R-:W2:Y:S02]  /*27bd0*/  LDL.LU R10, [R1+0x208] ;  /* 0x00020800010a7983 */ /* 0x000ea40000300800 */
[----:B------:R-:W2:Y:S01]  /*27be0*/  LDL.LU R11, [R1+0x20c] ;  /* 0x00020c00010b7983 */ /* 0x000ea20000300800 */
[----:B------:R-:W3:Y:S01]  /*27bf0*/  LDL.LU R12, [R1+0x1c0] ;  /* 0x0001c000010c7983 */ /* 0x000ee20000300800 */
[----:B------:R-:W3:Y:S02]  /*27c00*/  LDL.LU R13, [R1+0x1c4] ;  /* 0x0001c400010d7983 */ /* 0x000ee40000300800 */
[----:B------:R-:W4:Y:S02]  /*27c10*/  LDL.LU R14, [R1+0x1c8] ;  /* 0x0001c800010e7983 */ /* 0x000f240000300800 */
[----:B------:R-:W4:Y:S01]  /*27c20*/  LDL.LU R15, [R1+0x1cc] ;  /* 0x0001cc00010f7983 */ /* 0x000f220000300800 */
[----:B------:R-:W2:Y:S01]  /*27c30*/  LDL.LU R4, [R1+0x1f0] ;  /* 0x0001f00001047983 */ /* 0x000ea20000300800 */
[----:B------:R-:W2:Y:S02]  /*27c40*/  LDL.LU R5, [R1+0x1f4] ;  /* 0x0001f40001057983 */ /* 0x000ea40000300800 */
[----:B------:R-:W2:Y:S02]  /*27c50*/  LDL.LU R6, [R1+0x1f8] ;  /* 0x0001f80001067983 */ /* 0x000ea40000300800 */
[----:B------:R-:W2:Y:S01]  /*27c60*/  LDL.LU R7, [R1+0x1fc] ;  /* 0x0001fc0001077983 */ /* 0x000ea20000300800 */
[----:B----4-:R0:W-:Y:S01]  /*27c70*/  STL.64 [R1+0x2e78], R14 ;  /* 0x002e780e01007387 */ /* 0x0101e20000100a00 */
[----:B---3--:R1:W-:Y:S03]  /*27c80*/  STL.64 [R1+0x2e70], R12 ;  /* 0x002e700c01007387 */ /* 0x0083e60000100a00 */
[----:B0-----:R-:W3:Y:S04]  /*27c90*/  LDL.64 R14, [R1+0x38] ;  /* 0x00003800010e7983 */ /* 0x001ee80000100a00 */
[----:B---3--:R0:W-:Y:S01]  /*27ca0*/  STL.64 [R1+0x2e88], R14 ;  /* 0x002e880e01007387 */ /* 0x0081e20000100a00 */
[----:B-1----:R-:W3:Y:S02]  /*27cb0*/  LDL.LU R12, [R1+0x1e0] ;  /* 0x0001e000010c7983 */ /* 0x002ee40000300800 */
[----:B------:R-:W3:Y:S01]  /*27cc0*/  LDL.LU R13, [R1+0x1e4] ;  /* 0x0001e400010d7983 */ /* 0x000ee20000300800 */
[----:B0-----:R-:W3:Y:S01]  /*27cd0*/  LDL.LU R14, [R1+0x1e8] ;  /* 0x0001e800010e7983 */ /* 0x001ee20000300800 */
[----:B------:R-:W3:Y:S02]  /*27ce0*/  LDL.LU R15, [R1+0x1ec] ;  /* 0x0001ec00010f7983 */ /* 0x000ee40000300800 */
[----:B------:R0:W-:Y:S02]  /*27cf0*/  STL [R1+0x2e18], R22 ;  /* 0x002e181601007387 */ /* 0x0001e40000100800 */
[----:B------:R-:W-:Y:S01]  /*27d00*/  STL.64 [R1+0x2e10], R20 ;  /* 0x002e101401007387 */ /* 0x000fe20000100a00 */
[----:B0-----:R-:W4:Y:S04]  /*27d10*/  LDL.LU.64 R22, [R1+0x118] ;  /* 0x0001180001167983 */ /* 0x001f280000300a00 */
[----:B----4-:R0:W-:Y:S04]  /*27d20*/  STL.64 [R1+0x2e28], R22 ;  /* 0x002e281601007387 */ /* 0x0101e80000100a00 */
[----:B0-----:R-:W4:Y:S04]  /*27d30*/  LDL.LU.64 R22, [R1+0x128] ;  /* 0x0001280001167983 */ /* 0x001f280000300a00 */
[----:B----4-:R0:W-:Y:S04]  /*27d40*/  STL.64 [R1+0x2e40], R22 ;  /* 0x002e401601007387 */ /* 0x0101e80000100a00 */
[----:B0-----:R-:W4:Y:S04]  /*27d50*/  LDL.LU.64 R22, [R1+0x138] ;  /* 0x0001380001167983 */ /* 0x001f280000300a00 */
[----:B----4-:R0:W-:Y:S04]  /*27d60*/  STL.64 [R1+0x2e50], R22 ;  /* 0x002e501601007387 */ /* 0x0101e80000100a00 */
[----:B0-----:R-:W4:Y:S01]  /*27d70*/  LDL.LU.64 R22, [R1+0x148] ;  /* 0x0001480001167983 */ /* 0x001f220000300a00 */
[C---:B--2---:R-:W-:Y:S03]  /*27d80*/  HMMA.16816.F32.BF16 R8, R16.reuse, R26, R8 ;  /* 0x0000001a1008723c */ /* 0x044fe60000041808 */
[----:B----4-:R0:W-:Y:S04]  /*27d90*/  STL.64 [R1+0x2e68], R22 ;  /* 0x002e681601007387 */ /* 0x0101e80000100a00 */
[----:B0-----:R-:W2:Y:S04]  /*27da0*/  LDL.LU.64 R22, [R1+0x158] ;  /* 0x0001580001167983 */ /* 0x001ea80000300a00 */
[----:B--2---:R0:W-:Y:S01]  /*27db0*/  STL.64 [R1+0x2e80], R22 ;  /* 0x002e801601007387 */ /* 0x0041e20000100a00 */
[----:B------:R-:W2:Y:S02]  /*27dc0*/  LDL.LU R20, [R1+0x1d0] ;  /* 0x0001d00001147983 */ /* 0x000ea40000300800 */
[----:B------:R-:W2:Y:S01]  /*27dd0*/  LDL.LU R21, [R1+0x1d4] ;  /* 0x0001d40001157983 */ /* 0x000ea20000300800 */
[----:B0-----:R-:W2:Y:S01]  /*27de0*/  LDL.LU R22, [R1+0x1d8] ;  /* 0x0001d80001167983 */ /* 0x001ea20000300800 */
[----:B------:R-:W2:Y:S07]  /*27df0*/  LDL.LU R23, [R1+0x1dc] ;  /* 0x0001dc0001177983 */ /* 0x000eae0000300800 */
[----:B------:R-:W-:Y:S02]  /*27e00*/  STL.64 [R1+0x210], R8 ;  /* 0x0002100801007387 */ /* 0x000fe40000100a00 */
[----:B------:R0:W-:Y:S02]  /*27e10*/  STL.64 [R1+0x218], R10 ;  /* 0x0002180a01007387 */ /* 0x0001e40000100a00 */
[----:B0-----:R-:W4:Y:S01]  /*27e20*/  LDL.LU.64 R10, [R1+0x2ea8] ;  /* 0x002ea800010a7983 */ /* 0x001f220000300a00 */
[----:B------:R-:W2:Y:S02]  /*27e30*/  LDL.LU R8, [R1+0x2ea0] ;  /* 0x002ea00001087983 */ /* 0x000ea40000300800 */
[----:B------:R0:W-:Y:S02]  /*27e40*/  STL.64 [R1+0x2e48], R26 ;  /* 0x002e481a01007387 */ /* 0x0001e40000100a00 */
[----:B------:R-:W2:Y:S01]  /*27e50*/  LDL.LU R24, [R1+0x1a0] ;  /* 0x0001a00001187983 */ /* 0x000ea20000300800 */
[----:B------:R-:W2:Y:S04]  /*27e60*/  LDL.LU R25, [R1+0x1a4] ;  /* 0x0001a40001197983 */ /* 0x000ea80000300800 */
[----:B0-----:R-:W2:Y:S01]  /*27e70*/  LDL.LU R26, [R1+0x1a8] ;  /* 0x0001a800011a7983 */ /* 0x001ea20000300800 */
[----:B------:R-:W2:Y:S01]  /*27e80*/  LDL.LU R27, [R1+0x1ac] ;  /* 0x0001ac00011b7983 */ /* 0x000ea20000300800 */
[C---:B----4-:R-:W-:Y:S02]  /*27e90*/  HMMA.16816.F32.BF16 R4, R16.reuse, R10, R4 ;  /* 0x0000000a1004723c */ /* 0x050fe40000041804 */
[----:B--2---:R-:W-:Y:S01]  /*27ea0*/  STL.64 [R1+0x2e60], R26 ;  /* 0x002e601a01007387 */ /* 0x004fe20000100a00 */
[----:B------:R0:W-:Y:S03]  /*27eb0*/  STL.64 [R1+0x2e58], R24 ;  /* 0x002e581801007387 */ /* 0x0001e60000100a00 */
[----:B0-----:R-:W2:Y:S01]  /*27ec0*/  LDL.LU R24, [R1+0x1b0] ;  /* 0x0001b00001187983 */ /* 0x001ea20000300800 */
[----:B------:R-:W2:Y:S02]  /*27ed0*/  LDL.LU R25, [R1+0x1b4] ;  /* 0x0001b40001197983 */ /* 0x000ea40000300800 */
[----:B------:R-:W2:Y:S02]  /*27ee0*/  LDL.LU R26, [R1+0x1b8] ;  /* 0x0001b800011a7983 */ /* 0x000ea40000300800 */
[----:B------:R-:W2:Y:S11]  /*27ef0*/  LDL.LU R27, [R1+0x1bc] ;  /* 0x0001bc00011b7983 */ /* 0x000eb60000300800 */
[----:B------:R-:W-:Y:S01]  /*27f00*/  @!UPT UIADD3 URZ, URZ, URZ, URZ ;  /* 0x0000003f3f3ff290 */ /* 0x000fe2000fffe03f */
[----:B------:R-:W-:Y:S01]  /*27f10*/  STL.64 [R1+0x200], R4 ;  /* 0x0002000401007387 */ /* 0x000fe20000100a00 */
[----:B------:R0:W-:Y:S03]  /*27f20*/  STL.64 [R1+0x208], R6 ;  /* 0x0002080601007387 */ /* 0x0001e60000100a00 */
[----:B0-----:R-:W3:Y:S01]  /*27f30*/  LDL.LU.64 R6, [R1+0x2e98] ;  /* 0x002e980001067983 */ /* 0x001ee20000300a00 */
[----:B------:R-:W4:Y:S02]  /*27f40*/  LDL.LU R4, [R1+0x2e90] ;  /* 0x002e900001047983 */ /* 0x000f240000300800 */
[----:B------:R-:W-:Y:S02]  /*27f50*/  STL.64 [R1+0x2e20], R10 ;  /* 0x002e200a01007387 */ /* 0x000fe40000100a00 */
[----:B------:R0:W-:Y:S02]  /*27f60*/  STL [R1+0x2e1c], R8 ;  /* 0x002e1c0801007387 */ /* 0x0001e40000100800 */
[----:B0-----:R-:W2:Y:S01]  /*27f70*/  LDL.LU R8, [R1+0x180] ;  /* 0x0001800001087983 */ /* 0x001ea20000300800 */
[----:B------:R-:W2:Y:S02]  /*27f80*/  LDL.LU R9, [R1+0x184] ;  /* 0x0001840001097983 */ /* 0x000ea40000300800 */
[----:B------:R-:W2:Y:S02]  /*27f90*/  LDL.LU R10, [R1+0x188] ;  /* 0x00018800010a7983 */ /* 0x000ea40000300800 */
[----:B------:R-:W2:Y:S01]  /*27fa0*/  LDL.LU R11, [R1+0x18c] ;  /* 0x00018c00010b7983 */ /* 0x000ea20000300800 */
        /* <DEDUP_REMOVED lines=9> */
[----:B------:R0:W-:Y:S03]  /*28040*/  STL.64 [R1+0x1f8], R14 ;  /* 0x0001f80e01007387 */ /* 0x0001e60000100a00 */
[----:B0-----:R-:W3:Y:S02]  /*28050*/  LDL.LU.64 R14, [R1+0x2e88] ;  /* 0x002e8800010e7983 */ /* 0x001ee40000300a00 */
[C---:B---3--:R-:W-:Y:S01]  /*28060*/  HMMA.16816.F32.BF16 R20, R16.reuse, R14, R20 ;  /* 0x0000000e1014723c */ /* 0x048fe20000041814 */
[----:B------:R-:W-:Y:S11]  /*28070*/  IMAD.MOV.U32 R2, RZ, RZ, R15 ;  /* 0x000000ffff027224 */ /* 0x000ff600078e000f */
[----:B------:R-:W-:Y:S11]  /*28080*/  @!UPT UIADD3 URZ, URZ, URZ, URZ ;  /* 0x0000003f3f3ff290 */ /* 0x000ff6000fffe03f */
        /* <DEDUP_REMOVED lines=8> */
[----:B------:R0:W-:Y:S01]  /*28110*/  STL.64 [R1+0x940], R12 ;  /* 0x0009400c01007387 */ /* 0x0001e20000100a00 */
[----:B------:R1:W-:Y:S02]  /*28120*/  STL.64 [R1+0x948], R14 ;  /* 0x0009480e01007387 */ /* 0x0003e40000100a00 */
[----:B0-----:R-:W-:Y:S02]  /*28130*/  IMAD.MOV.U32 R13, RZ, RZ, R22 ;  /* 0x000000ffff0d7224 */ /* 0x001fe400078e0016 */
[----:B------:R-:W-:Y:S02]  /*28140*/  IMAD.MOV.U32 R12, RZ, RZ, R23 ;  /* 0x000000ffff0c7224 */ /* 0x000fe400078e0017 */
[----:B------:R-:W3:Y:S01]  /*28150*/  LDL.LU.64 R22, [R1+0x2e68] ;  /* 0x002e680001167983 */ /* 0x000ee20000300a00 */
[----:B------:R-:W-:Y:S01]  /*28160*/  STL [R1+0x2d24], R13 ;  /* 0x002d240d01007387 */ /* 0x000fe20000100800 */
[----:B---3--:R-:W-:Y:S01]  /*28170*/  HMMA.16816.F32.BF16 R24, R16, R22, R24 ;  /* 0x000000161018723c */ /* 0x008fe20000041818 */
[----:B-1----:R-:W-:-:S02]  /*28180*/  IMAD.MOV.U32 R15, RZ, RZ, R22 ;  /* 0x000000ffff0f7224 */ /* 0x002fc400078e0016 */
[----:B------:R-:W-:Y:S11]  /*28190*/  IMAD.MOV.U32 R14, RZ, RZ, R23 ;  /* 0x000000ffff0e7224 */ /* 0x000ff600078e0017 */
[----:B------:R-:W-:Y:S09]  /*281a0*/  @!UPT UIADD3 URZ, URZ, URZ, URZ ;  /* 0x0000003f3f3ff290 */ /* 0x000ff2000fffe03f */
[----:B------:R-:W-:Y:S01]  /*281b0*/  STL.64 [R1+0x930], R24 ;  /* 0x0009301801007387 */ /* 0x000fe20000100a00 */
[----:B------:R0:W-:Y:S03]  /*281c0*/  STL.64 [R1+0x938], R26 ;  /* 0x0009381a01007387 */ /* 0x0001e60000100a00 */
[----:B0-----:R-:W3:Y:S01]  /*281d0*/  LDL.LU.64 R26, [R1+0x2e60] ;  /* 0x002e6000011a7983 */ /* 0x001ee20000300a00 */
[----:B------:R-:W3:Y:S02]  /*281e0*/  LDL.LU.64 R24, [R1+0x2e58] ;  /* 0x002e580001187983 */ /* 0x000ee40000300a00 */
[----:B------:R-:W3:Y:S02]  /*281f0*/  LDL.LU.64 R22, [R1+0x2e50] ;  /* 0x002e500001167983 */ /* 0x000ee40000300a00 */
[----:B------:R0:W-:Y:S01]  /*28200*/  STL.64 [R1+0x2e00], R14 ;  /* 0x002e000e01007387 */ /* 0x0001e20000100a00 */
[----:B------:R-:W-:Y:S04]  /*28210*/  STL [R1+0x2df8], R12 ;  /* 0x002df80c01007387 */ /* 0x000fe80000100800 */
[----:B0-----:R-:W2:Y:S01]  /*28220*/  LDL.64 R14, [R1+0x108] ;  /* 0x00010800010e7983 */ /* 0x001ea20000100a00 */
[C---:B---3--:R-:W-:Y:S11]  /*28230*/  HMMA.16816.F32.BF16 R24, R16.reuse, R22, R24 ;  /* 0x000000161018723c */ /* 0x048ff60000041818 */
[----:B------:R-:W-:Y:S11]  /*28240*/  @!UPT UIADD3 URZ, URZ, URZ, URZ ;  /* 0x0000003f3f3ff290 */ /* 0x000ff6000fffe03f */
[----:B------:R-:W-:Y:S01]  /*28250*/  @!UPT UIADD3 URZ, URZ, URZ, URZ ;  /* 0x0000003f3f3ff290 */ /* 0x000fe2000fffe03f */
[----:B------:R0:W-:Y:S01]  /*28260*/  STL.64 [R1+0x920], R24 ;  /* 0x0009201801007387 */ /* 0x0001e20000100a00 */
[----:B------:R1:W-:Y:S02]  /*28270*/  STL.64 [R1+0x928], R26 ;  /* 0x0009281a01007387 */ /* 0x0003e40000100a00 */
[----:B0-----:R-:W-:Y:S01]  /*28280*/  IMAD.MOV.U32 R25, RZ, RZ, R22 ;  /* 0x000000ffff197224 */ /* 0x001fe200078e0016 */
[----:B-1----:R-:W3:Y:S01]  /*28290*/  LDL.LU.64 R26, [R1+0x2e48] ;  /* 0x002e4800011a7983 */ /* 0x002ee20000300a00 */
[----:B------:R-:W-:Y:S02]  /*282a0*/  IMAD.MOV.U32 R24, RZ, RZ, R23 ;  /* 0x000000ffff187224 */ /* 0x000fe400078e0017 */
[----:B------:R-:W2:Y:S02]  /*282b0*/  LDL.LU.64 R22, [R1+0x2e40] ;  /* 0x002e400001167983 */ /* 0x000ea40000300a00 */
[----:B--2---:R-:W-:Y:S01]  /*282c0*/  HMMA.16816.F32.BF16 R8, R16, R22, R8 ;  /* 0x000000161008723c */ /* 0x004fe20000041808 */
[----:B---3--:R-:W-:Y:S01]  /*282d0*/  STL.64 [R1+0x2d70], R26 ;  /* 0x002d701a01007387 */ /* 0x008fe20000100a00 */
[----:B------:R0:W-:Y:S02]  /*282e0*/  STL.64 [R1+0x2d68], R24 ;  /* 0x002d681801007387 */ /* 0x0001e40000100a00 */
[----:B------:R-:W-:-:S02]  /*282f0*/  IMAD.MOV.U32 R5, RZ, RZ, R22 ;  /* 0x000000ffff057224 */ /* 0x000fc400078e0016 */
[----:B------:R-:W-:Y:S01]  /*28300*/  IMAD.MOV.U32 R29, RZ, RZ, R23 ;  /* 0x000000ffff1d7224 */ /* 0x000fe200078e0017 */
[----:B0-----:R-:W2:Y:S01]  /*28310*/  LDL.LU R24, [R1+0x170] ;  /* 0x0001700001187983 */ /* 0x001ea20000300800 */
[----:B------:R-:W2:Y:S11]  /*28320*/  LDL.LU R25, [R1+0x174] ;  /* 0x0001740001197983 */ /* 0x000eb60000300800 */
[----:B------:R-:W-:Y:S04]  /*28330*/  @!UPT UIADD3 URZ, URZ, URZ, URZ ;  /* 0x0000003f3f3ff290 */ /* 0x000fe8000fffe03f */
[----:B------:R-:W-:Y:S01]  /*28340*/  STL.64 [R1+0x910], R8 ;  /* 0x0009100801007387 */ /* 0x000fe20000100a00 */
[----:B------:R0:W-:Y:S03]  /*28350*/  STL.64 [R1+0x918], R10 ;  /* 0x0009180a01007387 */ /* 0x0001e60000100a00 */
[----:B0-----:R-:W3:Y:S01]  /*28360*/  LDL.LU.64 R10, [R1+0x2e38] ;  /* 0x002e3800010a7983 */ /* 0x001ee20000300a00 */
[----:B------:R-:W3:Y:S02]  /*28370*/  LDL.LU.64 R8, [R1+0x2e30] ;  /* 0x002e300001087983 */ /* 0x000ee40000300a00 */
[----:B------:R-:W3:Y:S02]  /*28380*/  LDL.LU.64 R22, [R1+0x2e28] ;  /* 0x002e280001167983 */ /* 0x000ee40000300a00 */
[----:B------:R-:W-:Y:S01]  /*28390*/  STL.64 [R1+0x2df0], R6 ;  /* 0x002df00601007387 */ /* 0x000fe20000100a00 */
[----:B------:R-:W-:Y:S01]  /*283a0*/  STL [R1+0x2de8], R5 ;  /* 0x002de80501007387 */ /* 0x000fe20000100800 */
[----:B------:R-:W-:-:S02]  /*283b0*/  IMAD.MOV.U32 R26, RZ, RZ, R28 ;  /* 0x000000ffff1a7224 */ /* 0x000fc400078e001c */
[----:B------:R-:W-:Y:S01]  /*283c0*/  IMAD.MOV.U32 R27, RZ, RZ, R0 ;  /* 0x000000ffff1b7224 */ /* 0x000fe200078e0000 */
[C---:B---3--:R-:W-:Y:S01]  /*283d0*/  HMMA.16816.F32.BF16 R8, R16.reuse, R22, R8 ;  /* 0x000000161008723c */ /* 0x048fe20000041808 */
[----:B------:R-:W-:Y:S11]  /*283e0*/  IMAD.MOV.U32 R28, RZ, RZ, R22 ;  /* 0x000000ffff1c7224 */ /* 0x000ff600078e0016 */
[----:B------:R-:W-:Y:S11]  /*283f0*/  @!UPT UIADD3 URZ, URZ, URZ, URZ ;  /* 0x0000003f3f3ff290 */ /* 0x000ff6000fffe03f */
[----:B------:R-:W-:Y:S01]  /*28400*/  STL.64 [R1+0x900], R8 ;  /* 0x0009000801007387 */ /* 0x000fe20000100a00 */
[----:B------:R0:W-:Y:S03]  /*28410*/  STL.64 [R1+0x908], R10 ;  /* 0x0009080a01007387 */ /* 0x0001e60000100a00 */
[----:B0-----:R-:W3:Y:S01]  /*28420*/  LDL.LU.64 R10, [R1+0x2e20] ;  /* 0x002e2000010a7983 */ /* 0x001ee20000300a00 */
[----:B------:R-:W3:Y:S02]  /*28430*/  LDL.LU R8, [R1+0x2e1c] ;  /* 0x002e1c0001087983 */ /* 0x000ee40000300800 */
[----:B------:R-:W4:Y:S01]  /*28440*/  LDL.LU R22, [R1+0x2e18] ;  /* 0x002e180001167983 */ /* 0x000f220000300800 */
[----:B--2---:R-:W-:Y:S01]  /*28450*/  HMMA.16816.F32.BF16 R24, R16, R14, R24 ;  /* 0x0000000e1018723c */ /* 0x004fe20000041818 */
[----:B------:R-:W2:Y:S01]  /*28460*/  LDL.LU.64 R20, [R1+0x2e10] ;  /* 0x002e100001147983 */ /* 0x000ea20000300a00 */
[----:B------:R-:W-:Y:S11]  /*28470*/  IMAD.MOV.U32 R9, RZ, RZ, R15 ;  /* 0x000000ffff097224 */ /* 0x000ff600078e000f */
[----:B------:R-:W-:Y:S10]  /*28480*/  @!UPT UIADD3 URZ, URZ, URZ, URZ ;  /* 0x0000003f3f3ff290 */ /* 0x000ff4000fffe03f */
[----:B------:R-:W-:Y:S01]  /*28490*/  STL.64 [R1+0x8f0], R24 ;  /* 0x0008f01801007387 */ /* 0x000fe20000100a00 */
[----:B------:R3:W-:Y:S02]  /*284a0*/  STL.64 [R1+0x8f8], R26 ;  /* 0x0008f81a01007387 */ /* 0x0007e40000100a00 */
[----:B------:R-:W2:Y:S02]  /*284b0*/  LDL.LU R12, [R1+0x160] ;  /* 0x00016000010c7983 */ /* 0x000ea40000300800 */
[----:B------:R-:W2:Y:S01]  /*284c0*/  LDL.LU R13, [R1+0x164] ;  /* 0x00016400010d7983 */ /* 0x000ea20000300800 */
[----:B------:R-:W2:Y:S01]  /*284d0*/  LDL.LU R14, [R1+0x168] ;  /* 0x00016800010e7983 */ /* 0x000ea20000300800 */
[----:B------:R-:W2:Y:S02]  /*284e0*/  LDL.LU R15, [R1+0x16c] ;  /* 0x00016c00010f7983 */ /* 0x000ea40000300800 */
[----:B------:R-:W2:Y:S02]  /*284f0*/  LDL.LU.64 R6, [R1+0xf8] ;  /* 0x0000f80001067983 */ /* 0x000ea40000300a00 */
[----:B---3--:R-:W-:-:S02]  /*28500*/  IMAD.MOV.U32 R27, RZ, RZ, R8 ;  /* 0x000000ffff1b7224 */ /* 0x008fc400078e0008 */
[----:B----4-:R-:W-:-:S05]  /*28510*/  IMAD.MOV.U32 R26, RZ, RZ, R22 ;  /* 0x000000ffff1a7224 */ /* 0x010fca00078e0016 */
[----:B------:R-:W-:Y:S01]  /*28520*/  STL.64 [R1+0x2dc8], R26 ;  /* 0x002dc81a01007387 */ /* 0x000fe20000100a00 */
[----:B------:R-:W-:Y:S02]  /*28530*/  STL.64 [R1+0x2d60], R10 ;  /* 0x002d600a01007387 */ /* 0x000fe40000100a00 */
[----:B------:R0:W-:Y:S02]  /*28540*/  STL [R1+0x2d58], R9 ;  /* 0x002d580901007387 */ /* 0x0001e40000100800 */
[----:B------:R-:W3:Y:S01]  /*28550*/  LDL.LU R8, [R1+0x70] ;  /* 0x0000700001087983 */ /* 0x000ee20000300800 */
[----:B0-----:R-:W3:Y:S01]  /*28560*/  LDL.LU R9, [R1+0x74] ;  /* 0x0000740001097983 */ /* 0x001ee20000300800 */
[----:B------:R-:W4:Y:S02]  /*28570*/  LDL.LU R10, [R1+0x78] ;  /* 0x00007800010a7983 */ /* 0x000f240000300800 */
[----:B------:R-:W4:Y:S02]  /*28580*/  LDL.LU R11, [R1+0x7c] ;  /* 0x00007c00010b7983 */ /* 0x000f240000300800 */
[----:B----4-:R-:W-:Y:S01]  /*28590*/  STL.64 [R1+0x2d80], R10 ;  /* 0x002d800a01007387 */ /* 0x010fe20000100a00 */
[----:B---3--:R0:W-:Y:S03]  /*285a0*/  STL.64 [R1+0x2d78], R8 ;  /* 0x002d780801007387 */ /* 0x0081e60000100a00 */
[----:B0-----:R-:W3:Y:S01]  /*285b0*/  LDL.LU R8, [R1+0x80] ;  /* 0x0000800001087983 */ /* 0x001ee20000300800 */
[----:B------:R-:W3:Y:S02]  /*285c0*/  LDL.LU R9, [R1+0x84] ;  /* 0x0000840001097983 */ /* 0x000ee40000300800 */
[----:B------:R-:W4:Y:S02]  /*285d0*/  LDL.LU R10, [R1+0x88] ;  /* 0x00008800010a7983 */ /* 0x000f240000300800 */
[----:B------:R-:W4:Y:S02]  /*285e0*/  LDL.LU R11, [R1+0x8c] ;  /* 0x00008c00010b7983 */ /* 0x000f240000300800 */
[----:B------:R-:W-:Y:S01]  /*285f0*/  IMAD.MOV.U32 R0, RZ, RZ, R23 ;  /* 0x000000ffff007224 */ /* 0x000fe200078e0017 */
[----:B--2---:R-:W-:Y:S01]  /*28600*/  HMMA.16816.F32.BF16 R12, R16, R6, R12 ;  /* 0x00000006100c723c */ /* 0x004fe2000004180c */
[----:B----4-:R-:W-:Y:S01]  /*28610*/  STL.64 [R1+0x2d90], R10 ;  /* 0x002d900a01007387 */ /* 0x010fe20000100a00 */
[----:B---3--:R0:W-:Y:S03]  /*28620*/  STL.64 [R1+0x2d88], R8 ;  /* 0x002d880801007387 */ /* 0x0081e60000100a00 */
[----:B0-----:R-:W2:Y:S01]  /*28630*/  LDL.LU R8, [R1+0x90] ;  /* 0x0000900001087983 */ /* 0x001ea20000300800 */
[----:B------:R-:W2:Y:S02]  /*28640*/  LDL.LU R9, [R1+0x94] ;  /* 0x0000940001097983 */ /* 0x000ea40000300800 */
[----:B------:R-:W3:Y:S02]  /*28650*/  LDL.LU R10, [R1+0x98] ;  /* 0x00009800010a7983 */ /* 0x000ee40000300800 */
[----:B------:R-:W3:Y:S01]  /*28660*/  LDL.LU R11, [R1+0x9c] ;  /* 0x00009c00010b7983 */ /* 0x000ee20000300800 */
[----:B------:R-:W4:Y:S04]  /*28670*/  LDL R22, [R1+0xe8] ;  /* 0x0000e80001167983 */ /* 0x000f280000100800 */
[----:B------:R-:W4:Y:S01]  /*28680*/  LDL R23, [R1+0xec] ;  /* 0x0000ec0001177983 */ /* 0x000f220000100800 */
[----:B------:R-:W2:Y:S02]  /*28690*/  LDL.LU R24, [R1+0xb0] ;  /* 0x0000b00001187983 */ /* 0x000ea40000300800 */
[----:B------:R-:W2:Y:S02]  /*286a0*/  LDL.LU R25, [R1+0xb4] ;  /* 0x0000b40001197983 */ /* 0x000ea40000300800 */
[----:B------:R-:W2:Y:S01]  /*286b0*/  LDL.LU R26, [R1+0xb8] ;  /* 0x0000b800011a7983 */ /* 0x000ea20000300800 */
[----:B------:R-:W2:Y:S04]  /*286c0*/  LDL.LU R27, [R1+0xbc] ;  /* 0x0000bc00011b7983 */ /* 0x000ea80000300800 */
[----:B--2---:R-:W-:Y:S01]  /*286d0*/  STL.64 [R1+0x2de0], R26 ;  /* 0x002de01a01007387 */ /* 0x004fe20000100a00 */
[----:B------:R0:W-:Y:S03]  /*286e0*/  STL.64 [R1+0x2dd8], R24 ;  /* 0x002dd81801007387 */ /* 0x0001e60000100a00 */
[----:B0-----:R-:W4:Y:S01]  /*286f0*/  LDL.LU R24, [R1+0xc0] ;  /* 0x0000c00001187983 */ /* 0x001f220000300800 */
[----:B------:R-:W4:Y:S02]  /*28700*/  LDL.LU R25, [R1+0xc4] ;  /* 0x0000c40001197983 */ /* 0x000f240000300800 */
[----:B------:R-:W4:Y:S02]  /*28710*/  LDL.LU R26, [R1+0xc8] ;  /* 0x0000c800011a7983 */ /* 0x000f240000300800 */
[----:B------:R-:W4:Y:S01]  /*28720*/  LDL.LU R27, [R1+0xcc] ;  /* 0x0000cc00011b7983 */ /* 0x000f220000300800 */
[----:B---3--:R0:W-:Y:S01]  /*28730*/  STL.64 [R1+0x2da0], R10 ;  /* 0x002da00a01007387 */ /* 0x0081e20000100a00 */
[----:B------:R-:W-:Y:S02]  /*28740*/  STL.64 [R1+0x2d98], R8 ;  /* 0x002d980801007387 */ /* 0x000fe40000100a00 */
[----:B0-----:R-:W-:-:S02]  /*28750*/  IMAD.MOV.U32 R10, RZ, RZ, R3 ;  /* 0x000000ffff0a7224 */ /* 0x001fc400078e0003 */
[----:B------:R-:W2:Y:S01]  /*28760*/  LDL.LU R3, [R1+0x2e08] ;  /* 0x002e080001037983 */ /* 0x000ea20000300800 */
[----:B------:R0:W-:Y:S02]  /*28770*/  STL.64 [R1+0x8e0], R12 ;  /* 0x0008e00c01007387 */ /* 0x0001e40000100a00 */
[----:B------:R1:W-:Y:S02]  /*28780*/  STL.64 [R1+0x8e8], R14 ;  /* 0x0008e80e01007387 */ /* 0x0003e40000100a00 */
[----:B------:R-:W-:Y:S02]  /*28790*/  IMAD.MOV.U32 R11, RZ, RZ, R4 ;  /* 0x000000ffff0b7224 */ /* 0x000fe400078e0004 */
[----:B------:R-:W-:Y:S02]  /*287a0*/  IMAD.MOV.U32 R4, RZ, RZ, R7 ;  /* 0x000000ffff047224 */ /* 0x000fe400078e0007 */
[----:B0-----:R-:W-:Y:S01]  /*287b0*/  IMAD.MOV.U32 R13, RZ, RZ, R6 ;  /* 0x000000ffff0d7224 */ /* 0x001fe200078e0006 */
[----:B-1----:R-:W3:Y:S01]  /*287c0*/  LDL.LU.64 R14, [R1+0x2e00] ;  /* 0x002e0000010e7983 */ /* 0x002ee20000300a00 */
[----:B------:R-:W2:Y:S02]  /*287d0*/  LDL.LU R12, [R1+0x2df8] ;  /* 0x002df800010c7983 */ /* 0x000ea40000300800 */
        /* <DEDUP_REMOVED lines=14> */
[----:B------:R-:W-:Y:S01]  /*288c0*/  STL.64 [R1+0x2d30], R14 ;  /* 0x002d300e01007387 */ /* 0x000fe20000100a00 */
[----:B------:R0:W-:Y:S03]  /*288d0*/  STL.64 [R1+0x2d28], R12 ;  /* 0x002d280c01007387 */ /* 0x0001e60000100a00 */
[----:B0-----:R-:W3:Y:S01]  /*288e0*/  LDL.LU R12, [R1+0x860] ;  /* 0x00086000010c7983 */ /* 0x001ee20000300800 */
[----:B------:R-:W3:Y:S02]  /*288f0*/  LDL.LU R13, [R1+0x864] ;  /* 0x00086400010d7983 */ /* 0x000ee40000300800 */
[----:B------:R-:W2:Y:S02]  /*28900*/  LDL.LU R14, [R1+0x868] ;  /* 0x00086800010e7983 */ /* 0x000ea40000300800 */
[----:B------:R-:W2:Y:S02]  /*28910*/  LDL.LU R15, [R1+0x86c] ;  /* 0x00086c00010f7983 */ /* 0x000ea40000300800 */
[----:B--2---:R0:W-:Y:S02]  /*28920*/  STL.64 [R1+0x2d40], R14 ;  /* 0x002d400e01007387 */ /* 0x0041e40000100a00 */
[----:B0-----:R-:W-:-:S02]  /*28930*/  IMAD.MOV.U32 R14, RZ, RZ, R21 ;  /* 0x000000ffff0e7224 */ /* 0x001fc400078e0015 */
[----:B------:R-:W-:Y:S02]  /*28940*/  IMAD.MOV.U32 R15, RZ, RZ, R20 ;  /* 0x000000ffff0f7224 */ /* 0x000fe400078e0014 */
[C---:B----4-:R-:W-:Y:S01]  /*28950*/  HMMA.16816.F32.BF16 R20, R16.reuse, R22, R24 ;  /* 0x000000161014723c */ /* 0x050fe20000041818 */
[----:B---3--:R-:W-:Y:S01]  /*28960*/  STL.64 [R1+0x2d38], R12 ;  /* 0x002d380c01007387 */ /* 0x008fe20000100a00 */
[----:B------:R-:W2:Y:S02]  /*28970*/  LDL.LU.64 R26, [R1+0x2de0] ;  /* 0x002de000011a7983 */ /* 0x000ea40000300a00 */
[----:B------:R-:W2:Y:S11]  /*28980*/  LDL.LU.64 R24, [R1+0x2dd8] ;  /* 0x002dd80001187983 */ /* 0x000eb60000300a00 */
[----:B------:R-:W-:Y:S08]  /*28990*/  @!UPT UIADD3 URZ, URZ, URZ, URZ ;  /* 0x0000003f3f3ff290 */ /* 0x000ff0000fffe03f */
[----:B------:R-:W-:Y:S01]  /*289a0*/  STL.64 [R1+0x8d0], R20 ;  /* 0x0008d01401007387 */ /* 0x000fe20000100a00 */
[----:B------:R0:W-:Y:S03]  /*289b0*/  STL.64 [R1+0x8d8], R22 ;  /* 0x0008d81601007387 */ /* 0x0001e60000100a00 */
[----:B0-----:R-:W2:Y:S02]  /*289c0*/  LDL.LU.64 R22, [R1+0x2dd0] ;  /* 0x002dd00001167983 */ /* 0x001ea40000300a00 */
[----:B--2---:R-:W-:Y:S02]  /*289d0*/  HMMA.16816.F32.BF16 R16, R16, R22, R24 ;  /* 0x000000161010723c */ /* 0x004fe40000041818 */
[----:B------:R-:W2:Y:S01]  /*289e0*/  LDL.LU.64 R26, [R1+0x2dc8] ;  /* 0x002dc800011a7983 */ /* 0x000ea20000300a00 */
[----:B------:R-:W3:Y:S02]  /*289f0*/  LDL.LU.64 R22, [R1+0x2dc0] ;  /* 0x002dc00001167983 */ /* 0x000ee40000300a00 */
[----:B------:R-:W3:Y:S11]  /*28a00*/  LDL.LU.64 R20, [R1+0x2db8] ;  /* 0x002db80001147983 */ /* 0x000ef60000300a00 */
[----:B------:R-:W-:Y:S07]  /*28a10*/  @!UPT UIADD3 URZ, URZ, URZ, URZ ;  /* 0x0000003f3f3ff290 */ /* 0x000fee000fffe03f */
        /* <DEDUP_REMOVED lines=12> */
[----:B0-----:R-:W2:Y:S01]  /*28ae0*/  LDL.LU.64 R10, [R1+0x2da0] ;  /* 0x002da000010a7983 */ /* 0x001ea20000300a00 */
[----:B------:R-:W2:Y:S03]  /*28af0*/  LDL.LU.64 R8, [R1+0x2d98] ;  /* 0x002d980001087983 */ /* 0x000ea60000300a00 */
[----:B------:R-:W0:Y:S01]  /*28b00*/  S2R R25, SR_TID.X ;  /* 0x0000000000197919 */ /* 0x000e220000002100 */
[C---:B--2---:R-:W-:Y:S03]  /*28b10*/  HMMA.16816.F32.BF16 R12, R20.reuse, R14, R8 ;  /* 0x0000000e140c723c */ /* 0x044fe60000041808 */
[----:B------:R-:W2:Y:S01]  /*28b20*/  LDL.LU.64 R10, [R1+0x2d90] ;  /* 0x002d9000010a7983 */ /* 0x000ea20000300a00 */
[----:B------:R-:W2:Y:S11]  /*28b30*/  LDL.LU.64 R8, [R1+0x2d88] ;  /* 0x002d880001087983 */ /* 0x000eb60000300a00 */
[----:B------:R-:W-:Y:S08]  /*28b40*/  @!UPT UIADD3 URZ, URZ, URZ, URZ ;  /* 0x0000003f3f3ff290 */ /* 0x000ff0000fffe03f */
[----:B------:R-:W-:Y:S01]  /*28b50*/  STL.64 [R1+0x1b0], R12 ;  /* 0x0001b00c01007387 */ /* 0x000fe20000100a00 */
[----:B------:R0:W-:Y:S02]  /*28b60*/  STL.64 [R1+0x1b8], R14 ;  /* 0x0001b80e01007387 */ /* 0x0001e40000100a00 */
[----:B0-----:R-:W-:Y:S02]  /*28b70*/  LOP3.LUT R15, R25, 0x7, RZ, 0xc0, !PT ;  /* 0x00000007190f7812 */ /* 0x001fe400078ec0ff */
[C---:B--2---:R-:W-:Y:S01]  /*28b80*/  HMMA.16816.F32.BF16 R24, R20.reuse, R26, R8 ;  /* 0x0000001a1418723c */ /* 0x044fe20000041808 */
[----:B------:R-:W2:Y:S01]  /*28b90*/  LDL.LU.64 R10, [R1+0x2d80] ;  /* 0x002d8000010a7983 */ /* 0x000ea20000300a00 */
[----:B------:R-:W2:Y:S11]  /*28ba0*/  LDL.LU.64 R8, [R1+0x2d78] ;  /* 0x002d780001087983 */ /* 0x000eb60000300a00 */
[----:B------:R-:W-:Y:S10]  /*28bb0*/  @!UPT UIADD3 URZ, URZ, URZ, URZ ;  /* 0x0000003f3f3ff290 */ /* 0x000ff4000fffe03f */
[----:B------:R-:W-:Y:S01]  /*28bc0*/  STL.64 [R1+0x1a0], R24 ;  /* 0x0001a01801007387 */ /* 0x000fe20000100a00 */
[----:B------:R0:W-:Y:S03]  /*28bd0*/  STL.64 [R1+0x1a8], R26 ;  /* 0x0001a81a01007387 */ /* 0x0001e60000100a00 */
[----:B0-----:R-:W2:Y:S01]  /*28be0*/  LDL.LU.64 R26, [R1+0x2d70] ;  /* 0x002d7000011a7983 */ /* 0x001ea20000300a00 */
[----:B------:R-:W3:Y:S01]  /*28bf0*/  LDL.LU.64 R24, [R1+0x2d68] ;  /* 0x002d680001187983 */ /* 0x000ee20000300a00 */
[C---:B--2---:R-:W-:Y:S11]  /*28c00*/  HMMA.16816.F32.BF16 R8, R20.reuse, R26, R8 ;  /* 0x0000001a1408723c */ /* 0x044ff60000041808 */
[----:B------:R-:W-:Y:S11]  /*28c10*/  @!UPT UIADD3 URZ, URZ, URZ, URZ ;  /* 0x0000003f3f3ff290 */ /* 0x000ff6000fffe03f */
[----:B------:R-:W-:Y:S01]  /*28c20*/  @!UPT UIADD3 URZ, URZ, URZ, URZ ;  /* 0x0000003f3f3ff290 */ /* 0x000fe2000fffe03f */
[----:B------:R-:W-:Y:S01]  /*28c30*/  STL.64 [R1+0x190], R8 ;  /* 0x0001900801007387 */ /* 0x000fe20000100a00 */
[----:B------:R0:W-:Y:S03]  /*28c40*/  STL.64 [R1+0x198], R10 ;  /* 0x0001980a01007387 */ /* 0x0001e60000100a00 */
[----:B0-----:R-:W3:Y:S01]  /*28c50*/  LDL.LU.64 R10, [R1+0x2d60] ;  /* 0x002d6000010a7983 */ /* 0x001ee20000300a00 */
[----:B------:R-:W2:Y:S01]  /*28c60*/  LDL.LU R9, [R1+0x2d58] ;  /* 0x002d580001097983 */ /* 0x000ea20000300800 */
[----:B---3--:R-:W-:Y:S11]  /*28c70*/  HMMA.16816.F32.BF16 R4, R20, R10, R4 ;  /* 0x0000000a1404723c */ /* 0x008ff60000041804 */
[----:B------:R-:W-:Y:S11]  /*28c80*/  @!UPT UIADD3 URZ, URZ, URZ, URZ ;  /* 0x0000003f3f3ff290 */ /* 0x000ff6000fffe03f */
[----:B------:R-:W-:Y:S01]  /*28c90*/  @!UPT UIADD3 URZ, URZ, URZ, URZ ;  /* 0x0000003f3f3ff290 */ /* 0x000fe2000fffe03f */
[----:B------:R-:W-:Y:S01]  /*28ca0*/  STL.64 [R1+0x180], R4 ;  /* 0x0001800401007387 */ /* 0x000fe20000100a00 */
[----:B------:R0:W-:Y:S03]  /*28cb0*/  STL.64 [R1+0x188], R6 ;  /* 0x0001880601007387 */ /* 0x0001e60000100a00 */
[----:B0-----:R-:W4:Y:S04]  /*28cc0*/  LDL.LU.64 R6, [R1+0x2d50] ;  /* 0x002d500001067983 */ /* 0x001f280000300a00 */
[----:B------:R-:W0:Y:S01]  /*28cd0*/  S2R R8, SR_TID.X ;  /* 0x0000000000087919 */ /* 0x000e220000002100 */
[----:B------:R-:W-:Y:S02]  /*28ce0*/  IMAD R15, R15, 0x90, RZ ;  /* 0x000000900f0f7824 */ /* 0x000fe400078e02ff */
[----:B------:R-:W3:Y:S02]  /*28cf0*/  LDL.LU.64 R4, [R1+0x2d48] ;  /* 0x002d480001047983 */ /* 0x000ee40000300a00 */
[----:B0-----:R-:W-:-:S05]  /*28d00*/  IMAD.SHL.U32 R8, R8, 0x2, RZ ;  /* 0x0000000208087824 */ /* 0x001fca00078e00ff */
[----:B------:R-:W-:-:S04]  /*28d10*/  LOP3.LUT R8, R15, 0x30, R8, 0x78, !PT ;  /* 0x000000300f087812 */ /* 0x000fc800078e7808 */
[----:B------:R-:W-:-:S05]  /*28d20*/  LOP3.LUT R8, R8, 0x40, RZ, 0x3c, !PT ;  /* 0x0000004008087812 */ /* 0x000fca00078e3cff */
[----:B------:R-:W-:Y:S01]  /*28d30*/  LDSM.16.M88.4 R12, [R8+0x10000] ;  /* 0x01000000080c783b */ /* 0x000fe20000000200 */
[----:B----4-:R-:W-:Y:S11]  /*28d40*/  HMMA.16816.F32.BF16 R16, R20, R6, R16 ;  /* 0x000000061410723c */ /* 0x010ff60000041810 */
[----:B------:R-:W-:Y:S11]  /*28d50*/  @!UPT UIADD3 URZ, URZ, URZ, URZ ;  /* 0x0000003f3f3ff290 */ /* 0x000ff6000fffe03f */
[----:B------:R-:W-:Y:S01]  /*28d60*/  @!UPT UIADD3 URZ, URZ, URZ, URZ ;  /* 0x0000003f3f3ff290 */ /* 0x000fe2000fffe03f */
[----:B------:R-:W-:Y:S01]  /*28d70*/  STL.64 [R1+0x170], R16 ;  /* 0x0001701001007387 */ /* 0x000fe20000100a00 */
[----:B------:R-:W-:Y:S02]  /*28d80*/  STL.64 [R1+0x178], R18 ;  /* 0x0001781201007387 */ /* 0x000fe40000100a00 */
[----:B------:R-:W0:Y:S02]  /*28d90*/  LDSM.16.MT88.4 R16, [R3+0x8000] ;  /* 0x008000000310783b */ /* 0x000e240000004200 */
[----:B0-----:R0:W-:Y:S02]  /*28da0*/  STL.64 [R1+0x2c78], R18 ;  /* 0x002c781201007387 */ /* 0x0011e40000100a00 */
[----:B------:R-:W-:Y:S02]  /*28db0*/  STL.64 [R1+0x2c70], R16 ;  /* 0x002c701001007387 */ /* 0x000fe40000100a00 */
[----:B0-----:R-:W4:Y:S01]  /*28dc0*/  LDL.LU R18, [R1+0x38] ;  /* 0x0000380001127983 */ /* 0x001f220000300800 */
[----:B------:R-:W-:Y:S02]  /*28dd0*/  STL.64 [R1+0xc0], R12 ;  /* 0x0000c00c01007387 */ /* 0x000fe40000100a00 */
[----:B------:R-:W-:Y:S02]  /*28de0*/  STL.64 [R1+0xc8], R14 ;  /* 0x0000c80e01007387 */ /* 0x000fe40000100a00 */
[----:B------:R-:W0:Y:S01]  /*28df0*/  LDSM.16.M88.4 R12, [R8+0x10400] ;  /* 0x01040000080c783b */ /* 0x000e220000000200 */
[----:B------:R-:W-:-:S03]  /*28e00*/  IMAD.MOV.U32 R19, RZ, RZ, R2 ;  /* 0x000000ffff137224 */ /* 0x000fc600078e0002 */
[----:B0-----:R-:W-:Y:S01]  /*28e10*/  STL.64 [R1+0xb0], R12 ;  /* 0x0000b00c01007387 */ /* 0x001fe20000100a00 */
[----:B------:R-:W-:Y:S02]  /*28e20*/  STL.64 [R1+0xb8], R14 ;  /* 0x0000b80e01007387 */ /* 0x000fe40000100a00 */
[----:B------:R-:W-:Y:S02]  /*28e30*/  IMAD.MOV.U32 R2, RZ, RZ, R13 ;  /* 0x000000ffff027224 */ /* 0x000fe400078e000d */
[----:B------:R-:W0:Y:S04]  /*28e40*/  LDSM.16.M88.4 R12, [R8+0x10800] ;  /* 0x01080000080c783b */ /* 0x000e280000000200 */
[----:B0-----:R-:W-:Y:S01]  /*28e50*/  STL.64 [R1+0xa0], R12 ;  /* 0x0000a00c01007387 */ /* 0x001fe20000100a00 */
[----:B------:R-:W-:Y:S02]  /*28e60*/  STL.64 [R1+0xa8], R14 ;  /* 0x0000a80e01007387 */ /* 0x000fe40000100a00 */
[----:B------:R-:W0:Y:S02]  /*28e70*/  LDSM.16.M88.4 R12, [R8+0x10c00] ;  /* 0x010c0000080c783b */ /* 0x000e240000000200 */
[----:B0-----:R-:W-:Y:S02]  /*28e80*/  STL.64 [R1+0x90], R12 ;  /* 0x0000900c01007387 */ /* 0x001fe40000100a00 */
[----:B------:R-:W-:Y:S02]  /*28e90*/  STL.64 [R1+0x98], R14 ;  /* 0x0000980e01007387 */ /* 0x000fe40000100a00 */
[----:B------:R-:W0:Y:S02]  /*28ea0*/  LDSM.16.M88.4 R12, [R8+0x11000] ;  /* 0x01100000080c783b */ /* 0x000e240000000200 */
[----:B0-----:R-:W-:Y:S02]  /*28eb0*/  STL.64 [R1+0x80], R12 ;  /* 0x0000800c01007387 */ /* 0x001fe40000100a00 */
[----:B------:R-:W-:Y:S02]  /*28ec0*/  STL.64 [R1+0x88], R14 ;  /* 0x0000880e01007387 */ /* 0x000fe40000100a00 */
[----:B------:R-:W0:Y:S02]  /*28ed0*/  LDSM.16.M88.4 R12, [R8+0x11400] ;  /* 0x01140000080c783b */ /* 0x000e240000000200 */
[----:B0-----:R-:W-:Y:S02]  /*28ee0*/  STL.64 [R1+0x70], R12 ;  /* 0x0000700c01007387 */ /* 0x001fe40000100a00 */
[----:B------:R0:W-:Y:S02]  /*28ef0*/  STL.64 [R1+0x78], R14 ;  /* 0x0000780e01007387 */ /* 0x0001e40000100a00 */
[----:B0-----:R-:W4:Y:S01]  /*28f00*/  LDL.LU.64 R14, [R1+0x2d40] ;  /* 0x002d4000010e7983 */ /* 0x001f220000300a00 */
[----:B------:R-:W4:Y:S02]  /*28f10*/  LDL.LU.64 R12, [R1+0x2d38] ;  /* 0x002d3800010c7983 */ /* 0x000f240000300a00 */
[----:B----4-:R-:W-:Y:S01]  /*28f20*/  HMMA.16816.F32.BF16 R16, R20, R18, R12 ;  /* 0x000000121410723c */ /* 0x010fe2000004180c */
[----:B------:R-:W4:Y:S01]  /*28f30*/  LDL.LU.64 R14, [R1+0x2d30] ;  /* 0x002d3000010e7983 */ /* 0x000f220000300a00 */
[----:B------:R-:W2:Y:S11]  /*28f40*/  LDL.LU.64 R12, [R1+0x2d28] ;  /* 0x002d2800010c7983 */ /* 0x000eb60000300a00 */
[----:B------:R-:W-:Y:S10]  /*28f50*/  @!UPT UIADD3 URZ, URZ, URZ, URZ ;  /* 0x0000003f3f3ff290 */ /* 0x000ff4000fffe03f */
[----:B------:R-:W-:Y:S01]  /*28f60*/  STL.64 [R1+0x160], R16 ;  /* 0x0001601001007387 */ /* 0x000fe20000100a00 */
[----:B------:R3:W-:Y:S02]  /*28f70*/  STL.64 [R1+0x168], R18 ;  /* 0x0001681201007387 */ /* 0x0007e40000100a00 */
[----:B---3--:R-:W-:Y:S02]  /*28f80*/  IMAD.MOV.U32 R19, RZ, RZ, R4 ;  /* 0x000000ffff137224 */ /* 0x008fe400078e0004 */
[----:B--2---:R-:W-:Y:S02]  /*28f90*/  IMAD.MOV.U32 R18, RZ, RZ, R13 ;  /* 0x000000ffff127224 */ /* 0x004fe400078e000d */
[----:B------:R-:W2:Y:S01]  /*28fa0*/  LDL.LU R13, [R1+0x2d24] ;  /* 0x002d2400010d7983 */ /* 0x000ea20000300800 */
[----:B------:R-:W3:Y:S02]  /*28fb0*/  LDL.LU R4, [R1+0x2d20] ;  /* 0x002d200001047983 */ /* 0x000ee40000300800 */
[----:B------:R-:W-:Y:S02]  /*28fc0*/  STL.64 [R1+0x2ca8], R18 ;  /* 0x002ca81201007387 */ /* 0x000fe40000100a00 */
        /* <DEDUP_REMOVED lines=19> */
[----:B0-----:R0:W-:Y:S02]  /*29100*/  STL.64 [R1], R16 ;  /* 0x0000001001007387 */ /* 0x0011e40000100a00 */
[----:B------:R1:W-:Y:S02]  /*29110*/  STL.64 [R1+0x8], R18 ;  /* 0x0000081201007387 */ /* 0x0003e40000100a00 */
[----:B0-----:R-:W2:Y:S01]  /*29120*/  LDL.LU R16, [R1+0x8c0] ;  /* 0x0008c00001107983 */ /* 0x001ea20000300800 */
[----:B------:R-:W2:Y:S02]  /*29130*/  LDL.LU R17, [R1+0x8c4] ;  /* 0x0008c40001117983 */ /* 0x000ea40000300800 */
[----:B-1----:R-:W2:Y:S02]  /*29140*/  LDL.LU R18, [R1+0x8c8] ;  /* 0x0008c80001127983 */ /* 0x002ea40000300800 */
[----:B------:R-:W2:Y:S02]  /*29150*/  LDL.LU R19, [R1+0x8cc] ;  /* 0x0008cc0001137983 */ /* 0x000ea40000300800 */
        /* <DEDUP_REMOVED lines=8> */
[----:B------:R-:W-:Y:S02]  /*291e0*/  IMAD.MOV.U32 R19, RZ, RZ, R24 ;  /* 0x000000ffff137224 */ /* 0x000fe400078e0018 */
[----:B------:R-:W0:Y:S04]  /*291f0*/  LDSM.16.M88.4 R24, [R8+0x13400] ;  /* 0x013400000818783b */ /* 0x000e280000000200 */
[----:B------:R-:W-:Y:S04]  /*29200*/  STL.64 [R1+0x2ce8], R18 ;  /* 0x002ce81201007387 */ /* 0x000fe80000100a00 */
[----:B0-----:R0:W-:Y:S01]  /*29210*/  STL [R1+0x2bd4], R24 ;  /* 0x002bd41801007387 */ /* 0x0011e20000100800 */
[----:B------:R1:W-:Y:S02]  /*29220*/  STL [R1+0x2bd0], R25 ;  /* 0x002bd01901007387 */ /* 0x0003e40000100800 */
[----:B------:R3:W-:Y:S02]  /*29230*/  STL [R1+0x231c], R26 ;  /* 0x00231c1a01007387 */ /* 0x0007e40000100800 */
[----:B------:R4:W-:Y:S01]  /*29240*/  STL [R1+0x2318], R27 ;  /* 0x0023181b01007387 */ /* 0x0009e20000100800 */
[----:B0-----:R-:W2:Y:S01]  /*29250*/  LDL.LU R24, [R1+0x9c0] ;  /* 0x0009c00001187983 */ /* 0x001ea20000300800 */
[----:B-1----:R-:W2:Y:S02]  /*29260*/  LDL.LU R25, [R1+0x9c4] ;  /* 0x0009c40001197983 */ /* 0x002ea40000300800 */
[----:B---3--:R-:W3:Y:S02]  /*29270*/  LDL.LU R26, [R1+0x9c8] ;  /* 0x0009c800011a7983 */ /* 0x008ee40000300800 */
[----:B----4-:R-:W3:Y:S02]  /*29280*/  LDL.LU R27, [R1+0x9cc] ;  /* 0x0009cc00011b7983 */ /* 0x010ee40000300800 */
[----:B------:R-:W-:-:S02]  /*29290*/  IMAD.MOV.U32 R18, RZ, RZ, R15 ;  /* 0x000000ffff127224 */ /* 0x000fc400078e000f */
        /* <DEDUP_REMOVED lines=20> */
[----:B------:R-:W-:-:S02]  /*293e0*/  IMAD.MOV.U32 R18, RZ, RZ, R13 ;  /* 0x000000ffff127224 */ /* 0x000fc400078e000d */
[----:B------:R-:W-:Y:S02]  /*293f0*/  IMAD.MOV.U32 R19, RZ, RZ, R12 ;  /* 0x000000ffff137224 */ /* 0x000fe400078e000c */
[----:B------:R-:W0:Y:S04]  /*29400*/  LDSM.16.M88.4 R12, [R8+0x13800] ;  /* 0x01380000080c783b */ /* 0x000e280000000200 */
[----:B---3--:R-:W-:Y:S01]  /*29410*/  STL.64 [R1+0x2d10], R26 ;  /* 0x002d101a01007387 */ /* 0x008fe20000100a00 */
[----:B--2---:R1:W-:Y:S03]  /*29420*/  STL.64 [R1+0x2d08], R24 ;  /* 0x002d081801007387 */ /* 0x0043e60000100a00 */
[----:B-1----:R-:W2:Y:S01]  /*29430*/  LDL.LU R24, [R1+0x870] ;  /* 0x0008700001187983 */ /* 0x002ea20000300800 */
[----:B------:R-:W2:Y:S02]  /*29440*/  LDL.LU R25, [R1+0x874] ;  /* 0x0008740001197983 */ /* 0x000ea40000300800 */
[----:B------:R-:W2:Y:S02]  /*29450*/  LDL.LU R26, [R1+0x878] ;  /* 0x00087800011a7983 */ /* 0x000ea40000300800 */
[----:B------:R-:W2:Y:S01]  /*29460*/  LDL.LU R27, [R1+0x87c] ;  /* 0x00087c00011b7983 */ /* 0x000ea20000300800 */
[----:B0-----:R-:W-:Y:S01]  /*29470*/  STL [R1+0x2bdc], R12 ;  /* 0x002bdc0c01007387 */ /* 0x001fe20000100800 */
[----:B------:R-:W-:Y:S02]  /*29480*/  STL [R1+0x2bd8], R13 ;  /* 0x002bd80d01007387 */ /* 0x000fe40000100800 */
[----:B------:R0:W-:Y:S02]  /*29490*/  STL [R1+0x22b4], R14 ;  /* 0x0022b40e01007387 */ /* 0x0001e40000100800 */
[----:B------:R1:W-:Y:S01]  /*294a0*/  STL [R1+0x22b0], R15 ;  /* 0x0022b00f01007387 */ /* 0x0003e20000100800 */
[----:B0-----:R-:W3:Y:S01]  /*294b0*/  LDL.LU R14, [R1+0x108] ;  /* 0x00010800010e7983 */ /* 0x001ee20000300800 */
[----:B-1----:R-:W-:-:S02]  /*294c0*/  IMAD.MOV.U32 R15, RZ, RZ, R9 ;  /* 0x000000ffff0f7224 */ /* 0x002fc400078e0009 */
[----:B------:R-:W0:Y:S02]  /*294d0*/  LDSM.16.M88.4 R8, [R8+0x13c00] ;  /* 0x013c00000808783b */ /* 0x000e240000000200 */
[----:B0-----:R0:W-:Y:S02]  /*294e0*/  STL [R1+0x23cc], R10 ;  /* 0x0023cc0a01007387 */ /* 0x0011e40000100800 */
[----:B------:R1:W-:Y:S02]  /*294f0*/  STL [R1+0x23c8], R11 ;  /* 0x0023c80b01007387 */ /* 0x0003e40000100800 */
[----:B0-----:R-:W-:Y:S02]  /*29500*/  IMAD.MOV.U32 R10, RZ, RZ, R5 ;  /* 0x000000ffff0a7224 */ /* 0x001fe400078e0005 */
[----:B-1----:R-:W-:Y:S02]  /*29510*/  IMAD.MOV.U32 R11, RZ, RZ, R4 ;  /* 0x000000ffff0b7224 */ /* 0x002fe400078e0004 */
[----:B------:R-:W0:Y:S04]  /*29520*/  LDSM.16.MT88.4 R4, [R3+0x8080] ;  /* 0x008080000304783b */ /* 0x000e280000004200 */
[----:B------:R1:W-:Y:S04]  /*29530*/  STL.64 [R1+0x2c68], R8 ;  /* 0x002c680801007387 */ /* 0x0003e80000100a00 */
[----:B-1----:R-:W3:Y:S04]  /*29540*/  LDL.LU R8, [R1+0x9d0] ;  /* 0x0009d00001087983 */ /* 0x002ee80000300800 */
[----:B0-----:R-:W-:Y:S01]  /*29550*/  STL.64 [R1+0x2bb8], R6 ;  /* 0x002bb80601007387 */ /* 0x001fe20000100a00 */
        /* <DEDUP_REMOVED lines=31> */
[----:B------:R-:W-:Y:S02]  /*29750*/  IMAD.MOV.U32 R7, RZ, RZ, R0 ;  /* 0x000000ffff077224 */ /* 0x000fe400078e0000 */
[----:B------:R-:W-:-:S05]  /*29760*/  IMAD.MOV.U32 R9, RZ, RZ, R29 ;  /* 0x000000ffff097224 */ /* 0x000fca00078e001d */
[C---:B----4-:R-:W-:Y:S01]  /*29770*/  HMMA.16816.F32.BF16 R4, R20.reuse, R6, R16 ;  /* 0x000000061404723c */ /* 0x050fe20000041810 */
[----:B------:R-:W2:Y:S07]  /*29780*/  LDL.LU.64 R18, [R1+0x2ca8] ;  /* 0x002ca80001127983 */ /* 0x000eae0000300a00 */
[C---:B---3--:R-:W-:Y:S11]  /*29790*/  HMMA.16816.F32.BF16 R8, R20.reuse, R14, R8 ;  /* 0x0000000e1408723c */ /* 0x048ff60000041808 */
[----:B------:R-:W-:Y:S04]  /*297a0*/  @!UPT UIADD3 URZ, URZ, URZ, URZ ;  /* 0x0000003f3f3ff290 */ /* 0x000fe8000fffe03f */
[----:B------:R-:W-:Y:S01]  /*297b0*/  STL.64 [R1+0x110], R4 ;  /* 0x0001100401007387 */ /* 0x000fe20000100a00 */
[----:B------:R2:W-:Y:S07]  /*297c0*/  STL.64 [R1+0x118], R6 ;  /* 0x0001180601007387 */ /* 0x0005ee0000100a00 */
[----:B------:R-:W-:Y:S02]  /*297d0*/  STL.64 [R1+0x100], R8 ;  /* 0x0001000801007387 */ /* 0x000fe40000100a00 */
[----:B------:R-:W-:Y:S01]  /*297e0*/  STL.64 [R1+0x108], R10 ;  /* 0x0001080a01007387 */ /* 0x000fe20000100a00 */
[C---:B--2---:R-:W-:Y:S11]  /*297f0*/  HMMA.16816.F32.BF16 R4, R20.reuse, R18, R24 ;  /* 0x000000121404723c */ /* 0x044ff60000041818 */
[----:B------:R-:W-:Y:S11]  /*29800*/  @!UPT UIADD3 URZ, URZ, URZ, URZ ;  /* 0x0000003f3f3ff290 */ /* 0x000ff6000fffe03f */
[----:B------:R-:W-:Y:S01]  /*29810*/  @!UPT UIADD3 URZ, URZ, URZ, URZ ;  /* 0x0000003f3f3ff290 */ /* 0x000fe2000fffe03f */
[----:B------:R-:W-:Y:S01]  /*29820*/  STL [R1+0xf0], R4 ;  /* 0x0000f00401007387 */ /* 0x000fe20000100800 */
[----:B------:R-:W-:Y:S02]  /*29830*/  IMAD.MOV.U32 R28, RZ, RZ, R6 ;  /* 0x000000ffff1c7224 */ /* 0x000fe400078e0006 */
[----:B------:R-:W-:Y:S02]  /*29840*/  IMAD.MOV.U32 R0, RZ, RZ, R7 ;  /* 0x000000ffff007224 */ /* 0x000fe400078e0007 */
[----:B------:R-:W2:Y:S01]  /*29850*/  LDL.LU R6, [R1+0xe8] ;  /* 0x0000e80001067983 */ /* 0x000ea20000300800 */
[----:B------:R-:W2:Y:S01]  /*29860*/  LDL.LU R7, [R1+0xec] ;  /* 0x0000ec0001077983 */ /* 0x000ea20000300800 */
[----:B------:R-:W3:Y:S02]  /*29870*/  LDL.LU R18, [R1+0xd8] ;  /* 0x0000d80001127983 */ /* 0x000ee40000300800 */
[----:B------:R-:W3:Y:S02]  /*29880*/  LDL.LU R19, [R1+0xdc] ;  /* 0x0000dc0001137983 */ /* 0x000ee40000300800 */
[----:B---3--:R0:W-:Y:S01]  /*29890*/  STL.64 [R1+0x2c98], R18 ;  /* 0x002c981201007387 */ /* 0x0081e20000100a00 */
[----:B------:R-:W2:Y:S02]  /*298a0*/  LDL.LU R16, [R1+0x9b0] ;  /* 0x0009b00001107983 */ /* 0x000ea40000300800 */
[----:B------:R-:W2:Y:S01]  /*298b0*/  LDL.LU R17, [R1+0x9b4] ;  /* 0x0009b40001117983 */ /* 0x000ea20000300800 */
[----:B0-----:R-:W2:Y:S01]  /*298c0*/  LDL.LU R18, [R1+0x9b8] ;  /* 0x0009b80001127983 */ /* 0x001ea20000300800 */
[----:B------:R-:W2:Y:S02]  /*298d0*/  LDL.LU R19, [R1+0x9bc] ;  /* 0x0009bc0001137983 */ /* 0x000ea40000300800 */
[----:B------:R-:W3:Y:S02]  /*298e0*/  LDL.LU R12, [R1+0x500] ;  /* 0x00050000010c7983 */ /* 0x000ee40000300800 */
[----:B------:R-:W3:Y:S01]  /*298f0*/  LDL.LU R13, [R1+0x504] ;  /* 0x00050400010d7983 */ /* 0x000ee20000300800 */
[----:B------:R-:W4:Y:S01]  /*29900*/  LDL.LU R14, [R1+0x508] ;  /* 0x00050800010e7983 */ /* 0x000f220000300800 */
[----:B------:R-:W4:Y:S02]  /*29910*/  LDL.LU R15, [R1+0x50c] ;  /* 0x00050c00010f7983 */ /* 0x000f240000300800 */
[----:B------:R-:W2:Y:S02]  /*29920*/  LDL.LU R8, [R1+0x520] ;  /* 0x0005200001087983 */ /* 0x000ea40000300800 */
[----:B------:R-:W2:Y:S01]  /*29930*/  LDL.LU R9, [R1+0x524] ;  /* 0x0005240001097983 */ /* 0x000ea20000300800 */
[----:B------:R-:W2:Y:S01]  /*29940*/  LDL.LU R10, [R1+0x528] ;  /* 0x00052800010a7983 */ /* 0x000ea20000300800 */
[----:B------:R-:W2:Y:S02]  /*29950*/  LDL.LU R11, [R1+0x52c] ;  /* 0x00052c00010b7983 */ /* 0x000ea40000300800 */
[----:B------:R-:W-:Y:S01]  /*29960*/  IMAD.MOV.U32 R29, RZ, RZ, R5 ;  /* 0x000000ffff1d7224 */ /* 0x000fe200078e0005 */
[----:B--2---:R-:W-:Y:S01]  /*29970*/  STL.64 [R1+0x2c88], R10 ;  /* 0x002c880a01007387 */ /* 0x004fe20000100a00 */
[----:B------:R0:W-:Y:S03]  /*29980*/  STL.64 [R1+0x2c80], R8 ;  /* 0x002c800801007387 */ /* 0x0001e60000100a00 */
[----:B0-----:R-:W2:Y:S01]  /*29990*/  LDL.LU R8, [R1+0x8b0] ;  /* 0x0008b00001087983 */ /* 0x001ea20000300800 */
[----:B------:R-:W2:Y:S02]  /*299a0*/  LDL.LU R9, [R1+0x8b4] ;  /* 0x0008b40001097983 */ /* 0x000ea40000300800 */
[----:B------:R-:W2:Y:S02]  /*299b0*/  LDL.LU R10, [R1+0x8b8] ;  /* 0x0008b800010a7983 */ /* 0x000ea40000300800 */
[----:B------:R-:W2:Y:S01]  /*299c0*/  LDL.LU R11, [R1+0x8bc] ;  /* 0x0008bc00010b7983 */ /* 0x000ea20000300800 */
[----:B----4-:R-:W-:Y:S01]  /*299d0*/  STL.64 [R1+0x2c60], R14 ;  /* 0x002c600e01007387 */ /* 0x010fe20000100a00 */
[----:B---3--:R0:W-:Y:S03]  /*299e0*/  STL.64 [R1+0x2c58], R12 ;  /* 0x002c580c01007387 */ /* 0x0081e60000100a00 */
[----:B0-----:R-:W3:Y:S04]  /*299f0*/  LDL R12, [R1+0xc0] ;  /* 0x0000c000010c7983 */ /* 0x001ee80000100800 */
[----:B------:R-:W3:Y:S01]  /*29a00*/  LDL R13, [R1+0xc4] ;  /* 0x0000c400010d7983 */ /* 0x000ee20000100800 */
[----:B------:R-:W4:Y:S02]  /*29a10*/  LDL.LU R24, [R1+0x4f0] ;  /* 0x0004f00001187983 */ /* 0x000f240000300800 */
[----:B------:R-:W4:Y:S02]  /*29a20*/  LDL.LU R25, [R1+0x4f4] ;  /* 0x0004f40001197983 */ /* 0x000f240000300800 */
[----:B------:R-:W2:Y:S01]  /*29a30*/  LDL.LU R26, [R1+0x4f8] ;  /* 0x0004f800011a7983 */ /* 0x000ea20000300800 */
[----:B------:R-:W2:Y:S01]  /*29a40*/  LDL.LU R27, [R1+0x4fc] ;  /* 0x0004fc00011b7983 */ /* 0x000ea20000300800 */
[----:B------:R-:W-:Y:S03]  /*29a50*/  HMMA.16816.F32.BF16 R4, R20, R6, R16 ;  /* 0x000000061404723c */ /* 0x000fe60000041810 */
[----:B--2---:R-:W-:Y:S01]  /*29a60*/  STL.64 [R1+0x2c48], R26 ;  /* 0x002c481a01007387 */ /* 0x004fe20000100a00 */
[----:B----4-:R0:W-:Y:S03]  /*29a70*/  STL.64 [R1+0x2c40], R24 ;  /* 0x002c401801007387 */ /* 0x0101e60000100a00 */
[----:B0-----:R-:W2:Y:S01]  /*29a80*/  LDL R24, [R1+0xb0] ;  /* 0x0000b00001187983 */ /* 0x001ea20000100800 */
[----:B------:R-:W-:-:S02]  /*29a90*/  IMAD.MOV.U32 R25, RZ, RZ, R2 ;  /* 0x000000ffff197224 */ /* 0x000fc400078e0002 */
[----:B------:R-:W4:Y:S02]  /*29aa0*/  LDL.LU R2, [R1+0x2ca0] ;  /* 0x002ca00001027983 */ /* 0x000f240000300800 */
[----:B------:R-:W-:Y:S01]  /*29ab0*/  STL [R1+0x2548], R0 ;  /* 0x0025480001007387 */ /* 0x000fe20000100800 */
[----:B------:R-:W-:Y:S01]  /*29ac0*/  STL [R1+0x2544], R28 ;  /* 0x0025441c01007387 */ /* 0x000fe20000100800 */
[----:B------:R-:W-:Y:S02]  /*29ad0*/  STL [R1+0x2540], R29 ;  /* 0x0025401d01007387 */ /* 0x000fe40000100800 */
[----:B------:R-:W2:Y:S07]  /*29ae0*/  LDL.LU.64 R18, [R1+0x2c98] ;  /* 0x002c980001127983 */ /* 0x000eae0000300a00 */
[----:B------:R0:W-:Y:S01]  /*29af0*/  STL.64 [R1+0xe0], R4 ;  /* 0x0000e00401007387 */ /* 0x0001e20000100a00 */
[----:B------:R1:W-:Y:S04]  /*29b00*/  STL.64 [R1+0xe8], R6 ;  /* 0x0000e80601007387 */ /* 0x0003e80000100a00 */
[----:B0-----:R-:W2:Y:S01]  /*29b10*/  LDL.LU R4, [R1+0x4e0] ;  /* 0x0004e00001047983 */ /* 0x001ea20000300800 */
[----:B------:R-:W2:Y:S02]  /*29b20*/  LDL.LU R5, [R1+0x4e4] ;  /* 0x0004e40001057983 */ /* 0x000ea40000300800 */
[----:B-1----:R-:W2:Y:S02]  /*29b30*/  LDL.LU R6, [R1+0x4e8] ;  /* 0x0004e80001067983 */ /* 0x002ea40000300800 */
[----:B----4-:R-:W-:-:S02]  /*29b40*/  IMAD.MOV.U32 R7, RZ, RZ, R2 ;  /* 0x000000ffff077224 */ /* 0x010fc400078e0002 */
[----:B------:R-:W4:Y:S04]  /*29b50*/  LDL.LU R2, [R1+0x2c90] ;  /* 0x002c900001027983 */ /* 0x000f280000300800 */
[----:B--2---:R-:W-:Y:S01]  /*29b60*/  STL.64 [R1+0x2c38], R6 ;  /* 0x002c380601007387 */ /* 0x004fe20000100a00 */
[----:B------:R0:W-:Y:S03]  /*29b70*/  STL.64 [R1+0x2c30], R4 ;  /* 0x002c300401007387 */ /* 0x0001e60000100a00 */
[----:B0-----:R-:W2:Y:S01]  /*29b80*/  LDL.64 R4, [R1+0x90] ;  /* 0x0000900001047983 */ /* 0x001ea20000100a00 */
[----:B------:R-:W-:Y:S03]  /*29b90*/  HMMA.16816.F32.BF16 R20, R20, R18, R8 ;  /* 0x000000121414723c */ /* 0x000fe60000041808 */
[----:B--2---:R0:W-:Y:S04]  /*29ba0*/  STL.64 [R1+0x2c50], R4 ;  /* 0x002c500401007387 */ /* 0x0041e80000100a00 */
[----:B0-----:R-:W2:Y:S01]  /*29bb0*/  LDL.64 R4, [R1+0xa0] ;  /* 0x0000a00001047983 */ /* 0x001ea20000100a00 */
[----:B------:R-:W3:Y:S02]  /*29bc0*/  LDL.LU.64 R10, [R1+0x2c88] ;  /* 0x002c8800010a7983 */ /* 0x000ee40000300a00 */
[----:B------:R-:W3:Y:S02]  /*29bd0*/  LDL.LU.64 R8, [R1+0x2c80] ;  /* 0x002c800001087983 */ /* 0x000ee40000300a00 */
[----:B------:R-:W3:Y:S01]  /*29be0*/  LDL.LU.64 R18, [R1+0x2c78] ;  /* 0x002c780001127983 */ /* 0x000ee20000300a00 */
[----:B------:R-:W3:Y:S10]  /*29bf0*/  LDL.LU.64 R16, [R1+0x2c70] ;  /* 0x002c700001107983 */ /* 0x000ef40000300a00 */
[----:B------:R0:W-:Y:S02]  /*29c00*/  STL.64 [R1+0xd0], R20 ;  /* 0x0000d01401007387 */ /* 0x0001e40000100a00 */
[----:B------:R1:W-:Y:S01]  /*29c10*/  STL.64 [R1+0xd8], R22 ;  /* 0x0000d81601007387 */ /* 0x0003e20000100a00 */
[----:B0-----:R-:W2:Y:S01]  /*29c20*/  LDL.LU R20, [R1+0x510] ;  /* 0x0005100001147983 */ /* 0x001ea20000300800 */
[----:B------:R-:W2:Y:S02]  /*29c30*/  LDL.LU R21, [R1+0x514] ;  /* 0x0005140001157983 */ /* 0x000ea40000300800 */
[----:B-1----:R-:W2:Y:S02]  /*29c40*/  LDL.LU R22, [R1+0x518] ;  /* 0x0005180001167983 */ /* 0x002ea40000300800 */
[----:B----4-:R-:W-:Y:S01]  /*29c50*/  IMAD.MOV.U32 R23, RZ, RZ, R2 ;  /* 0x000000ffff177224 */ /* 0x010fe200078e0002 */
[C---:B---3--:R-:W-:Y:S01]  /*29c60*/  HMMA.16816.F32.BF16 R12, R16.reuse, R12, R8 ;  /* 0x0000000c100c723c */ /* 0x048fe20000041808 */
[----:B------:R-:W3:Y:S07]  /*29c70*/  LDL.LU.64 R8, [R1+0x2c68] ;  /* 0x002c680001087983 */ /* 0x000eee0000300a00 */
[C---:B--2---:R-:W-:Y:S11]  /*29c80*/  HMMA.16816.F32.BF16 R24, R16.reuse, R24, R20 ;  /* 0x000000181018723c */ /* 0x044ff60000041814 */
[----:B------:R-:W-:Y:S05]  /*29c90*/  @!UPT UIADD3 URZ, URZ, URZ, URZ ;  /* 0x0000003f3f3ff290 */ /* 0x000fea000fffe03f */
[----:B------:R-:W-:Y:S02]  /*29ca0*/  IMAD.MOV.U32 R10, RZ, RZ, R13 ;  /* 0x000000ffff0a7224 */ /* 0x000fe400078e000d */
[----:B------:R-:W-:Y:S01]  /*29cb0*/  IMAD.MOV.U32 R11, RZ, RZ, R14 ;  /* 0x000000ffff0b7224 */ /* 0x000fe200078e000e */
[----:B------:R0:W-:Y:S01]  /*29cc0*/  STL [R1+0x590], R12 ;  /* 0x0005900c01007387 */ /* 0x0001e20000100800 */
[----:B------:R-:W-:Y:S02]  /*29cd0*/  IMAD.MOV.U32 R2, RZ, RZ, R15 ;  /* 0x000000ffff027224 */ /* 0x000fe400078e000f */
[----:B------:R-:W2:Y:S01]  /*29ce0*/  LDL.LU.64 R14, [R1+0x2c60] ;  /* 0x002c6000010e7983 */ /* 0x000ea20000300a00 */
[----:B0-----:R-:W2:Y:S01]  /*29cf0*/  LDL.LU.64 R12, [R1+0x2c58] ;  /* 0x002c5800010c7983 */ /* 0x001ea20000300a00 */
[----:B------:R-:W-:Y:S02]  /*29d00*/  STL [R1+0x23d8], R10 ;  /* 0x0023d80a01007387 */ /* 0x000fe40000100800 */
[----:B------:R-:W-:Y:S02]  /*29d10*/  STL [R1+0x23d4], R11 ;  /* 0x0023d40b01007387 */ /* 0x000fe40000100800 */
[----:B------:R-:W-:Y:S01]  /*29d20*/  STL [R1+0x23d0], R2 ;  /* 0x0023d00201007387 */ /* 0x000fe20000100800 */
[----:B------:R-:W4:Y:S04]  /*29d30*/  LDL.64 R20, [R1+0x70] ;  /* 0x0000700001147983 */ /* 0x000f280000100a00 */
[----:B----4-:R0:W-:Y:S01]  /*29d40*/  STL.64 [R1+0x2c28], R20 ;  /* 0x002c281401007387 */ /* 0x0101e20000100a00 */
[----:B------:R-:W-:Y:S02]  /*29d50*/  STL.64 [R1+0x580], R24 ;  /* 0x0005801801007387 */ /* 0x000fe40000100a00 */
[----:B------:R2:W-:Y:S01]  /*29d60*/  STL.64 [R1+0x588], R26 ;  /* 0x0005881a01007387 */ /* 0x0005e20000100a00 */
[----:B0-----:R-:W4:Y:S01]  /*29d70*/  LDL.64 R20, [R1+0x80] ;  /* 0x0000800001147983 */ /* 0x001f220000100a00 */
[----:B--2---:R-:W-:Y:S07]  /*29d80*/  HMMA.16816.F32.BF16 R24, R16, R4, R12 ;  /* 0x000000041018723c */ /* 0x004fee000004180c */
[----:B------:R-:W-:-:S02]  /*29d90*/  IMAD.MOV.U32 R15, RZ, RZ, R4 ;  /* 0x000000ffff0f7224 */ /* 0x000fc400078e0004 */
[----:B------:R-:W-:Y:S02]  /*29da0*/  IMAD.MOV.U32 R14, RZ, RZ, R5 ;  /* 0x000000ffff0e7224 */ /* 0x000fe400078e0005 */
[----:B------:R-:W2:Y:S11]  /*29db0*/  LDL.LU.64 R4, [R1+0x2c50] ;  /* 0x002c500001047983 */ /* 0x000eb60000300a00 */
[----:B------:R-:W-:Y:S01]  /*29dc0*/  @!UPT UIADD3 URZ, URZ, URZ, URZ ;  /* 0x0000003f3f3ff290 */ /* 0x000fe2000fffe03f */
[----:B------:R0:W-:Y:S01]  /*29dd0*/  STL [R1+0x57c], R27 ;  /* 0x00057c1b01007387 */ /* 0x0001e20000100800 */
[----:B------:R-:W-:Y:S02]  /*29de0*/  IMAD.MOV.U32 R2, RZ, RZ, R26 ;  /* 0x000000ffff027224 */ /* 0x000fe400078e001a */
[----:B------:R-:W-:Y:S02]  /*29df0*/  IMAD.MOV.U32 R10, RZ, RZ, R24 ;  /* 0x000000ffff0a7224 */ /* 0x000fe400078e0018 */
[----:B------:R-:W-:Y:S01]  /*29e00*/  IMAD.MOV.U32 R11, RZ, RZ, R25 ;  /* 0x000000ffff0b7224 */ /* 0x000fe200078e0019 */
[----:B0-----:R-:W2:Y:S01]  /*29e10*/  LDL.LU.64 R26, [R1+0x2c48] ;  /* 0x002c4800011a7983 */ /* 0x001ea20000300a00 */
[----:B------:R-:W2:Y:S03]  /*29e20*/  LDL.LU.64 R24, [R1+0x2c40] ;  /* 0x002c400001187983 */ /* 0x000ea60000300a00 */
[----:B------:R-:W-:Y:S02]  /*29e30*/  STL [R1+0x23e0], R11 ;  /* 0x0023e00b01007387 */ /* 0x000fe40000100800 */
[----:B------:R-:W-:Y:S01]  /*29e40*/  STL [R1+0x23dc], R2 ;  /* 0x0023dc0201007387 */ /* 0x000fe20000100800 */
[----:B--2---:R-:W-:Y:S11]  /*29e50*/  HMMA.16816.F32.BF16 R24, R16, R4, R24 ;  /* 0x000000041018723c */ /* 0x004ff60000041818 */
[----:B------:R-:W-:Y:S11]  /*29e60*/  @!UPT UIADD3 URZ, URZ, URZ, URZ ;  /* 0x0000003f3f3ff290 */ /* 0x000ff6000fffe03f */
[----:B------:R-:W-:Y:S01]  /*29e70*/  @!UPT UIADD3 URZ, URZ, URZ, URZ ;  /* 0x0000003f3f3ff290 */ /* 0x000fe2000fffe03f */
[----:B------:R0:W-:Y:S01]  /*29e80*/  STL.64 [R1+0x560], R24 ;  /* 0x0005601801007387 */ /* 0x0001e20000100a00 */
[----:B------:R-:W-:Y:S02]  /*29e90*/  STL.64 [R1+0x568], R26 ;  /* 0x0005681a01007387 */ /* 0x000fe40000100a00 */
[----:B------:R-:W2:Y:S02]  /*29ea0*/  LDL.LU.64 R6, [R1+0x2c38] ;  /* 0x002c380001067983 */ /* 0x000ea40000300a00 */
[----:B0-----:R-:W-:Y:S02]  /*29eb0*/  IMAD.MOV.U32 R24, RZ, RZ, R4 ;  /* 0x000000ffff187224 */ /* 0x001fe400078e0004 */
[----:B------:R-:W-:Y:S02]  /*29ec0*/  IMAD.MOV.U32 R25, RZ, RZ, R5 ;  /* 0x000000ffff197224 */ /* 0x000fe400078e0005 */
[----:B------:R-:W2:Y:S03]  /*29ed0*/  LDL.LU.64 R4, [R1+0x2c30] ;  /* 0x002c300001047983 */ /* 0x000ea60000300a00 */
[----:B------:R0:W-:Y:S02]  /*29ee0*/  STL.64 [R1+0x2c18], R24 ;  /* 0x002c181801007387 */ /* 0x0001e40000100a00 */
[----:B0-----:R-:W3:Y:S01]  /*29ef0*/  LDL.64 R24, [R1+0x50] ;  /* 0x0000500001187983 */ /* 0x001ee20000100a00 */
[----:B----4-:R-:W-:-:S02]  /*29f00*/  IMAD.MOV.U32 R12, RZ, RZ, R20 ;  /* 0x000000ffff0c7224 */ /* 0x010fc400078e0014 */
[----:B------:R-:W-:Y:S01]  /*29f10*/  IMAD.MOV.U32 R13, RZ, RZ, R21 ;  /* 0x000000ffff0d7224 */ /* 0x000fe200078e0015 */
[C---:B--2---:R-:W-:Y:S01]  /*29f20*/  HMMA.16816.F32.BF16 R4, R16.reuse, R20, R4 ;  /* 0x000000141004723c */ /* 0x044fe20000041804 */
[----:B---3--:R0:W-:Y:S04]  /*29f30*/  STL.64 [R1+0x2c20], R24 ;  /* 0x002c201801007387 */ /* 0x0081e80000100a00 */
[----:B0-----:R-:W2:Y:S01]  /*29f40*/  LDL.LU R24, [R1+0x9a0] ;  /* 0x0009a00001187983 */ /* 0x001ea20000300800 */
[----:B------:R-:W2:Y:S02]  /*29f50*/  LDL.LU R25, [R1+0x9a4] ;  /* 0x0009a40001197983 */ /* 0x000ea40000300800 */
[----:B------:R-:W2:Y:S02]  /*29f60*/  LDL.LU R26, [R1+0x9a8] ;  /* 0x0009a800011a7983 */ /* 0x000ea40000300800 */
[----:B------:R-:W2:Y:S01]  /*29f70*/  LDL.LU R27, [R1+0x9ac] ;  /* 0x0009ac00011b7983 */ /* 0x000ea20000300800 */
[----:B------:R-:W3:Y:S11]  /*29f80*/  LDL.LU.64 R20, [R1+0x2c28] ;  /* 0x002c280001147983 */ /* 0x000ef60000300a00 */
[----:B------:R-:W-:Y:S02]  /*29f90*/  @!UPT UIADD3 URZ, URZ, URZ, URZ ;  /* 0x0000003f3f3ff290 */ /* 0x000fe4000fffe03f */
[----:B------:R-:W-:Y:S02]  /*29fa0*/  IMAD.MOV.U32 R11, RZ, RZ, R4 ;  /* 0x000000ffff0b7224 */ /* 0x000fe400078e0004 */
[----:B------:R-:W-:Y:S02]  /*29fb0*/  STL.64 [R1+0x558], R6 ;  /* 0x0005580601007387 */ /* 0x000fe40000100a00 */
[----:B------:R-:W-:Y:S02]  /*29fc0*/  IMAD.MOV.U32 R2, RZ, RZ, R5 ;  /* 0x000000ffff027224 */ /* 0x000fe400078e0005 */
[----:B------:R-:W4:Y:S01]  /*29fd0*/  LDL.64 R4, [R1+0x40] ;  /* 0x0000400001047983 */ /* 0x000f220000100a00 */
[----:B------:R-:W-:Y:S02]  /*29fe0*/  STL.64 [R1+0x2be8], R14 ;  /* 0x002be80e01007387 */ /* 0x000fe40000100a00 */
[----:B------:R0:W-:Y:S02]  /*29ff0*/  STL.64 [R1+0x2be0], R12 ;  /* 0x002be00c01007387 */ /* 0x0001e40000100a00 */
[----:B0-----:R-:W2:Y:S04]  /*2a000*/  LDL.64 R12, [R1+0x10] ;  /* 0x00001000010c7983 */ /* 0x001ea80000100a00 */
[----:B--2---:R0:W-:Y:S04]  /*2a010*/  STL.64 [R1+0x2bf8], R12 ;  /* 0x002bf80c01007387 */ /* 0x0041e80000100a00 */
[----:B0-----:R-:W3:Y:S01]  /*2a020*/  LDL.LU R12, [R1+0x4c0] ;  /* 0x0004c000010c7983 */ /* 0x001ee20000300800 */
[----:B------:R-:W3:Y:S02]  /*2a030*/  LDL.LU R13, [R1+0x4c4] ;  /* 0x0004c400010d7983 */ /* 0x000ee40000300800 */
[----:B------:R-:W3:Y:S02]  /*2a040*/  LDL.LU R14, [R1+0x4c8] ;  /* 0x0004c800010e7983 */ /* 0x000ee40000300800 */
[----:B------:R-:W3:Y:S01]  /*2a050*/  LDL.LU R15, [R1+0x4cc] ;  /* 0x0004cc00010f7983 */ /* 0x000ee20000300800 */
[----:B------:R-:W-:Y:S01]  /*2a060*/  STL.64 [R1+0x2bc8], R10 ;  /* 0x002bc80a01007387 */ /* 0x000fe20000100a00 */
[----:B------:R0:W-:Y:S03]  /*2a070*/  STL.64 [R1+0x2bc0], R8 ;  /* 0x002bc00801007387 */ /* 0x0001e60000100a00 */
[----:B0-----:R-:W4:Y:S01]  /*2a080*/  LDL.LU R8, [R1+0x980] ;  /* 0x0009800001087983 */ /* 0x001f220000300800 */
[----:B------:R-:W4:Y:S02]  /*2a090*/  LDL.LU R9, [R1+0x984] ;  /* 0x0009840001097983 */ /* 0x000f240000300800 */
[----:B------:R-:W4:Y:S02]  /*2a0a0*/  LDL.LU R10, [R1+0x988] ;  /* 0x00098800010a7983 */ /* 0x000f240000300800 */
[----:B------:R-:W4:Y:S01]  /*2a0b0*/  LDL.LU R11, [R1+0x98c] ;  /* 0x00098c00010b7983 */ /* 0x000f220000300800 */
[----:B------:R-:W-:Y:S01]  /*2a0c0*/  STL [R1+0x254c], R2 ;  /* 0x00254c0201007387 */ /* 0x000fe20000100800 */
[C---:B---3--:R-:W-:Y:S11]  /*2a0d0*/  HMMA.16816.F32.BF16 R12, R16.reuse, R20, R12 ;  /* 0x00000014100c723c */ /* 0x048ff6000004180c */
[----:B------:R-:W-:Y:S11]  /*2a0e0*/  @!UPT UIADD3 URZ, URZ, URZ, URZ ;  /* 0x0000003f3f3ff290 */ /* 0x000ff6000fffe03f */
[----:B------:R-:W-:Y:S01]  /*2a0f0*/  @!UPT UIADD3 URZ, URZ, URZ, URZ ;  /* 0x0000003f3f3ff290 */ /* 0x000fe2000fffe03f */
[----:B------:R0:W-:Y:S01]  /*2a100*/  STL.64 [R1+0x540], R12 ;  /* 0x0005400c01007387 */ /* 0x0001e20000100a00 */
[----:B------:R-:W-:Y:S03]  /*2a110*/  STL.64 [R1+0x548], R14 ;  /* 0x0005480e01007387 */ /* 0x000fe60000100a00 */
[----:B0-----:R-:W2:Y:S01]  /*2a120*/  LDL.64 R12, [R1+0x20] ;  /* 0x00002000010c7983 */ /* 0x001ea20000100a00 */
[----:B------:R-:W-:Y:S02]  /*2a130*/  IMAD.MOV.U32 R2, RZ, RZ, R20 ;  /* 0x000000ffff027224 */ /* 0x000fe400078e0014 */
[----:B------:R-:W-:Y:S02]  /*2a140*/  IMAD.MOV.U32 R0, RZ, RZ, R21 ;  /* 0x000000ffff007224 */ /* 0x000fe400078e0015 */
[----:B------:R-:W0:Y:S04]  /*2a150*/  LDSM.16.MT88.4 R20, [R3+0x8100] ;  /* 0x008100000314783b */ /* 0x000e280000004200 */
[----:B--2---:R1:W-:Y:S04]  /*2a160*/  STL.64 [R1+0x2c00], R12 ;  /* 0x002c000c01007387 */ /* 0x0043e80000100a00 */
[----:B-1----:R-:W2:Y:S01]  /*2a170*/  LDL.64 R12, [R1+0x30] ;  /* 0x00003000010c7983 */ /* 0x002ea20000100a00 */
[----:B0-----:R-:W-:Y:S02]  /*2a180*/  STL.64 [R1+0x2a68], R22 ;  /* 0x002a681601007387 */ /* 0x001fe40000100a00 */
[----:B------:R0:W-:Y:S02]  /*2a190*/  STL.64 [R1+0x2a60], R20 ;  /* 0x002a601401007387 */ /* 0x0001e40000100a00 */
[----:B0-----:R-:W3:Y:S04]  /*2a1a0*/  LDL R20, [R1+0x60] ;  /* 0x0000600001147983 */ /* 0x001ee80000100800 */
[----:B------:R-:W3:Y:S02]  /*2a1b0*/  LDL R21, [R1+0x64] ;  /* 0x0000640001157983 */ /* 0x000ee40000100800 */
[C---:B---3--:R-:W-:Y:S11]  /*2a1c0*/  HMMA.16816.F32.BF16 R24, R16.reuse, R20, R24 ;  /* 0x000000141018723c */ /* 0x048ff60000041818 */
[----:B------:R-:W-:Y:S11]  /*2a1d0*/  @!UPT UIADD3 URZ, URZ, URZ, URZ ;  /* 0x0000003f3f3ff290 */ /* 0x000ff6000fffe03f */
[----:B------:R-:W-:Y:S01]  /*2a1e0*/  @!UPT UIADD3 URZ, URZ, URZ, URZ ;  /* 0x0000003f3f3ff290 */ /* 0x000fe2000fffe03f */
[----:B------:R0:W-:Y:S01]  /*2a1f0*/  STL.64 [R1+0x8c0], R24 ;  /* 0x0008c01801007387 */ /* 0x0001e20000100a00 */
[----:B------:R-:W-:Y:S03]  /*2a200*/  STL.64 [R1+0x8c8], R26 ;  /* 0x0008c81a01007387 */ /* 0x000fe60000100a00 */
[----:B0-----:R-:W3:Y:S01]  /*2a210*/  LDL.LU.64 R24, [R1+0x2c20] ;  /* 0x002c200001187983 */ /* 0x001ee20000300a00 */
[----:B------:R0:W-:Y:S02]  /*2a220*/  STL [R1+0x2b1c], R20 ;  /* 0x002b1c1401007387 */ /* 0x0001e40000100800 */
[----:B------:R1:W-:Y:S01]  /*2a230*/  STL [R1+0x2b18], R21 ;  /* 0x002b181501007387 */ /* 0x0003e20000100800 */
[----:B0-----:R-:W3:Y:S01]  /*2a240*/  LDL.LU R20, [R1+0x990] ;  /* 0x0009900001147983 */ /* 0x001ee20000300800 */
[----:B-1----:R-:W3:Y:S02]  /*2a250*/  LDL.LU R21, [R1+0x994] ;  /* 0x0009940001157983 */ /* 0x002ee40000300800 */
[----:B------:R-:W3:Y:S02]  /*2a260*/  LDL.LU R22, [R1+0x998] ;  /* 0x0009980001167983 */ /* 0x000ee40000300800 */
[----:B------:R-:W3:Y:S02]  /*2a270*/  LDL.LU R23, [R1+0x99c] ;  /* 0x00099c0001177983 */ /* 0x000ee40000300800 */
[C---:B---3--:R-:W-:Y:S11]  /*2a280*/  HMMA.16816.F32.BF16 R20, R16.reuse, R24, R20 ;  /* 0x000000181014723c */ /* 0x048ff60000041814 */
[----:B------:R-:W-:Y:S11]  /*2a290*/  @!UPT UIADD3 URZ, URZ, URZ, URZ ;  /* 0x0000003f3f3ff290 */ /* 0x000ff6000fffe03f */
[----:B------:R-:W-:Y:S01]  /*2a2a0*/  @!UPT UIADD3 URZ, URZ, URZ, URZ ;  /* 0x0000003f3f3ff290 */ /* 0x000fe2000fffe03f */
[----:B------:R-:W-:Y:S01]  /*2a2b0*/  STL.64 [R1+0x8b0], R20 ;  /* 0x0008b01401007387 */ /* 0x000fe20000100a00 */
[----:B------:R0:W-:Y:S02]  /*2a2c0*/  STL.64 [R1+0x8b8], R22 ;  /* 0x0008b81601007387 */ /* 0x0001e40000100a00 */
[----:B0-----:R-:W-:Y:S02]  /*2a2d0*/  IMAD.MOV.U32 R22, RZ, RZ, R25 ;  /* 0x000000ffff167224 */ /* 0x001fe400078e0019 */
[----:B------:R-:W-:Y:S02]  /*2a2e0*/  IMAD.MOV.U32 R23, RZ, RZ, R24 ;  /* 0x000000ffff177224 */ /* 0x000fe400078e0018 */
[----:B------:R-:W3:Y:S01]  /*2a2f0*/  LDL.LU.64 R24, [R1+0x2c18] ;  /* 0x002c180001187983 */ /* 0x000ee20000300a00 */
[----:B------:R0:W-:Y:S02]  /*2a300*/  STL [R1+0x2b24], R22 ;  /* 0x002b241601007387 */ /* 0x0001e40000100800 */
[----:B------:R1:W-:Y:S02]  /*2a310*/  STL [R1+0x2b20], R23 ;  /* 0x002b201701007387 */ /* 0x0003e40000100800 */
[----:B------:R-:W2:Y:S01]  /*2a320*/  LDL.LU R20, [R1+0x960] ;  /* 0x0009600001147983 */ /* 0x000ea20000300800 */
[----:B------:R-:W2:Y:S04]  /*2a330*/  LDL.LU R21, [R1+0x964] ;  /* 0x0009640001157983 */ /* 0x000ea80000300800 */
[----:B0-----:R-:W2:Y:S01]  /*2a340*/  LDL.LU R22, [R1+0x968] ;  /* 0x0009680001167983 */ /* 0x001ea20000300800 */
[----:B-1----:R-:W2:Y:S01]  /*2a350*/  LDL.LU R23, [R1+0x96c] ;  /* 0x00096c0001177983 */ /* 0x002ea20000300800 */
        /* <DEDUP_REMOVED lines=8> */
[----:B------:R0:W-:Y:S01]  /*2a3e0*/  STL.64 [R1+0x8a0], R8 ;  /* 0x0008a00801007387 */ /* 0x0001e20000100a00 */
[----:B------:R-:W-:Y:S03]  /*2a3f0*/  STL.64 [R1+0x8a8], R10 ;  /* 0x0008a80a01007387 */ /* 0x000fe60000100a00 */
[----:B0-----:R-:W4:Y:S01]  /*2a400*/  LDL.64 R8, [R1] ;  /* 0x0000000001087983 */ /* 0x001f220000100a00 */
[----:B------:R-:W-:Y:S02]  /*2a410*/  IMAD.MOV.U32 R27, RZ, RZ, R4 ;  /* 0x000000ffff1b7224 */ /* 0x000fe400078e0004 */
[----:B------:R-:W-:Y:S02]  /*2a420*/  IMAD.MOV.U32 R26, RZ, RZ, R5 ;  /* 0x000000ffff1a7224 */ /* 0x000fe400078e0005 */
[----:B------:R-:W-:Y:S02]  /*2a430*/  IMAD.MOV.U32 R29, RZ, RZ, R12 ;  /* 0x000000ffff1d7224 */ /* 0x000fe400078e000c */
[----:B------:R-:W-:Y:S01]  /*2a440*/  IMAD.MOV.U32 R28, RZ, RZ, R13 ;  /* 0x000000ffff1c7224 */ /* 0x000fe200078e000d */
[C---:B--2---:R-:W-:Y:S01]  /*2a450*/  HMMA.16816.F32.BF16 R20, R16.reuse, R12, R20 ;  /* 0x0000000c1014723c */ /* 0x044fe20000041814 */
[----:B----4-:R0:W-:Y:S04]  /*2a460*/  STL.64 [R1+0x2bf0], R8 ;  /* 0x002bf00801007387 */ /* 0x0101e80000100a00 */
[----:B0-----:R-:W2:Y:S01]  /*2a470*/  LDL.LU R8, [R1+0x950] ;  /* 0x0009500001087983 */ /* 0x001ea20000300800 */
[----:B------:R-:W2:Y:S02]  /*2a480*/  LDL.LU R9, [R1+0x954] ;  /* 0x0009540001097983 */ /* 0x000ea40000300800 */
[----:B------:R-:W2:Y:S02]  /*2a490*/  LDL.LU R10, [R1+0x958] ;  /* 0x00095800010a7983 */ /* 0x000ea40000300800 */
[----:B------:R-:W2:Y:S01]  /*2a4a0*/  LDL.LU R11, [R1+0x95c] ;  /* 0x00095c00010b7983 */ /* 0x000ea20000300800 */
[----:B------:R-:W4:Y:S01]  /*2a4b0*/  LDL.LU R4, [R1+0x840] ;  /* 0x0008400001047983 */ /* 0x000f220000300800 */
[----:B------:R-:W4:Y:S02]  /*2a4c0*/  LDL.LU R5, [R1+0x844] ;  /* 0x0008440001057983 */ /* 0x000f240000300800 */
[----:B------:R-:W4:Y:S02]  /*2a4d0*/  LDL.LU R6, [R1+0x848] ;  /* 0x0008480001067983 */ /* 0x000f240000300800 */
[----:B------:R-:W4:Y:S01]  /*2a4e0*/  LDL.LU R7, [R1+0x84c] ;  /* 0x00084c0001077983 */ /* 0x000f220000300800 */
[----:B------:R-:W-:Y:S01]  /*2a4f0*/  STL [R1+0x2b2c], R26 ;  /* 0x002b2c1a01007387 */ /* 0x000fe20000100800 */
[----:B------:R-:W-:Y:S05]  /*2a500*/  STL [R1+0x2b28], R27 ;  /* 0x002b281b01007387 */ /* 0x000fea0000100800 */
[----:B------:R-:W-:Y:S02]  /*2a510*/  STL.64 [R1+0x890], R20 ;  /* 0x0008901401007387 */ /* 0x000fe40000100a00 */
[----:B------:R0:W-:Y:S02]  /*2a520*/  STL.64 [R1+0x898], R22 ;  /* 0x0008981601007387 */ /* 0x0001e40000100a00 */
        /* <DEDUP_REMOVED lines=8> */
[----:B0-----:R-:W-:Y:S02]  /*2a5b0*/  IMAD.MOV.U32 R20, RZ, RZ, R12 ;  /* 0x000000ffff147224 */ /* 0x001fe400078e000c */
[----:B------:R-:W-:Y:S02]  /*2a5c0*/  IMAD.MOV.U32 R21, RZ, RZ, R13 ;  /* 0x000000ffff157224 */ /* 0x000fe400078e000d */
[----:B------:R-:W2:Y:S02]  /*2a5d0*/  LDL.LU.64 R12, [R1+0x2bf8] ;  /* 0x002bf800010c7983 */ /* 0x000ea40000300a00 */
[----:B--2---:R-:W-:Y:S01]  /*2a5e0*/  HMMA.16816.F32.BF16 R8, R16, R12, R8 ;  /* 0x0000000c1008723c */ /* 0x004fe20000041808 */
[----:B-1----:R-:W-:-:S02]  /*2a5f0*/  IMAD.MOV.U32 R22, RZ, RZ, R12 ;  /* 0x000000ffff167224 */ /* 0x002fc400078e000c */
[----:B------:R-:W-:Y:S11]  /*2a600*/  IMAD.MOV.U32 R23, RZ, RZ, R13 ;  /* 0x000000ffff177224 */ /* 0x000ff600078e000d */
[----:B------:R-:W-:Y:S09]  /*2a610*/  @!UPT UIADD3 URZ, URZ, URZ, URZ ;  /* 0x0000003f3f3ff290 */ /* 0x000ff2000fffe03f */
[----:B------:R0:W-:Y:S01]  /*2a620*/  STL.64 [R1+0x870], R8 ;  /* 0x0008700801007387 */ /* 0x0001e20000100a00 */
[----:B------:R-:W-:Y:S03]  /*2a630*/  STL.64 [R1+0x878], R10 ;  /* 0x0008780a01007387 */ /* 0x000fe60000100a00 */
[----:B0-----:R-:W2:Y:S01]  /*2a640*/  LDL.LU.64 R8, [R1+0x2bf0] ;  /* 0x002bf00001087983 */ /* 0x001ea20000300a00 */
[----:B------:R-:W2:Y:S02]  /*2a650*/  LDL.LU.64 R14, [R1+0x2be8] ;  /* 0x002be800010e7983 */ /* 0x000ea40000300a00 */
[----:B------:R-:W2:Y:S02]  /*2a660*/  LDL.LU.64 R12, [R1+0x2be0] ;  /* 0x002be000010c7983 */ /* 0x000ea40000300a00 */
[----:B------:R-:W-:Y:S01]  /*2a670*/  STL.64 [R1+0x2b38], R22 ;  /* 0x002b381601007387 */ /* 0x000fe20000100a00 */
[----:B------:R0:W-:Y:S04]  /*2a680*/  STL.64 [R1+0x2b30], R20 ;  /* 0x002b301401007387 */ /* 0x0001e80000100a00 */
[----:B0-----:R-:W2:Y:S01]  /*2a690*/  LDL.LU R20, [R1+0x450] ;  /* 0x0004500001147983 */ /* 0x001ea20000300800 */
[----:B------:R-:W2:Y:S02]  /*2a6a0*/  LDL.LU R21, [R1+0x454] ;  /* 0x0004540001157983 */ /* 0x000ea40000300800 */
[----:B------:R-:W2:Y:S02]  /*2a6b0*/  LDL.LU R22, [R1+0x458] ;  /* 0x0004580001167983 */ /* 0x000ea40000300800 */
[----:B------:R-:W2:Y:S02]  /*2a6c0*/  LDL.LU R23, [R1+0x45c] ;  /* 0x00045c0001177983 */ /* 0x000ea40000300800 */
[----:B--2---:R-:W-:Y:S01]  /*2a6d0*/  STL.64 [R1+0x2b48], R22 ;  /* 0x002b481601007387 */ /* 0x004fe20000100a00 */
[----:B------:R0:W-:Y:S02]  /*2a6e0*/  STL.64 [R1+0x2b40], R20 ;  /* 0x002b401401007387 */ /* 0x0001e40000100a00 */
[----:B0-----:R-:W-:-:S02]  /*2a6f0*/  IMAD.MOV.U32 R20, RZ, RZ, R12 ;  /* 0x000000ffff147224 */ /* 0x001fc400078e000c */
[----:B------:R-:W-:Y:S01]  /*2a700*/  IMAD.MOV.U32 R21, RZ, RZ, R13 ;  /* 0x000000ffff157224 */ /* 0x000fe200078e000d */
[----:B------:R-:W2:Y:S01]  /*2a710*/  LDL.LU R12, [R1+0x2bdc] ;  /* 0x002bdc00010c7983 */ /* 0x000ea20000300800 */
[----:B------:R-:W2:Y:S03]  /*2a720*/  LDL.LU R13, [R1+0x2bd8] ;  /* 0x002bd800010d7983 */ /* 0x000ea60000300800 */
[----:B------:R3:W-:Y:S02]  /*2a730*/  STL.64 [R1+0x2b58], R20 ;  /* 0x002b581401007387 */ /* 0x0007e40000100a00 */
[----:B---3--:R-:W-:Y:S02]  /*2a740*/  IMAD.MOV.U32 R20, RZ, RZ, R24 ;  /* 0x000000ffff147224 */ /* 0x008fe400078e0018 */
[----:B------:R-:W-:Y:S01]  /*2a750*/  IMAD.MOV.U32 R21, RZ, RZ, R25 ;  /* 0x000000ffff157224 */ /* 0x000fe200078e0019 */
[----:B------:R-:W4:Y:S01]  /*2a760*/  LDL.LU R24, [R1+0x2bd4] ;  /* 0x002bd40001187983 */ /* 0x000f220000300800 */
[----:B------:R-:W4:Y:S03]  /*2a770*/  LDL.LU R25, [R1+0x2bd0] ;  /* 0x002bd00001197983 */ /* 0x000f260000300800 */
[----:B------:R0:W-:Y:S02]  /*2a780*/  STL.64 [R1+0x2b70], R20 ;  /* 0x002b701401007387 */ /* 0x0001e40000100a00 */
[----:B0-----:R-:W-:-:S02]  /*2a790*/  IMAD.MOV.U32 R20, RZ, RZ, R15 ;  /* 0x000000ffff147224 */ /* 0x001fc400078e000f */
[----:B------:R-:W-:-:S05]  /*2a7a0*/  IMAD.MOV.U32 R21, RZ, RZ, R14 ;  /* 0x000000ffff157224 */ /* 0x000fca00078e000e */
[----:B------:R0:W-:Y:S04]  /*2a7b0*/  STL.64 [R1+0x2b88], R20 ;  /* 0x002b881401007387 */ /* 0x0001e80000100a00 */
[----:B0-----:R-:W3:Y:S01]  /*2a7c0*/  LDL.LU R20, [R1+0x850] ;  /* 0x0008500001147983 */ /* 0x001ee20000300800 */
[----:B------:R-:W3:Y:S02]  /*2a7d0*/  LDL.LU R21, [R1+0x854] ;  /* 0x0008540001157983 */ /* 0x000ee40000300800 */
[----:B------:R-:W3:Y:S02]  /*2a7e0*/  LDL.LU R22, [R1+0x858] ;  /* 0x0008580001167983 */ /* 0x000ee40000300800 */
[----:B------:R-:W3:Y:S02]  /*2a7f0*/  LDL.LU R23, [R1+0x85c] ;  /* 0x00085c0001177983 */ /* 0x000ee40000300800 */
[----:B------:R-:W-:-:S02]  /*2a800*/  IMAD.MOV.U32 R26, RZ, RZ, R8 ;  /* 0x000000ffff1a7224 */ /* 0x000fc400078e0008 */
[----:B------:R-:W-:Y:S01]  /*2a810*/  IMAD.MOV.U32 R27, RZ, RZ, R9 ;  /* 0x000000ffff1b7224 */ /* 0x000fe200078e0009 */
[C---:B---3--:R-:W-:Y:S08]  /*2a820*/  HMMA.16816.F32.BF16 R20, R16.reuse, R8, R20 ;  /* 0x000000081014723c */ /* 0x048ff00000041814 */
[C---:B----4-:R-:W-:Y:S11]  /*2a830*/  HMMA.16816.F32.BF16 R8, R16.reuse, R24, R4 ;  /* 0x000000181008723c */ /* 0x050ff60000041804 */
[----:B------:R-:W-:Y:S04]  /*2a840*/  @!UPT UIADD3 URZ, URZ, URZ, URZ ;  /* 0x0000003f3f3ff290 */ /* 0x000fe8000fffe03f */
[----:B------:R-:W-:Y:S01]  /*2a850*/  STL.64 [R1+0x860], R20 ;  /* 0x0008601401007387 */ /* 0x000fe20000100a00 */
[----:B------:R-:W-:Y:S02]  /*2a860*/  STL.64 [R1+0x868], R22 ;  /* 0x0008681601007387 */ /* 0x000fe40000100a00 */
[----:B------:R-:W3:Y:S05]  /*2a870*/  LDL.LU R4, [R1+0x4b0] ;  /* 0x0004b00001047983 */ /* 0x000eea0000300800 */
[----:B------:R0:W-:Y:S01]  /*2a880*/  STL.64 [R1+0x850], R8 ;  /* 0x0008500801007387 */ /* 0x0001e20000100a00 */
[----:B------:R1:W-:Y:S01]  /*2a890*/  STL.64 [R1+0x858], R10 ;  /* 0x0008580a01007387 */ /* 0x0003e20000100a00 */
[----:B------:R-:W3:Y:S02]  /*2a8a0*/  LDL.LU R5, [R1+0x4b4] ;  /* 0x0004b40001057983 */ /* 0x000ee40000300800 */
[----:B------:R-:W3:Y:S02]  /*2a8b0*/  LDL.LU R6, [R1+0x4b8] ;  /* 0x0004b80001067983 */ /* 0x000ee40000300800 */
[----:B------:R-:W3:Y:S01]  /*2a8c0*/  LDL.LU R7, [R1+0x4bc] ;  /* 0x0004bc0001077983 */ /* 0x000ee20000300800 */
[----:B0-----:R-:W2:Y:S01]  /*2a8d0*/  LDL.LU R8, [R1+0x4d0] ;  /* 0x0004d00001087983 */ /* 0x001ea20000300800 */
[----:B------:R-:W2:Y:S02]  /*2a8e0*/  LDL.LU R9, [R1+0x4d4] ;  /* 0x0004d40001097983 */ /* 0x000ea40000300800 */
[----:B-1----:R-:W2:Y:S02]  /*2a8f0*/  LDL.LU R10, [R1+0x4d8] ;  /* 0x0004d800010a7983 */ /* 0x002ea40000300800 */
[----:B------:R-:W2:Y:S01]  /*2a900*/  LDL.LU R11, [R1+0x4dc] ;  /* 0x0004dc00010b7983 */ /* 0x000ea20000300800 */
[----:B------:R-:W4:Y:S01]  /*2a910*/  LDL.LU R20, [R1+0x490] ;  /* 0x0004900001147983 */ /* 0x000f220000300800 */
[----:B------:R-:W4:Y:S02]  /*2a920*/  LDL.LU R21, [R1+0x494] ;  /* 0x0004940001157983 */ /* 0x000f240000300800 */
[----:B------:R-:W2:Y:S02]  /*2a930*/  LDL.LU R22, [R1+0x498] ;  /* 0x0004980001167983 */ /* 0x000ea40000300800 */
[----:B------:R-:W2:Y:S02]  /*2a940*/  LDL.LU R23, [R1+0x49c] ;  /* 0x00049c0001177983 */ /* 0x000ea40000300800 */
[----:B--2---:R-:W-:Y:S01]  /*2a950*/  STL.64 [R1+0x2ba8], R22 ;  /* 0x002ba81601007387 */ /* 0x004fe20000100a00 */
[----:B----4-:R0:W-:Y:S03]  /*2a960*/  STL.64 [R1+0x2ba0], R20 ;  /* 0x002ba01401007387 */ /* 0x0101e60000100a00 */
[----:B0-----:R-:W2:Y:S01]  /*2a970*/  LDL.LU R20, [R1+0x4a0] ;  /* 0x0004a00001147983 */ /* 0x001ea20000300800 */
[----:B------:R-:W2:Y:S02]  /*2a980*/  LDL.LU R21, [R1+0x4a4] ;  /* 0x0004a40001157983 */ /* 0x000ea40000300800 */
[----:B------:R-:W2:Y:S02]  /*2a990*/  LDL.LU R22, [R1+0x4a8] ;  /* 0x0004a80001167983 */ /* 0x000ea40000300800 */
[----:B------:R-:W2:Y:S01]  /*2a9a0*/  LDL.LU R23, [R1+0x4ac] ;  /* 0x0004ac0001177983 */ /* 0x000ea20000300800 */
[----:B------:R0:W-:Y:S01]  /*2a9b0*/  STL.64 [R1+0x2a88], R24 ;  /* 0x002a881801007387 */ /* 0x0001e20000100a00 */
[----:B------:R1:W-:Y:S03]  /*2a9c0*/  STL.64 [R1+0x2b50], R26 ;  /* 0x002b501a01007387 */ /* 0x0003e60000100a00 */
[----:B0-----:R-:W4:Y:S01]  /*2a9d0*/  LDL.LU R24, [R1+0x460] ;  /* 0x0004600001187983 */ /* 0x001f220000300800 */
[----:B------:R-:W4:Y:S02]  /*2a9e0*/  LDL.LU R25, [R1+0x464] ;  /* 0x0004640001197983 */ /* 0x000f240000300800 */
[----:B-1----:R-:W2:Y:S02]  /*2a9f0*/  LDL.LU R26, [R1+0x468] ;  /* 0x00046800011a7983 */ /* 0x002ea40000300800 */
[----:B------:R-:W2:Y:S02]  /*2aa00*/  LDL.LU R27, [R1+0x46c] ;  /* 0x00046c00011b7983 */ /* 0x000ea40000300800 */
[----:B--2---:R-:W-:Y:S01]  /*2aa10*/  STL.64 [R1+0x2b68], R26 ;  /* 0x002b681a01007387 */ /* 0x004fe20000100a00 */
[----:B----4-:R0:W-:Y:S03]  /*2aa20*/  STL.64 [R1+0x2b60], R24 ;  /* 0x002b601801007387 */ /* 0x0101e60000100a00 */
[----:B0-----:R-:W2:Y:S01]  /*2aa30*/  LDL.LU R24, [R1+0x470] ;  /* 0x0004700001187983 */ /* 0x001ea20000300800 */
[----:B------:R-:W2:Y:S02]  /*2aa40*/  LDL.LU R25, [R1+0x474] ;  /* 0x0004740001197983 */ /* 0x000ea40000300800 */
[----:B------:R-:W4:Y:S02]  /*2aa50*/  LDL.LU R26, [R1+0x478] ;  /* 0x00047800011a7983 */ /* 0x000f240000300800 */
[----:B------:R-:W4:Y:S01]  /*2aa60*/  LDL.LU R27, [R1+0x47c] ;  /* 0x00047c00011b7983 */ /* 0x000f220000300800 */
[C---:B------:R-:W-:Y:S01]  /*2aa70*/  HMMA.16816.F32.BF16 R8, R16.reuse, R12, R8 ;  /* 0x0000000c1008723c */ /* 0x040fe20000041808 */
[----:B----4-:R-:W-:Y:S01]  /*2aa80*/  STL.64 [R1+0x2b80], R26 ;  /* 0x002b801a01007387 */ /* 0x010fe20000100a00 */
[----:B--2---:R0:W-:Y:S03]  /*2aa90*/  STL.64 [R1+0x2b78], R24 ;  /* 0x002b781801007387 */ /* 0x0041e60000100a00 */
[----:B0-----:R-:W2:Y:S01]  /*2aaa0*/  LDL.LU R24, [R1+0x480] ;  /* 0x0004800001187983 */ /* 0x001ea20000300800 */
[----:B------:R-:W2:Y:S02]  /*2aab0*/  LDL.LU R25, [R1+0x484] ;  /* 0x0004840001197983 */ /* 0x000ea40000300800 */
[----:B------:R-:W4:Y:S02]  /*2aac0*/  LDL.LU R26, [R1+0x488] ;  /* 0x00048800011a7983 */ /* 0x000f240000300800 */
[----:B------:R-:W4:Y:S02]  /*2aad0*/  LDL.LU R27, [R1+0x48c] ;  /* 0x00048c00011b7983 */ /* 0x000f240000300800 */
[----:B----4-:R-:W-:Y:S01]  /*2aae0*/  STL.64 [R1+0x2b98], R26 ;  /* 0x002b981a01007387 */ /* 0x010fe20000100a00 */
[----:B--2---:R0:W-:Y:S03]  /*2aaf0*/  STL.64 [R1+0x2b90], R24 ;  /* 0x002b901801007387 */ /* 0x0041e60000100a00 */
[----:B0-----:R-:W2:Y:S07]  /*2ab00*/  LDL.64 R24, [R1+0xb0] ;  /* 0x0000b00001187983 */ /* 0x001eae0000100a00 */
[----:B------:R-:W-:Y:S02]  /*2ab10*/  STL.64 [R1+0x840], R8 ;  /* 0x0008400801007387 */ /* 0x000fe40000100a00 */
[----:B------:R0:W-:Y:S02]  /*2ab20*/  STL.64 [R1+0x848], R10 ;  /* 0x0008480a01007387 */ /* 0x0001e40000100a00 */
[----:B0-----:R-:W4:Y:S01]  /*2ab30*/  LDL.LU.64 R10, [R1+0x2bc8] ;  /* 0x002bc800010a7983 */ /* 0x001f220000300a00 */
[----:B------:R-:W3:Y:S02]  /*2ab40*/  LDL.LU.64 R8, [R1+0x2bc0] ;  /* 0x002bc00001087983 */ /* 0x000ee40000300a00 */
[----:B---3--:R-:W-:Y:S01]  /*2ab50*/  HMMA.16816.F32.BF16 R16, R16, R8, R4 ;  /* 0x000000081010723c */ /* 0x008fe20000041804 */
[----:B------:R-:W3:Y:S01]  /*2ab60*/  LDL.LU.64 R6, [R1+0x2bb8] ;  /* 0x002bb80001067983 */ /* 0x000ee20000300a00 */
[----:B------:R-:W3:Y:S11]  /*2ab70*/  LDL.LU.64 R4, [R1+0x2bb0] ;  /* 0x002bb00001047983 */ /* 0x000ef60000300a00 */
[----:B------:R-:W-:Y:S10]  /*2ab80*/  @!UPT UIADD3 URZ, URZ, URZ, URZ ;  /* 0x0000003f3f3ff290 */ /* 0x000ff4000fffe03f */
[----:B------:R-:W-:Y:S01]  /*2ab90*/  STL.64 [R1+0x530], R16 ;  /* 0x0005301001007387 */ /* 0x000fe20000100a00 */
[----:B------:R-:W-:Y:S02]  /*2aba0*/  STL.64 [R1+0x538], R18 ;  /* 0x0005381201007387 */ /* 0x000fe40000100a00 */
[----:B----4-:R-:W-:Y:S02]  /*2abb0*/  STL.64 [R1+0x2a78], R10 ;  /* 0x002a780a01007387 */ /* 0x010fe40000100a00 */
[----:B------:R0:W-:Y:S02]  /*2abc0*/  STL.64 [R1+0x2a70], R8 ;  /* 0x002a700801007387 */ /* 0x0001e40000100a00 */
[----:B0-----:R-:W3:Y:S02]  /*2abd0*/  LDL.64 R8, [R1+0xc0] ;  /* 0x0000c00001087983 */ /* 0x001ee40000100a00 */
[----:B---3--:R-:W-:Y:S11]  /*2abe0*/  HMMA.16816.F32.BF16 R20, R4, R8, R20 ;  /* 0x000000080414723c */ /* 0x008ff60000041814 */
[----:B------:R-:W-:Y:S11]  /*2abf0*/  @!UPT UIADD3 URZ, URZ, URZ, URZ ;  /* 0x0000003f3f3ff290 */ /* 0x000ff6000fffe03f */
[----:B------:R-:W-:Y:S01]  /*2ac00*/  @!UPT UIADD3 URZ, URZ, URZ, URZ ;  /* 0x0000003f3f3ff290 */ /* 0x000fe2000fffe03f */
[----:B------:R-:W-:Y:S01]  /*2ac10*/  STL.64 [R1+0x520], R20 ;  /* 0x0005201401007387 */ /* 0x000fe20000100a00 */
[----:B------:R0:W-:Y:S03]  /*2ac20*/  STL.64 [R1+0x528], R22 ;  /* 0x0005281601007387 */ /* 0x0001e60000100a00 */
[----:B0-----:R-:W3:Y:S01]  /*2ac30*/  LDL.LU.64 R22, [R1+0x2ba8] ;  /* 0x002ba80001167983 */ /* 0x001ee20000300a00 */
[----:B------:R-:W3:Y:S02]  /*2ac40*/  LDL.LU.64 R20, [R1+0x2ba0] ;  /* 0x002ba00001147983 */ /* 0x000ee40000300a00 */
[----:B------:R-:W-:Y:S02]  /*2ac50*/  IMAD.MOV.U32 R16, RZ, RZ, R2 ;  /* 0x000000ffff107224 */ /* 0x000fe400078e0002 */
[----:B------:R-:W-:Y:S02]  /*2ac60*/  IMAD.MOV.U32 R17, RZ, RZ, R0 ;  /* 0x000000ffff117224 */ /* 0x000fe400078e0000 */
[----:B------:R-:W-:-:S02]  /*2ac70*/  IMAD.MOV.U32 R2, RZ, RZ, R8 ;  /* 0x000000ffff027224 */ /* 0x000fc400078e0008 */
[----:B------:R-:W-:Y:S02]  /*2ac80*/  IMAD.MOV.U32 R0, RZ, RZ, R9 ;  /* 0x000000ffff007224 */ /* 0x000fe400078e0009 */
[----:B--2---:R-:W-:Y:S02]  /*2ac90*/  IMAD.MOV.U32 R9, RZ, RZ, R24 ;  /* 0x000000ffff097224 */ /* 0x004fe400078e0018 */
[----:B------:R-:W-:Y:S01]  /*2aca0*/  IMAD.MOV.U32 R8, RZ, RZ, R25 ;  /* 0x000000ffff087224 */ /* 0x000fe200078e0019 */
[----:B------:R-:W2:Y:S01]  /*2acb0*/  LDL.LU.64 R26, [R1+0x2b98] ;  /* 0x002b9800011a7983 */ /* 0x000ea20000300a00 */
[----:B---3--:R-:W-:Y:S03]  /*2acc0*/  HMMA.16816.F32.BF16 R20, R4, R24, R20 ;  /* 0x000000180414723c */ /* 0x008fe60000041814 */
[----:B------:R-:W2:Y:S11]  /*2acd0*/  LDL.LU.64 R24, [R1+0x2b90] ;  /* 0x002b900001187983 */ /* 0x000eb60000300a00 */
[----:B------:R-:W-:Y:S09]  /*2ace0*/  @!UPT UIADD3 URZ, URZ, URZ, URZ ;  /* 0x0000003f3f3ff290 */ /* 0x000ff2000fffe03f */
[----:B------:R0:W-:Y:S04]  /*2acf0*/  STL.64 [R1+0x510], R20 ;  /* 0x0005101401007387 */ /* 0x0001e80000100a00 */
[----:B0-----:R-:W2:Y:S01]  /*2ad00*/  LDL.LU.64 R20, [R1+0x2b88] ;  /* 0x002b880001147983 */ /* 0x001ea20000300a00 */
[----:B------:R-:W-:Y:S02]  /*2ad10*/  IMAD.MOV.U32 R14, RZ, RZ, R22 ;  /* 0x000000ffff0e7224 */ /* 0x000fe400078e0016 */
[----:B------:R-:W-:-:S05]  /*2ad20*/  IMAD.MOV.U32 R15, RZ, RZ, R23 ;  /* 0x000000ffff0f7224 */ /* 0x000fca00078e0017 */
[----:B------:R-:W-:Y:S01]  /*2ad30*/  STL [R1+0x22bc], R15 ;  /* 0x0022bc0f01007387 */ /* 0x000fe20000100800 */
[----:B------:R-:W-:Y:S01]  /*2ad40*/  STL [R1+0x22b8], R14 ;  /* 0x0022b80e01007387 */ /* 0x000fe20000100800 */
        /* <DEDUP_REMOVED lines=18> */
[----:B------:R-:W2:Y:S11]  /*2ae70*/  LDL.LU.64 R26, [R1+0x2b50] ;  /* 0x002b5000011a7983 */ /* 0x000eb60000300a00 */
[----:B------:R-:W-:Y:S10]  /*2ae80*/  @!UPT UIADD3 URZ, URZ, URZ, URZ ;  /* 0x0000003f3f3ff290 */ /* 0x000ff4000fffe03f */
[----:B------:R-:W-:Y:S01]  /*2ae90*/  STL.64 [R1+0x4e0], R20 ;  /* 0x0004e01401007387 */ /* 0x000fe20000100a00 */
[----:B------:R0:W-:Y:S03]  /*2aea0*/  STL.64 [R1+0x4e8], R22 ;  /* 0x0004e81601007387 */ /* 0x0001e60000100a00 */
[----:B0-----:R-:W3:Y:S01]  /*2aeb0*/  LDL.LU.64 R22, [R1+0x2b48] ;  /* 0x002b480001167983 */ /* 0x001ee20000300a00 */
[----:B------:R-:W3:Y:S02]  /*2aec0*/  LDL.LU.64 R20, [R1+0x2b40] ;  /* 0x002b400001147983 */ /* 0x000ee40000300a00 */
[----:B---3--:R-:W-:Y:S01]  /*2aed0*/  HMMA.16816.F32.BF16 R16, R4, R16, R20 ;  /* 0x000000100410723c */ /* 0x008fe20000041814 */
[----:B------:R-:W3:Y:S01]  /*2aee0*/  LDL.LU.64 R22, [R1+0x2b38] ;  /* 0x002b380001167983 */ /* 0x000ee20000300a00 */
[----:B------:R-:W4:Y:S11]  /*2aef0*/  LDL.LU.64 R20, [R1+0x2b30] ;  /* 0x002b300001147983 */ /* 0x000f360000300a00 */
[----:B------:R-:W-:Y:S10]  /*2af00*/  @!UPT UIADD3 URZ, URZ, URZ, URZ ;  /* 0x0000003f3f3ff290 */ /* 0x000ff4000fffe03f */
[----:B------:R-:W-:Y:S01]  /*2af10*/  STL.64 [R1+0x4d0], R16 ;  /* 0x0004d01001007387 */ /* 0x000fe20000100a00 */
[----:B------:R-:W-:Y:S02]  /*2af20*/  STL.64 [R1+0x4d8], R18 ;  /* 0x0004d81201007387 */ /* 0x000fe40000100a00 */
[----:B------:R-:W0:Y:S04]  /*2af30*/  LDSM.16.MT88.4 R16, [R3+0x8180] ;  /* 0x008180000310783b */ /* 0x000e280000004200 */
[----:B--2---:R-:W-:Y:S02]  /*2af40*/  IMAD.MOV.U32 R24, RZ, RZ, R26 ;  /* 0x000000ffff187224 */ /* 0x004fe400078e001a */
[----:B------:R-:W-:Y:S01]  /*2af50*/  IMAD.MOV.U32 R25, RZ, RZ, R27 ;  /* 0x000000ffff197224 */ /* 0x000fe200078e001b */
[----:B0-----:R-:W-:Y:S01]  /*2af60*/  STL [R1+0x2974], R18 ;  /* 0x0029741201007387 */ /* 0x001fe20000100800 */
[----:B------:R-:W-:Y:S02]  /*2af70*/  STL [R1+0x2970], R19 ;  /* 0x0029701301007387 */ /* 0x000fe40000100800 */
[----:B------:R0:W-:Y:S02]  /*2af80*/  STL.64 [R1+0x2a58], R16 ;  /* 0x002a581001007387 */ /* 0x0001e40000100a00 */
[----:B------:R-:W2:Y:S01]  /*2af90*/  LDL.LU R26, [R1+0x2b2c] ;  /* 0x002b2c00011a7983 */ /* 0x000ea20000300800 */
[----:B------:R-:W2:Y:S01]  /*2afa0*/  LDL.LU R27, [R1+0x2b28] ;  /* 0x002b2800011b7983 */ /* 0x000ea20000300800 */
[----:B------:R-:W-:Y:S02]  /*2afb0*/  STL.64 [R1+0x2aa0], R24 ;  /* 0x002aa01801007387 */ /* 0x000fe40000100a00 */
[----:B0-----:R-:W-:-:S02]  /*2afc0*/  IMAD.MOV.U32 R16, RZ, RZ, R9 ;  /* 0x000000ffff107224 */ /* 0x001fc400078e0009 */
[----:B------:R-:W-:-:S05]  /*2afd0*/  IMAD.MOV.U32 R17, RZ, RZ, R8 ;  /* 0x000000ffff117224 */ /* 0x000fca00078e0008 */
[----:B------:R0:W-:Y:S04]  /*2afe0*/  STL.64 [R1+0x2a80], R16 ;  /* 0x002a801001007387 */ /* 0x0001e80000100a00 */
[----:B0-----:R-:W2:Y:S01]  /*2aff0*/  LDL.LU R16, [R1+0x7c0] ;  /* 0x0007c00001107983 */ /* 0x001ea20000300800 */
[----:B------:R-:W2:Y:S02]  /*2b000*/  LDL.LU R17, [R1+0x7c4] ;  /* 0x0007c40001117983 */ /* 0x000ea40000300800 */
[----:B------:R-:W2:Y:S02]  /*2b010*/  LDL.LU R18, [R1+0x7c8] ;  /* 0x0007c80001127983 */ /* 0x000ea40000300800 */
[----:B------:R-:W2:Y:S02]  /*2b020*/  LDL.LU R19, [R1+0x7cc] ;  /* 0x0007cc0001137983 */ /* 0x000ea40000300800 */
[----:B---3--:R-:W-:-:S02]  /*2b030*/  IMAD.MOV.U32 R24, RZ, RZ, R22 ;  /* 0x000000ffff187224 */ /* 0x008fc400078e0016 */
[----:B------:R-:W-:Y:S01]  /*2b040*/  IMAD.MOV.U32 R25, RZ, RZ, R23 ;  /* 0x000000ffff197224 */ /* 0x000fe200078e0017 */
[----:B------:R-:W3:Y:S01]  /*2b050*/  LDL.LU R22, [R1+0x2b24] ;  /* 0x002b240001167983 */ /* 0x000ee20000300800 */
[----:B------:R-:W3:Y:S03]  /*2b060*/  LDL.LU R23, [R1+0x2b20] ;  /* 0x002b200001177983 */ /* 0x000ee60000300800 */
[----:B------:R4:W-:Y:S02]  /*2b070*/  STL.64 [R1+0x2ab8], R24 ;  /* 0x002ab81801007387 */ /* 0x0009e40000100a00 */
[----:B----4-:R-:W-:Y:S02]  /*2b080*/  IMAD.MOV.U32 R24, RZ, RZ, R20 ;  /* 0x000000ffff187224 */ /* 0x010fe400078e0014 */
[----:B------:R-:W-:Y:S01]  /*2b090*/  IMAD.MOV.U32 R25, RZ, RZ, R21 ;  /* 0x000000ffff197224 */ /* 0x000fe200078e0015 */
[----:B------:R-:W4:Y:S01]  /*2b0a0*/  LDL.LU R20, [R1+0x2b1c] ;  /* 0x002b1c0001147983 */ /* 0x000f220000300800 */
[----:B------:R-:W4:Y:S03]  /*2b0b0*/  LDL.LU R21, [R1+0x2b18] ;  /* 0x002b180001157983 */ /* 0x000f260000300800 */
[----:B------:R-:W-:Y:S04]  /*2b0c0*/  STL.64 [R1+0x2ad0], R24 ;  /* 0x002ad01801007387 */ /* 0x000fe80000100a00 */
[----:B--2---:R-:W-:Y:S01]  /*2b0d0*/  STL.64 [R1+0x2a98], R18 ;  /* 0x002a981201007387 */ /* 0x004fe20000100a00 */
[----:B------:R0:W-:Y:S03]  /*2b0e0*/  STL.64 [R1+0x2a90], R16 ;  /* 0x002a901001007387 */ /* 0x0001e60000100a00 */
[----:B0-----:R-:W2:Y:S01]  /*2b0f0*/  LDL.LU R16, [R1+0x7d0] ;  /* 0x0007d00001107983 */ /* 0x001ea20000300800 */
[----:B------:R-:W2:Y:S02]  /*2b100*/  LDL.LU R17, [R1+0x7d4] ;  /* 0x0007d40001117983 */ /* 0x000ea40000300800 */
[----:B------:R-:W2:Y:S02]  /*2b110*/  LDL.LU R18, [R1+0x7d8] ;  /* 0x0007d80001127983 */ /* 0x000ea40000300800 */
[----:B------:R-:W2:Y:S02]  /*2b120*/  LDL.LU R19, [R1+0x7dc] ;  /* 0x0007dc0001137983 */ /* 0x000ea40000300800 */
[----:B------:R-:W-:-:S02]  /*2b130*/  IMAD.MOV.U32 R24, RZ, RZ, R29 ;  /* 0x000000ffff187224 */ /* 0x000fc400078e001d */
[----:B------:R-:W-:-:S05]  /*2b140*/  IMAD.MOV.U32 R25, RZ, RZ, R28 ;  /* 0x000000ffff197224 */ /* 0x000fca00078e001c */
[----:B------:R0:W-:Y:S01]  /*2b150*/  STL.64 [R1+0x2ae8], R24 ;  /* 0x002ae81801007387 */ /* 0x0001e20000100a00 */
[----:B------:R-:W4:Y:S02]  /*2b160*/  LDL.LU R8, [R1+0x830] ;  /* 0x0008300001087983 */ /* 0x000f240000300800 */
[----:B------:R-:W4:Y:S02]  /*2b170*/  LDL.LU R9, [R1+0x834] ;  /* 0x0008340001097983 */ /* 0x000f240000300800 */
[----:B------:R-:W4:Y:S01]  /*2b180*/  LDL.LU R10, [R1+0x838] ;  /* 0x00083800010a7983 */ /* 0x000f220000300800 */
[----:B------:R-:W4:Y:S01]  /*2b190*/  LDL.LU R11, [R1+0x83c] ;  /* 0x00083c00010b7983 */ /* 0x000f220000300800 */
[----:B0-----:R-:W-:Y:S02]  /*2b1a0*/  IMAD.MOV.U32 R24, RZ, RZ, R27 ;  /* 0x000000ffff187224 */ /* 0x001fe400078e001b */
[----:B------:R-:W-:-:S05]  /*2b1b0*/  IMAD.MOV.U32 R25, RZ, RZ, R26 ;  /* 0x000000ffff197224 */ /* 0x000fca00078e001a */
[----:B------:R-:W-:Y:S04]  /*2b1c0*/  STL.64 [R1+0x2b00], R24 ;  /* 0x002b001801007387 */ /* 0x000fe80000100a00 */
[----:B--2---:R-:W-:Y:S01]  /*2b1d0*/  STL.64 [R1+0x2ab0], R18 ;  /* 0x002ab01201007387 */ /* 0x004fe20000100a00 */
[----:B------:R0:W-:Y:S03]  /*2b1e0*/  STL.64 [R1+0x2aa8], R16 ;  /* 0x002aa81001007387 */ /* 0x0001e60000100a00 */
[----:B0-----:R-:W2:Y:S01]  /*2b1f0*/  LDL.LU R16, [R1+0x7e0] ;  /* 0x0007e00001107983 */ /* 0x001ea20000300800 */
[----:B------:R-:W2:Y:S02]  /*2b200*/  LDL.LU R17, [R1+0x7e4] ;  /* 0x0007e40001117983 */ /* 0x000ea40000300800 */
[----:B------:R-:W2:Y:S02]  /*2b210*/  LDL.LU R18, [R1+0x7e8] ;  /* 0x0007e80001127983 */ /* 0x000ea40000300800 */
[----:B------:R-:W2:Y:S02]  /*2b220*/  LDL.LU R19, [R1+0x7ec] ;  /* 0x0007ec0001137983 */ /* 0x000ea40000300800 */
        /* <DEDUP_REMOVED lines=17> */
[----:B------:R-:W2:Y:S01]  /*2b340*/  LDL.LU R19, [R1+0x81c] ;  /* 0x00081c0001137983 */ /* 0x000ea20000300800 */
[----:B----4-:R-:W-:Y:S01]  /*2b350*/  HMMA.16816.F32.BF16 R8, R4, R20, R8 ;  /* 0x000000140408723c */ /* 0x010fe20000041808 */
[----:B---3--:R-:W-:Y:S01]  /*2b360*/  IMAD.MOV.U32 R24, RZ, RZ, R23 ;  /* 0x000000ffff187224 */ /* 0x008fe200078e0017 */
[----:B--2---:R-:W-:Y:S01]  /*2b370*/  STL.64 [R1+0x2b10], R18 ;  /* 0x002b101201007387 */ /* 0x004fe20000100a00 */
[----:B------:R0:W-:Y:S03]  /*2b380*/  STL.64 [R1+0x2b08], R16 ;  /* 0x002b081001007387 */ /* 0x0001e60000100a00 */
[----:B0-----:R-:W2:Y:S01]  /*2b390*/  LDL.LU R16, [R1+0x820] ;  /* 0x0008200001107983 */ /* 0x001ea20000300800 */
[----:B------:R-:W2:Y:S02]  /*2b3a0*/  LDL.LU R17, [R1+0x824] ;  /* 0x0008240001117983 */ /* 0x000ea40000300800 */
[----:B------:R-:W2:Y:S02]  /*2b3b0*/  LDL.LU R18, [R1+0x828] ;  /* 0x0008280001127983 */ /* 0x000ea40000300800 */
[----:B------:R-:W2:Y:S02]  /*2b3c0*/  LDL.LU R19, [R1+0x82c] ;  /* 0x00082c0001137983 */ /* 0x000ea40000300800 */
[----:B------:R-:W-:-:S10]  /*2b3d0*/  IMAD.MOV.U32 R25, RZ, RZ, R22 ;  /* 0x000000ffff197224 */ /* 0x000fd400078e0016 */
[----:B------:R0:W-:Y:S01]  /*2b3e0*/  STL.64 [R1+0x830], R8 ;  /* 0x0008300801007387 */ /* 0x0001e20000100a00 */
[----:B------:R-:W-:Y:S02]  /*2b3f0*/  IMAD.MOV.U32 R14, RZ, RZ, R10 ;  /* 0x000000ffff0e7224 */ /* 0x000fe400078e000a */
[----:B------:R-:W-:Y:S01]  /*2b400*/  IMAD.MOV.U32 R15, RZ, RZ, R11 ;  /* 0x000000ffff0f7224 */ /* 0x000fe200078e000b */
[----:B0-----:R-:W3:Y:S01]  /*2b410*/  LDL.LU R8, [R1+0x7b0] ;  /* 0x0007b00001087983 */ /* 0x001ee20000300800 */
[----:B------:R-:W3:Y:S02]  /*2b420*/  LDL.LU R9, [R1+0x7b4] ;  /* 0x0007b40001097983 */ /* 0x000ee40000300800 */
[----:B------:R-:W3:Y:S02]  /*2b430*/  LDL.LU R10, [R1+0x7b8] ;  /* 0x0007b800010a7983 */ /* 0x000ee40000300800 */
[----:B------:R-:W3:Y:S01]  /*2b440*/  LDL.LU R11, [R1+0x7bc] ;  /* 0x0007bc00010b7983 */ /* 0x000ee20000300800 */
[----:B------:R-:W4:Y:S01]  /*2b450*/  LDL.LU R20, [R1+0x440] ;  /* 0x0004400001147983 */ /* 0x000f220000300800 */
[----:B------:R-:W4:Y:S02]  /*2b460*/  LDL.LU R21, [R1+0x444] ;  /* 0x0004440001157983 */ /* 0x000f240000300800 */
[----:B------:R-:W4:Y:S02]  /*2b470*/  LDL.LU R22, [R1+0x448] ;  /* 0x0004480001167983 */ /* 0x000f240000300800 */
[----:B------:R-:W4:Y:S01]  /*2b480*/  LDL.LU R23, [R1+0x44c] ;  /* 0x00044c0001177983 */ /* 0x000f220000300800 */
        /* <DEDUP_REMOVED lines=33> */
[----:B------:R-:W-:-:S03]  /*2b6a0*/  IMAD.MOV.U32 R15, RZ, RZ, R27 ;  /* 0x000000ffff0f7224 */ /* 0x000fc600078e001b */
        /* <DEDUP_REMOVED lines=15> */
[----:B0-----:R-:W2:Y:S01]  /*2b7a0*/  LDL.LU.64 R24, [R1+0x2a88] ;  /* 0x002a880001187983 */ /* 0x001ea20000300a00 */
[C---:B---3--:R-:W-:Y:S08]  /*2b7b0*/  HMMA.16816.F32.BF16 R8, R4.reuse, R12, R8 ;  /* 0x0000000c0408723c */ /* 0x048ff00000041808 */
[C---:B--2---:R-:W-:Y:S11]  /*2b7c0*/  HMMA.16816.F32.BF16 R16, R4.reuse, R24, R16 ;  /* 0x000000180410723c */ /* 0x044ff60000041810 */
[----:B------:R-:W-:Y:S11]  /*2b7d0*/  @!UPT UIADD3 URZ, URZ, URZ, URZ ;  /* 0x0000003f3f3ff290 */ /* 0x000ff6000fffe03f */
[----:B------:R-:W-:Y:S02]  /*2b7e0*/  @!UPT UIADD3 URZ, URZ, URZ, URZ ;  /* 0x0000003f3f3ff290 */ /* 0x000fe4000fffe03f */
[----:B-1----:R-:W-:Y:S02]  /*2b7f0*/  IMAD.MOV.U32 R27, RZ, RZ, R19 ;  /* 0x000000ffff1b7224 */ /* 0x002fe400078e0013 */
[----:B------:R-:W-:Y:S01]  /*2b800*/  IMAD.MOV.U32 R26, RZ, RZ, R18 ;  /* 0x000000ffff1a7224 */ /* 0x000fe200078e0012 */
[----:B------:R0:W-:Y:S04]  /*2b810*/  STL.64 [R1+0x7c0], R16 ;  /* 0x0007c01001007387 */ /* 0x0001e80000100a00 */
[----:B0-----:R-:W2:Y:S01]  /*2b820*/  LDL.LU.64 R16, [R1+0x2a80] ;  /* 0x002a800001107983 */ /* 0x001ea20000300a00 */
[----:B------:R-:W-:Y:S02]  /*2b830*/  STL [R1+0x257c], R27 ;  /* 0x00257c1b01007387 */ /* 0x000fe40000100800 */
[----:B------:R-:W-:Y:S02]  /*2b840*/  STL [R1+0x2578], R26 ;  /* 0x0025781a01007387 */ /* 0x000fe40000100800 */
[----:B------:R0:W-:Y:S02]  /*2b850*/  STL.64 [R1+0x2a00], R24 ;  /* 0x002a001801007387 */ /* 0x0001e40000100a00 */
[----:B0-----:R-:W2:Y:S01]  /*2b860*/  LDL.LU R24, [R1+0x420] ;  /* 0x0004200001187983 */ /* 0x001ea20000300800 */
[----:B------:R-:W2:Y:S02]  /*2b870*/  LDL.LU R25, [R1+0x424] ;  /* 0x0004240001197983 */ /* 0x000ea40000300800 */
[----:B------:R-:W2:Y:S02]  /*2b880*/  LDL.LU R26, [R1+0x428] ;  /* 0x00042800011a7983 */ /* 0x000ea40000300800 */
[----:B------:R-:W2:Y:S01]  /*2b890*/  LDL.LU R27, [R1+0x42c] ;  /* 0x00042c00011b7983 */ /* 0x000ea20000300800 */
[----:B------:R-:W-:Y:S01]  /*2b8a0*/  STL.64 [R1+0x7b0], R8 ;  /* 0x0007b00801007387 */ /* 0x000fe20000100a00 */
[----:B------:R0:W-:Y:S03]  /*2b8b0*/  STL.64 [R1+0x7b8], R10 ;  /* 0x0007b80a01007387 */ /* 0x0001e60000100a00 */
[----:B0-----:R-:W3:Y:S01]  /*2b8c0*/  LDL.LU.64 R10, [R1+0x2a78] ;  /* 0x002a7800010a7983 */ /* 0x001ee20000300a00 */
[----:B------:R-:W4:Y:S02]  /*2b8d0*/  LDL.LU.64 R8, [R1+0x2a70] ;  /* 0x002a700001087983 */ /* 0x000f240000300a00 */
[----:B------:R-:W-:Y:S01]  /*2b8e0*/  STL.64 [R1+0x2a30], R12 ;  /* 0x002a300c01007387 */ /* 0x000fe20000100a00 */
[----:B----4-:R-:W-:Y:S01]  /*2b8f0*/  HMMA.16816.F32.BF16 R4, R4, R8, R20 ;  /* 0x000000080404723c */ /* 0x010fe20000041814 */
[----:B------:R-:W4:Y:S01]  /*2b900*/  LDL.LU.64 R22, [R1+0x2a68] ;  /* 0x002a680001167983 */ /* 0x000f220000300a00 */
[----:B------:R-:W4:Y:S11]  /*2b910*/  LDL.LU.64 R20, [R1+0x2a60] ;  /* 0x002a600001147983 */ /* 0x000f360000300a00 */
[----:B------:R-:W-:Y:S10]  /*2b920*/  @!UPT UIADD3 URZ, URZ, URZ, URZ ;  /* 0x0000003f3f3ff290 */ /* 0x000ff4000fffe03f */
[----:B------:R0:W-:Y:S01]  /*2b930*/  STL.64 [R1+0x4c0], R4 ;  /* 0x0004c00401007387 */ /* 0x0001e20000100a00 */
[----:B------:R1:W-:Y:S03]  /*2b940*/  STL.64 [R1+0x4c8], R6 ;  /* 0x0004c80601007387 */ /* 0x0003e60000100a00 */
[----:B0-----:R-:W4:Y:S01]  /*2b950*/  LDL.LU R4, [R1+0x430] ;  /* 0x0004300001047983 */ /* 0x001f220000300800 */
[----:B------:R-:W4:Y:S02]  /*2b960*/  LDL.LU R5, [R1+0x434] ;  /* 0x0004340001057983 */ /* 0x000f240000300800 */
[----:B-1----:R-:W4:Y:S02]  /*2b970*/  LDL.LU R6, [R1+0x438] ;  /* 0x0004380001067983 */ /* 0x002f240000300800 */
[----:B------:R-:W4:Y:S02]  /*2b980*/  LDL.LU R7, [R1+0x43c] ;  /* 0x00043c0001077983 */ /* 0x000f240000300800 */
[----:B------:R-:W-:-:S02]  /*2b990*/  IMAD.MOV.U32 R12, RZ, RZ, R2 ;  /* 0x000000ffff0c7224 */ /* 0x000fc400078e0002 */
[----:B------:R-:W-:Y:S01]  /*2b9a0*/  IMAD.MOV.U32 R13, RZ, RZ, R0 ;  /* 0x000000ffff0d7224 */ /* 0x000fe200078e0000 */
[----:B---3--:R-:W-:Y:S01]  /*2b9b0*/  STL.64 [R1+0x2990], R10 ;  /* 0x0029900a01007387 */ /* 0x008fe20000100a00 */
[----:B------:R4:W-:Y:S05]  /*2b9c0*/  STL.64 [R1+0x2988], R8 ;  /* 0x0029880801007387 */ /* 0x0009ea0000100a00 */
[C---:B----4-:R-:W-:Y:S08]  /*2b9d0*/  HMMA.16816.F32.BF16 R8, R20.reuse, R12, R4 ;  /* 0x0000000c1408723c */ /* 0x050ff00000041804 */
[C---:B--2---:R-:W-:Y:S01]  /*2b9e0*/  HMMA.16816.F32.BF16 R4, R20.reuse, R16, R24 ;  /* 0x000000101404723c */ /* 0x044fe20000041818 */
[----:B------:R-:W2:Y:S11]  /*2b9f0*/  LDL.LU R12, [R1+0x3f0] ;  /* 0x0003f000010c7983 */ /* 0x000eb60000300800 */
[----:B------:R-:W-:Y:S03]  /*2ba00*/  @!UPT UIADD3 URZ, URZ, URZ, URZ ;  /* 0x0000003f3f3ff290 */ /* 0x000fe6000fffe03f */
[----:B------:R-:W-:Y:S01]  /*2ba10*/  STL.64 [R1+0x4b0], R8 ;  /* 0x0004b00801007387 */ /* 0x000fe20000100a00 */
[----:B------:R-:W-:Y:S07]  /*2ba20*/  STL.64 [R1+0x4b8], R10 ;  /* 0x0004b80a01007387 */ /* 0x000fee0000100a00 */
[----:B------:R-:W-:Y:S02]  /*2ba30*/  STL.64 [R1+0x4a0], R4 ;  /* 0x0004a00401007387 */ /* 0x000fe40000100a00 */
[----:B------:R-:W-:Y:S01]  /*2ba40*/  STL.64 [R1+0x4a8], R6 ;  /* 0x0004a80601007387 */ /* 0x000fe20000100a00 */
[----:B------:R-:W2:Y:S01]  /*2ba50*/  LDL.LU R13, [R1+0x3f4] ;  /* 0x0003f400010d7983 */ /* 0x000ea20000300800 */
[----:B------:R-:W3:Y:S02]  /*2ba60*/  LDL.LU R14, [R1+0x3f8] ;  /* 0x0003f800010e7983 */ /* 0x000ee40000300800 */
[----:B------:R-:W3:Y:S02]  /*2ba70*/  LDL.LU R15, [R1+0x3fc] ;  /* 0x0003fc00010f7983 */ /* 0x000ee40000300800 */
[----:B------:R-:W4:Y:S01]  /*2ba80*/  LDL.LU R16, [R1+0x410] ;  /* 0x0004100001107983 */ /* 0x000f220000300800 */
[----:B------:R-:W4:Y:S01]  /*2ba90*/  LDL.LU R17, [R1+0x414] ;  /* 0x0004140001117983 */ /* 0x000f220000300800 */
[----:B------:R-:W4:Y:S02]  /*2baa0*/  LDL.LU R18, [R1+0x418] ;  /* 0x0004180001127983 */ /* 0x000f240000300800 */
[----:B------:R-:W4:Y:S01]  /*2bab0*/  LDL.LU R19, [R1+0x41c] ;  /* 0x00041c0001137983 */ /* 0x000f220000300800 */
        /* <DEDUP_REMOVED lines=8> */
[----:B0-----:R-:W4:Y:S01]  /*2bb40*/  LDL.64 R12, [R1+0xa0] ;  /* 0x0000a000010c7983 */ /* 0x001f220000100a00 */
[----:B------:R-:W2:Y:S02]  /*2bb50*/  LDL.LU R24, [R1+0x790] ;  /* 0x0007900001187983 */ /* 0x000ea40000300800 */
[----:B------:R-:W2:Y:S02]  /*2bb60*/  LDL.LU R25, [R1+0x794] ;  /* 0x0007940001197983 */ /* 0x000ea40000300800 */
[----:B------:R-:W3:Y:S01]  /*2bb70*/  LDL.LU R26, [R1+0x798] ;  /* 0x00079800011a7983 */ /* 0x000ee20000300800 */
[----:B------:R-:W3:Y:S01]  /*2bb80*/  LDL.LU R27, [R1+0x79c] ;  /* 0x00079c00011b7983 */ /* 0x000ee20000300800 */
[----:B------:R-:W2:Y:S03]  /*2bb90*/  LDL.64 R4, [R1+0x70] ;  /* 0x0000700001047983 */ /* 0x000ea60000100a00 */
[----:B--2---:R0:W-:Y:S04]  /*2bba0*/  STL.64 [R1+0x2a28], R4 ;  /* 0x002a280401007387 */ /* 0x0041e80000100a00 */
[----:B0-----:R-:W2:Y:S01]  /*2bbb0*/  LDL.64 R4, [R1+0x80] ;  /* 0x0000800001047983 */ /* 0x001ea20000100a00 */
[----:B---3--:R-:W-:Y:S02]  /*2bbc0*/  STL.64 [R1+0x2a10], R26 ;  /* 0x002a101a01007387 */ /* 0x008fe40000100a00 */
[----:B------:R0:W-:Y:S02]  /*2bbd0*/  STL.64 [R1+0x2a08], R24 ;  /* 0x002a081801007387 */ /* 0x0001e40000100a00 */
[----:B0-----:R-:W3:Y:S01]  /*2bbe0*/  LDL.64 R24, [R1+0x60] ;  /* 0x0000600001187983 */ /* 0x001ee20000100a00 */
[----:B----4-:R-:W-:Y:S03]  /*2bbf0*/  HMMA.16816.F32.BF16 R16, R20, R12, R16 ;  /* 0x0000000c1410723c */ /* 0x010fe60000041810 */
[----:B---3--:R0:W-:Y:S04]  /*2bc00*/  STL.64 [R1+0x2a20], R24 ;  /* 0x002a201801007387 */ /* 0x0081e80000100a00 */
[----:B0-----:R-:W3:Y:S01]  /*2bc10*/  LDL.LU R24, [R1+0x3e0] ;  /* 0x0003e00001187983 */ /* 0x001ee20000300800 */
[----:B------:R-:W3:Y:S02]  /*2bc20*/  LDL.LU R25, [R1+0x3e4] ;  /* 0x0003e40001197983 */ /* 0x000ee40000300800 */
[----:B------:R-:W3:Y:S02]  /*2bc30*/  LDL.LU R26, [R1+0x3e8] ;  /* 0x0003e800011a7983 */ /* 0x000ee40000300800 */
[----:B------:R-:W3:Y:S01]  /*2bc40*/  LDL.LU R27, [R1+0x3ec] ;  /* 0x0003ec00011b7983 */ /* 0x000ee20000300800 */
[----:B------:R-:W4:Y:S04]  /*2bc50*/  LDL.64 R8, [R1+0x50] ;  /* 0x0000500001087983 */ /* 0x000f280000100a00 */
[----:B----4-:R0:W-:Y:S04]  /*2bc60*/  STL.64 [R1+0x2a18], R8 ;  /* 0x002a180801007387 */ /* 0x0101e80000100a00 */
[----:B0-----:R-:W4:Y:S01]  /*2bc70*/  LDL.LU R8, [R1+0x7a0] ;  /* 0x0007a00001087983 */ /* 0x001f220000300800 */
[----:B------:R-:W4:Y:S02]  /*2bc80*/  LDL.LU R9, [R1+0x7a4] ;  /* 0x0007a40001097983 */ /* 0x000f240000300800 */
[----:B------:R-:W4:Y:S02]  /*2bc90*/  LDL.LU R10, [R1+0x7a8] ;  /* 0x0007a800010a7983 */ /* 0x000f240000300800 */
[----:B------:R-:W4:Y:S01]  /*2bca0*/  LDL.LU R11, [R1+0x7ac] ;  /* 0x0007ac00010b7983 */ /* 0x000f220000300800 */
[----:B------:R0:W-:Y:S01]  /*2bcb0*/  STL.64 [R1+0x490], R16 ;  /* 0x0004901001007387 */ /* 0x0001e20000100a00 */
[----:B------:R1:W-:Y:S03]  /*2bcc0*/  STL.64 [R1+0x498], R18 ;  /* 0x0004981201007387 */ /* 0x0003e60000100a00 */
[----:B0-----:R-:W2:Y:S01]  /*2bcd0*/  LDL.LU.64 R16, [R1+0x2a58] ;  /* 0x002a580001107983 */ /* 0x001ea20000300a00 */
[----:B-1----:R-:W-:-:S02]  /*2bce0*/  IMAD.MOV.U32 R18, RZ, RZ, R12 ;  /* 0x000000ffff127224 */ /* 0x002fc400078e000c */
[----:B------:R-:W-:Y:S02]  /*2bcf0*/  IMAD.MOV.U32 R19, RZ, RZ, R13 ;  /* 0x000000ffff137224 */ /* 0x000fe400078e000d */
[----:B------:R-:W3:Y:S01]  /*2bd00*/  LDL.LU.64 R14, [R1+0x2a50] ;  /* 0x002a5000010e7983 */ /* 0x000ee20000300a00 */
[----:B------:R-:W3:Y:S02]  /*2bd10*/  LDL.LU.64 R12, [R1+0x2a48] ;  /* 0x002a4800010c7983 */ /* 0x000ee40000300a00 */
[----:B------:R-:W-:Y:S02]  /*2bd20*/  STL.64 [R1+0x2980], R18 ;  /* 0x0029801201007387 */ /* 0x000fe40000100a00 */
[----:B--2---:R0:W-:Y:S04]  /*2bd30*/  STL.64 [R1+0x2978], R16 ;  /* 0x0029781001007387 */ /* 0x0041e80000100a00 */
[----:B0-----:R-:W3:Y:S02]  /*2bd40*/  LDL.64 R16, [R1+0x90] ;  /* 0x0000900001107983 */ /* 0x001ee40000100a00 */
[C---:B---3--:R-:W-:Y:S11]  /*2bd50*/  HMMA.16816.F32.BF16 R12, R20.reuse, R16, R12 ;  /* 0x00000010140c723c */ /* 0x048ff6000004180c */
        /* <DEDUP_REMOVED lines=8> */
[----:B------:R-:W3:Y:S01]  /*2bde0*/  LDL.64 R16, [R1+0x40] ;  /* 0x0000400001107983 */ /* 0x000ee20000100a00 */
[----:B------:R-:W-:Y:S02]  /*2bdf0*/  STL [R1+0x2934], R0 ;  /* 0x0029340001007387 */ /* 0x000fe40000100800 */
[----:B------:R-:W-:Y:S01]  /*2be00*/  STL [R1+0x2930], R2 ;  /* 0x0029300201007387 */ /* 0x000fe20000100800 */
        /* <DEDUP_REMOVED lines=8> */
[----:B------:R-:W2:Y:S03]  /*2be90*/  LDL.LU.64 R4, [R1+0x2a28] ;  /* 0x002a280001047983 */ /* 0x000ea60000300a00 */
[----:B------:R-:W-:Y:S02]  /*2bea0*/  STL [R1+0x293c], R14 ;  /* 0x00293c0e01007387 */ /* 0x000fe40000100800 */
[----:B------:R-:W-:Y:S01]  /*2beb0*/  STL [R1+0x2938], R15 ;  /* 0x0029380f01007387 */ /* 0x000fe20000100800 */
[C---:B--2---:R-:W-:Y:S01]  /*2bec0*/  HMMA.16816.F32.BF16 R24, R20.reuse, R4, R24 ;  /* 0x000000041418723c */ /* 0x044fe20000041818 */
[----:B------:R0:W-:Y:S04]  /*2bed0*/  STL.64 [R1+0x29f8], R12 ;  /* 0x0029f80c01007387 */ /* 0x0001e80000100a00 */
[----:B0-----:R-:W3:Y:S01]  /*2bee0*/  LDL.LU R12, [R1+0x780] ;  /* 0x00078000010c7983 */ /* 0x001ee20000300800 */
[----:B------:R-:W3:Y:S02]  /*2bef0*/  LDL.LU R13, [R1+0x784] ;  /* 0x00078400010d7983 */ /* 0x000ee40000300800 */
[----:B------:R-:W3:Y:S02]  /*2bf00*/  LDL.LU R14, [R1+0x788] ;  /* 0x00078800010e7983 */ /* 0x000ee40000300800 */
[----:B------:R-:W3:Y:S11]  /*2bf10*/  LDL.LU R15, [R1+0x78c] ;  /* 0x00078c00010f7983 */ /* 0x000ef60000300800 */
[----:B------:R-:W-:Y:S02]  /*2bf20*/  @!UPT UIADD3 URZ, URZ, URZ, URZ ;  /* 0x0000003f3f3ff290 */ /* 0x000fe4000fffe03f */
[----:B------:R0:W-:Y:S01]  /*2bf30*/  STL.64 [R1+0x460], R24 ;  /* 0x0004601801007387 */ /* 0x0001e20000100a00 */
[----:B------:R-:W-:Y:S03]  /*2bf40*/  STL.64 [R1+0x468], R26 ;  /* 0x0004681a01007387 */ /* 0x000fe60000100a00 */
[----:B0-----:R-:W4:Y:S01]  /*2bf50*/  LDL.LU.64 R24, [R1+0x2a20] ;  /* 0x002a200001187983 */ /* 0x001f220000300a00 */
[----:B------:R-:W-:Y:S02]  /*2bf60*/  IMAD.MOV.U32 R29, RZ, RZ, R4 ;  /* 0x000000ffff1d7224 */ /* 0x000fe400078e0004 */
[----:B------:R-:W-:Y:S02]  /*2bf70*/  IMAD.MOV.U32 R28, RZ, RZ, R5 ;  /* 0x000000ffff1c7224 */ /* 0x000fe400078e0005 */
[----:B------:R-:W0:Y:S04]  /*2bf80*/  LDSM.16.MT88.4 R4, [R3+0x8200] ;  /* 0x008200000304783b */ /* 0x000e280000004200 */
[----:B0-----:R-:W-:Y:S01]  /*2bf90*/  STL.64 [R1+0x2860], R6 ;  /* 0x0028600601007387 */ /* 0x001fe20000100a00 */
[----:B------:R0:W-:Y:S03]  /*2bfa0*/  STL.64 [R1+0x2858], R4 ;  /* 0x0028580401007387 */ /* 0x0001e60000100a00 */
[----:B0-----:R-:W2:Y:S04]  /*2bfb0*/  LDL R4, [R1+0x30] ;  /* 0x0000300001047983 */ /* 0x001ea80000100800 */
[----:B------:R-:W2:Y:S01]  /*2bfc0*/  LDL R5, [R1+0x34] ;  /* 0x0000340001057983 */ /* 0x000ea20000100800 */
[----:B----4-:R-:W-:Y:S01]  /*2bfd0*/  HMMA.16816.F32.BF16 R8, R20, R24, R8 ;  /* 0x000000181408723c */ /* 0x010fe20000041808 */
[----:B------:R-:W-:-:S02]  /*2bfe0*/  IMAD.MOV.U32 R7, RZ, RZ, R24 ;  /* 0x000000ffff077224 */ /* 0x000fc400078e0018 */
[----:B------:R-:W-:Y:S11]  /*2bff0*/  IMAD.MOV.U32 R6, RZ, RZ, R25 ;  /* 0x000000ffff067224 */ /* 0x000ff600078e0019 */
[----:B------:R-:W-:Y:S09]  /*2c000*/  @!UPT UIADD3 URZ, URZ, URZ, URZ ;  /* 0x0000003f3f3ff290 */ /* 0x000ff2000fffe03f */
[----:B------:R0:W-:Y:S01]  /*2c010*/  STL.64 [R1+0x7a0], R8 ;  /* 0x0007a00801007387 */ /* 0x0001e20000100a00 */
[----:B------:R-:W-:Y:S03]  /*2c020*/  STL.64 [R1+0x7a8], R10 ;  /* 0x0007a80a01007387 */ /* 0x000fe60000100a00 */
[----:B0-----:R-:W4:Y:S01]  /*2c030*/  LDL.LU.64 R8, [R1+0x2a18] ;  /* 0x002a180001087983 */ /* 0x001f220000300a00 */
[----:B------:R-:W4:Y:S02]  /*2c040*/  LDL.LU.64 R26, [R1+0x2a10] ;  /* 0x002a1000011a7983 */ /* 0x000f240000300a00 */
[----:B------:R-:W4:Y:S02]  /*2c050*/  LDL.LU.64 R24, [R1+0x2a08] ;  /* 0x002a080001187983 */ /* 0x000f240000300a00 */
[C---:B----4-:R-:W-:Y:S11]  /*2c060*/  HMMA.16816.F32.BF16 R24, R20.reuse, R8, R24 ;  /* 0x000000081418723c */ /* 0x050ff60000041818 */
[----:B------:R-:W-:Y:S11]  /*2c070*/  @!UPT UIADD3 URZ, URZ, URZ, URZ ;  /* 0x0000003f3f3ff290 */ /* 0x000ff6000fffe03f */
[----:B------:R-:W-:Y:S01]  /*2c080*/  @!UPT UIADD3 URZ, URZ, URZ, URZ ;  /* 0x0000003f3f3ff290 */ /* 0x000fe2000fffe03f */
[----:B------:R0:W-:Y:S01]  /*2c090*/  STL.64 [R1+0x790], R24 ;  /* 0x0007901801007387 */ /* 0x0001e20000100a00 */
[----:B------:R1:W-:Y:S03]  /*2c0a0*/  STL.64 [R1+0x798], R26 ;  /* 0x0007981a01007387 */ /* 0x0003e60000100a00 */
[----:B0-----:R-:W4:Y:S01]  /*2c0b0*/  LDL.LU.64 R24, [R1+0x2a00] ;  /* 0x002a000001187983 */ /* 0x001f220000300a00 */
[----:B-1----:R-:W-:Y:S02]  /*2c0c0*/  IMAD.MOV.U32 R27, RZ, RZ, R8 ;  /* 0x000000ffff1b7224 */ /* 0x002fe400078e0008 */
[----:B------:R-:W-:Y:S02]  /*2c0d0*/  IMAD.MOV.U32 R26, RZ, RZ, R9 ;  /* 0x000000ffff1a7224 */ /* 0x000fe400078e0009 */
[----:B------:R-:W2:Y:S01]  /*2c0e0*/  LDL.LU R8, [R1+0x770] ;  /* 0x0007700001087983 */ /* 0x000ea20000300800 */
[----:B------:R-:W2:Y:S01]  /*2c0f0*/  LDL.LU R9, [R1+0x774] ;  /* 0x0007740001097983 */ /* 0x000ea20000300800 */
[----:B------:R-:W2:Y:S02]  /*2c100*/  LDL.LU R10, [R1+0x778] ;  /* 0x00077800010a7983 */ /* 0x000ea40000300800 */
[----:B------:R-:W2:Y:S02]  /*2c110*/  LDL.LU R11, [R1+0x77c] ;  /* 0x00077c00010b7983 */ /* 0x000ea40000300800 */
[----:B------:R-:W-:Y:S01]  /*2c120*/  STL.64 [R1+0x29b0], R26 ;  /* 0x0029b01a01007387 */ /* 0x000fe20000100a00 */
[----:B----4-:R0:W-:Y:S04]  /*2c130*/  STL.64 [R1+0x29a8], R24 ;  /* 0x0029a81801007387 */ /* 0x0101e80000100a00 */
[----:B0-----:R-:W4:Y:S01]  /*2c140*/  LDL.64 R24, [R1] ;  /* 0x0000000001187983 */ /* 0x001f220000100a00 */
[----:B---3--:R-:W-:Y:S03]  /*2c150*/  HMMA.16816.F32.BF16 R12, R20, R16, R12 ;  /* 0x00000010140c723c */ /* 0x008fe6000004180c */
[----:B----4-:R0:W-:Y:S04]  /*2c160*/  STL.64 [R1+0x29c8], R24 ;  /* 0x0029c81801007387 */ /* 0x0101e80000100a00 */
[----:B0-----:R-:W3:Y:S04]  /*2c170*/  LDL.64 R24, [R1+0x10] ;  /* 0x0000100001187983 */ /* 0x001ee80000100a00 */
[----:B---3--:R0:W-:Y:S04]  /*2c180*/  STL.64 [R1+0x29e0], R24 ;  /* 0x0029e01801007387 */ /* 0x0081e80000100a00 */
[----:B0-----:R-:W3:Y:S04]  /*2c190*/  LDL R24, [R1+0x20] ;  /* 0x0000200001187983 */ /* 0x001ee80000100800 */
[----:B------:R-:W3:Y:S04]  /*2c1a0*/  LDL R25, [R1+0x24] ;  /* 0x0000240001197983 */ /* 0x000ee80000100800 */
[----:B------:R0:W-:Y:S02]  /*2c1b0*/  STL.64 [R1+0x780], R12 ;  /* 0x0007800c01007387 */ /* 0x0001e40000100a00 */
[----:B------:R1:W-:Y:S01]  /*2c1c0*/  STL.64 [R1+0x788], R14 ;  /* 0x0007880e01007387 */ /* 0x0003e20000100a00 */
[----:B0-----:R-:W4:Y:S01]  /*2c1d0*/  LDL.LU.64 R12, [R1+0x29f8] ;  /* 0x0029f800010c7983 */ /* 0x001f220000300a00 */
[----:B-1----:R-:W-:-:S02]  /*2c1e0*/  IMAD.MOV.U32 R14, RZ, RZ, R16 ;  /* 0x000000ffff0e7224 */ /* 0x002fc400078e0010 */
[----:B------:R-:W-:-:S05]  /*2c1f0*/  IMAD.MOV.U32 R15, RZ, RZ, R17 ;  /* 0x000000ffff0f7224 */ /* 0x000fca00078e0011 */
[----:B------:R-:W-:Y:S04]  /*2c200*/  STL.64 [R1+0x29a0], R14 ;  /* 0x0029a00e01007387 */ /* 0x000fe80000100a00 */
[----:B----4-:R0:W-:Y:S04]  /*2c210*/  STL.64 [R1+0x2998], R12 ;  /* 0x0029980c01007387 */ /* 0x0101e80000100a00 */
[----:B0-----:R-:W4:Y:S01]  /*2c220*/  LDL.LU R12, [R1+0x730] ;  /* 0x00073000010c7983 */ /* 0x001f220000300800 */
[----:B------:R-:W4:Y:S02]  /*2c230*/  LDL.LU R13, [R1+0x734] ;  /* 0x00073400010d7983 */ /* 0x000f240000300800 */
[----:B------:R-:W2:Y:S02]  /*2c240*/  LDL.LU R14, [R1+0x738] ;  /* 0x00073800010e7983 */ /* 0x000ea40000300800 */
[----:B------:R-:W2:Y:S02]  /*2c250*/  LDL.LU R15, [R1+0x73c] ;  /* 0x00073c00010f7983 */ /* 0x000ea40000300800 */
[----:B--2---:R-:W-:Y:S01]  /*2c260*/  STL.64 [R1+0x29c0], R14 ;  /* 0x0029c00e01007387 */ /* 0x004fe20000100a00 */
[----:B----4-:R0:W-:Y:S03]  /*2c270*/  STL.64 [R1+0x29b8], R12 ;  /* 0x0029b80c01007387 */ /* 0x0101e60000100a00 */
[----:B0-----:R-:W2:Y:S01]  /*2c280*/  LDL.LU R12, [R1+0x740] ;  /* 0x00074000010c7983 */ /* 0x001ea20000300800 */
[----:B------:R-:W2:Y:S02]  /*2c290*/  LDL.LU R13, [R1+0x744] ;  /* 0x00074400010d7983 */ /* 0x000ea40000300800 */
[----:B------:R-:W4:Y:S02]  /*2c2a0*/  LDL.LU R14, [R1+0x748] ;  /* 0x00074800010e7983 */ /* 0x000f240000300800 */
[----:B------:R-:W4:Y:S02]  /*2c2b0*/  LDL.LU R15, [R1+0x74c] ;  /* 0x00074c00010f7983 */ /* 0x000f240000300800 */
[----:B----4-:R-:W-:Y:S01]  /*2c2c0*/  STL.64 [R1+0x29d8], R14 ;  /* 0x0029d80e01007387 */ /* 0x010fe20000100a00 */
[----:B--2---:R0:W-:Y:S03]  /*2c2d0*/  STL.64 [R1+0x29d0], R12 ;  /* 0x0029d00c01007387 */ /* 0x0041e60000100a00 */
[----:B0-----:R-:W2:Y:S01]  /*2c2e0*/  LDL.LU R12, [R1+0x750] ;  /* 0x00075000010c7983 */ /* 0x001ea20000300800 */
[----:B------:R-:W2:Y:S02]  /*2c2f0*/  LDL.LU R13, [R1+0x754] ;  /* 0x00075400010d7983 */ /* 0x000ea40000300800 */
[----:B------:R-:W4:Y:S02]  /*2c300*/  LDL.LU R14, [R1+0x758] ;  /* 0x00075800010e7983 */ /* 0x000f240000300800 */
[----:B------:R-:W4:Y:S01]  /*2c310*/  LDL.LU R15, [R1+0x75c] ;  /* 0x00075c00010f7983 */ /* 0x000f220000300800 */
[C---:B------:R-:W-:Y:S01]  /*2c320*/  HMMA.16816.F32.BF16 R16, R20.reuse, R4, R8 ;  /* 0x000000041410723c */ /* 0x040fe20000041808 */
[----:B----4-:R-:W-:Y:S01]  /*2c330*/  STL.64 [R1+0x29f0], R14 ;  /* 0x0029f00e01007387 */ /* 0x010fe20000100a00 */
[----:B--2---:R0:W-:Y:S03]  /*2c340*/  STL.64 [R1+0x29e8], R12 ;  /* 0x0029e80c01007387 */ /* 0x0041e60000100a00 */
[----:B0-----:R-:W3:Y:S01]  /*2c350*/  LDL.LU R12, [R1+0x760] ;  /* 0x00076000010c7983 */ /* 0x001ee20000300800 */
[----:B------:R-:W3:Y:S02]  /*2c360*/  LDL.LU R13, [R1+0x764] ;  /* 0x00076400010d7983 */ /* 0x000ee40000300800 */
[----:B------:R-:W3:Y:S02]  /*2c370*/  LDL.LU R14, [R1+0x768] ;  /* 0x00076800010e7983 */ /* 0x000ee40000300800 */
[----:B------:R-:W3:Y:S01]  /*2c380*/  LDL.LU R15, [R1+0x76c] ;  /* 0x00076c00010f7983 */ /* 0x000ee20000300800 */
[----:B------:R-:W2:Y:S11]  /*2c390*/  LDL.LU R8, [R1+0x720] ;  /* 0x0007200001087983 */ /* 0x000eb60000300800 */
[----:B------:R-:W-:Y:S01]  /*2c3a0*/  @!UPT UIADD3 URZ, URZ, URZ, URZ ;  /* 0x0000003f3f3ff290 */ /* 0x000fe2000fffe03f */
[----:B------:R0:W-:Y:S02]  /*2c3b0*/  STL.64 [R1+0x770], R16 ;  /* 0x0007701001007387 */ /* 0x0001e40000100a00 */
[----:B------:R1:W-:Y:S02]  /*2c3c0*/  STL.64 [R1+0x778], R18 ;  /* 0x0007781201007387 */ /* 0x0003e40000100a00 */
[----:B------:R-:W2:Y:S01]  /*2c3d0*/  LDL.LU R9, [R1+0x724] ;  /* 0x0007240001097983 */ /* 0x000ea20000300800 */
[----:B------:R-:W2:Y:S01]  /*2c3e0*/  LDL.LU R10, [R1+0x728] ;  /* 0x00072800010a7983 */ /* 0x000ea20000300800 */
[----:B------:R-:W2:Y:S03]  /*2c3f0*/  LDL.LU R11, [R1+0x72c] ;  /* 0x00072c00010b7983 */ /* 0x000ea60000300800 */
[----:B0-----:R-:W4:Y:S01]  /*2c400*/  LDL.LU R16, [R1+0x3d0] ;  /* 0x0003d00001107983 */ /* 0x001f220000300800 */
[----:B------:R-:W4:Y:S02]  /*2c410*/  LDL.LU R17, [R1+0x3d4] ;  /* 0x0003d40001117983 */ /* 0x000f240000300800 */
[----:B-1----:R-:W4:Y:S02]  /*2c420*/  LDL.LU R18, [R1+0x3d8] ;  /* 0x0003d80001127983 */ /* 0x002f240000300800 */
[----:B------:R-:W4:Y:S01]  /*2c430*/  LDL.LU R19, [R1+0x3dc] ;  /* 0x0003dc0001137983 */ /* 0x000f220000300800 */
[----:B------:R-:W-:Y:S01]  /*2c440*/  STL.64 [R1+0x28b8], R4 ;  /* 0x0028b80401007387 */ /* 0x000fe20000100a00 */
[C---:B---3--:R-:W-:Y:S03]  /*2c450*/  HMMA.16816.F32.BF16 R24, R20.reuse, R24, R12 ;  /* 0x000000181418723c */ /* 0x048fe6000004180c */
[----:B------:R-:W3:Y:S01]  /*2c460*/  LDL.LU.64 R14, [R1+0x29f0] ;  /* 0x0029f000010e7983 */ /* 0x000ee20000300a00 */
[----:B------:R-:W3:Y:S11]  /*2c470*/  LDL.LU.64 R12, [R1+0x29e8] ;  /* 0x0029e800010c7983 */ /* 0x000ef60000300a00 */
[----:B------:R-:W-:Y:S08]  /*2c480*/  @!UPT UIADD3 URZ, URZ, URZ, URZ ;  /* 0x0000003f3f3ff290 */ /* 0x000ff0000fffe03f */
[----:B------:R0:W-:Y:S01]  /*2c490*/  STL.64 [R1+0x760], R24 ;  /* 0x0007601801007387 */ /* 0x0001e20000100a00 */
[----:B------:R-:W-:Y:S03]  /*2c4a0*/  STL.64 [R1+0x768], R26 ;  /* 0x0007681a01007387 */ /* 0x000fe60000100a00 */
[----:B0-----:R-:W3:Y:S02]  /*2c4b0*/  LDL.LU.64 R24, [R1+0x29e0] ;  /* 0x0029e00001187983 */ /* 0x001ee40000300a00 */
[C---:B---3--:R-:W-:Y:S01]  /*2c4c0*/  HMMA.16816.F32.BF16 R12, R20.reuse, R24, R12 ;  /* 0x00000018140c723c */ /* 0x048fe2000004180c */
[----:B------:R-:W-:Y:S02]  /*2c4d0*/  IMAD.MOV.U32 R0, RZ, RZ, R24 ;  /* 0x000000ffff007224 */ /* 0x000fe400078e0018 */
[----:B------:R-:W-:Y:S11]  /*2c4e0*/  IMAD.MOV.U32 R2, RZ, RZ, R25 ;  /* 0x000000ffff027224 */ /* 0x000ff600078e0019 */
[----:B------:R-:W-:Y:S09]  /*2c4f0*/  @!UPT UIADD3 URZ, URZ, URZ, URZ ;  /* 0x0000003f3f3ff290 */ /* 0x000ff2000fffe03f */
[----:B------:R-:W-:Y:S01]  /*2c500*/  STL.64 [R1+0x750], R12 ;  /* 0x0007500c01007387 */ /* 0x000fe20000100a00 */
[----:B------:R0:W-:Y:S03]  /*2c510*/  STL.64 [R1+0x758], R14 ;  /* 0x0007580e01007387 */ /* 0x0001e60000100a00 */
[----:B0-----:R-:W3:Y:S01]  /*2c520*/  LDL.LU.64 R14, [R1+0x29d8] ;  /* 0x0029d800010e7983 */ /* 0x001ee20000300a00 */
[----:B------:R-:W3:Y:S02]  /*2c530*/  LDL.LU.64 R12, [R1+0x29d0] ;  /* 0x0029d000010c7983 */ /* 0x000ee40000300a00 */
        /* <DEDUP_REMOVED lines=9> */
[----:B------:R-:W2:Y:S02]  /*2c5d0*/  LDL.LU.64 R26, [R1+0x29b0] ;  /* 0x0029b000011a7983 */ /* 0x000ea40000300a00 */
[----:B------:R-:W3:Y:S01]  /*2c5e0*/  LDL.LU.64 R24, [R1+0x29a8] ;  /* 0x0029a80001187983 */ /* 0x000ee20000300a00 */
[----:B------:R-:W-:Y:S01]  /*2c5f0*/  STL.64 [R1+0x2948], R6 ;  /* 0x0029480601007387 */ /* 0x000fe20000100a00 */
[----:B------:R0:W-:Y:S03]  /*2c600*/  STL.64 [R1+0x2940], R4 ;  /* 0x0029400401007387 */ /* 0x0001e60000100a00 */
[----:B0-----:R-:W2:Y:S04]  /*2c610*/  LDL R4, [R1+0xb0] ;  /* 0x0000b00001047983 */ /* 0x001ea80000100800 */
[----:B------:R-:W2:Y:S01]  /*2c620*/  LDL R5, [R1+0xb4] ;  /* 0x0000b40001057983 */ /* 0x000ea20000100800 */
[C---:B---3--:R-:W-:Y:S03]  /*2c630*/  HMMA.16816.F32.BF16 R12, R20.reuse, R24, R12 ;  /* 0x00000018140c723c */ /* 0x048fe6000004180c */
[----:B--2---:R0:W-:Y:S04]  /*2c640*/  STL.64 [R1+0x2958], R4 ;  /* 0x0029580401007387 */ /* 0x0041e80000100a00 */
[----:B0-----:R-:W2:Y:S04]  /*2c650*/  LDL R4, [R1+0xc0] ;  /* 0x0000c00001047983 */ /* 0x001ea80000100800 */
[----:B------:R-:W2:Y:S11]  /*2c660*/  LDL R5, [R1+0xc4] ;  /* 0x0000c40001057983 */ /* 0x000eb60000100800 */
[----:B------:R-:W-:Y:S01]  /*2c670*/  @!UPT UIADD3 URZ, URZ, URZ, URZ ;  /* 0x0000003f3f3ff290 */ /* 0x000fe2000fffe03f */
[----:B------:R-:W-:Y:S02]  /*2c680*/  STL.64 [R1+0x730], R12 ;  /* 0x0007300c01007387 */ /* 0x000fe40000100a00 */
[----:B------:R0:W-:Y:S02]  /*2c690*/  STL.64 [R1+0x738], R14 ;  /* 0x0007380e01007387 */ /* 0x0001e40000100a00 */
[----:B0-----:R-:W3:Y:S01]  /*2c6a0*/  LDL.LU.64 R14, [R1+0x29a0] ;  /* 0x0029a000010e7983 */ /* 0x001ee20000300a00 */
[----:B------:R-:W2:Y:S02]  /*2c6b0*/  LDL.LU.64 R12, [R1+0x2998] ;  /* 0x00299800010c7983 */ /* 0x000ea40000300a00 */
[----:B------:R0:W-:Y:S02]  /*2c6c0*/  STL.64 [R1+0x2870], R24 ;  /* 0x0028701801007387 */ /* 0x0001e40000100a00 */
[----:B------:R1:W-:Y:S01]  /*2c6d0*/  STL.64 [R1+0x2950], R26 ;  /* 0x0029501a01007387 */ /* 0x0003e20000100a00 */
[----:B0-----:R-:W3:Y:S01]  /*2c6e0*/  LDL.LU R24, [R1+0x3b0] ;  /* 0x0003b00001187983 */ /* 0x001ee20000300800 */
[----:B------:R-:W3:Y:S02]  /*2c6f0*/  LDL.LU R25, [R1+0x3b4] ;  /* 0x0003b40001197983 */ /* 0x000ee40000300800 */
[----:B-1----:R-:W3:Y:S02]  /*2c700*/  LDL.LU R26, [R1+0x3b8] ;  /* 0x0003b800011a7983 */ /* 0x002ee40000300800 */
[----:B------:R-:W3:Y:S01]  /*2c710*/  LDL.LU R27, [R1+0x3bc] ;  /* 0x0003bc00011b7983 */ /* 0x000ee20000300800 */
[C---:B--2---:R-:W-:Y:S01]  /*2c720*/  HMMA.16816.F32.BF16 R8, R20.reuse, R12, R8 ;  /* 0x0000000c1408723c */ /* 0x044fe20000041808 */
[----:B---3--:R-:W-:Y:S01]  /*2c730*/  STL.64 [R1+0x2968], R26 ;  /* 0x0029681a01007387 */ /* 0x008fe20000100a00 */
        /* <DEDUP_REMOVED lines=8> */
[----:B0-----:R-:W3:Y:S01]  /*2c7c0*/  LDL.LU.64 R10, [R1+0x2990] ;  /* 0x00299000010a7983 */ /* 0x001ee20000300a00 */
[----:B------:R-:W4:Y:S02]  /*2c7d0*/  LDL.LU.64 R8, [R1+0x2988] ;  /* 0x0029880001087983 */ /* 0x000f240000300a00 */
[----:B------:R-:W-:Y:S01]  /*2c7e0*/  STL.64 [R1+0x2868], R12 ;  /* 0x0028680c01007387 */ /* 0x000fe20000100a00 */
[----:B----4-:R-:W-:Y:S01]  /*2c7f0*/  HMMA.16816.F32.BF16 R20, R20, R8, R16 ;  /* 0x000000081414723c */ /* 0x010fe20000041810 */
[----:B------:R-:W4:Y:S01]  /*2c800*/  LDL.LU.64 R18, [R1+0x2980] ;  /* 0x0029800001127983 */ /* 0x000f220000300a00 */
[----:B------:R-:W2:Y:S11]  /*2c810*/  LDL.LU.64 R16, [R1+0x2978] ;  /* 0x0029780001107983 */ /* 0x000eb60000300a00 */
[----:B------:R-:W-:Y:S10]  /*2c820*/  @!UPT UIADD3 URZ, URZ, URZ, URZ ;  /* 0x0000003f3f3ff290 */ /* 0x000ff4000fffe03f */
[----:B------:R4:W-:Y:S01]  /*2c830*/  STL.64 [R1+0x450], R20 ;  /* 0x0004501401007387 */ /* 0x0009e20000100a00 */
[----:B------:R-:W-:Y:S02]  /*2c840*/  STL.64 [R1+0x458], R22 ;  /* 0x0004581601007387 */ /* 0x000fe40000100a00 */
[----:B----4-:R-:W-:Y:S02]  /*2c850*/  IMAD.MOV.U32 R20, RZ, RZ, R18 ;  /* 0x000000ffff147224 */ /* 0x010fe400078e0012 */
[----:B------:R-:W-:Y:S01]  /*2c860*/  IMAD.MOV.U32 R21, RZ, RZ, R19 ;  /* 0x000000ffff157224 */ /* 0x000fe200078e0013 */
[----:B------:R-:W2:Y:S01]  /*2c870*/  LDL.LU R18, [R1+0x2974] ;  /* 0x0029740001127983 */ /* 0x000ea20000300800 */
[----:B------:R-:W2:Y:S02]  /*2c880*/  LDL.LU R19, [R1+0x2970] ;  /* 0x0029700001137983 */ /* 0x000ea40000300800 */
[----:B---3--:R-:W-:Y:S02]  /*2c890*/  STL.64 [R1+0x2880], R10 ;  /* 0x0028800a01007387 */ /* 0x008fe40000100a00 */
[----:B------:R0:W-:Y:S02]  /*2c8a0*/  STL.64 [R1+0x2878], R8 ;  /* 0x0028780801007387 */ /* 0x0001e40000100a00 */
[----:B0-----:R-:W3:Y:S01]  /*2c8b0*/  LDL.LU R8, [R1+0x3a0] ;  /* 0x0003a00001087983 */ /* 0x001ee20000300800 */
[----:B------:R-:W3:Y:S02]  /*2c8c0*/  LDL.LU R9, [R1+0x3a4] ;  /* 0x0003a40001097983 */ /* 0x000ee40000300800 */
[----:B------:R-:W3:Y:S02]  /*2c8d0*/  LDL.LU R10, [R1+0x3a8] ;  /* 0x0003a800010a7983 */ /* 0x000ee40000300800 */
[----:B------:R-:W3:Y:S01]  /*2c8e0*/  LDL.LU R11, [R1+0x3ac] ;  /* 0x0003ac00010b7983 */ /* 0x000ee20000300800 */
        /* <DEDUP_REMOVED lines=8> */
[----:B------:R-:W2:Y:S11]  /*2c970*/  LDL.LU.64 R26, [R1+0x2950] ;  /* 0x00295000011a7983 */ /* 0x000eb60000300a00 */
[----:B------:R-:W-:Y:S10]  /*2c980*/  @!UPT UIADD3 URZ, URZ, URZ, URZ ;  /* 0x0000003f3f3ff290 */ /* 0x000ff4000fffe03f */
[----:B------:R-:W-:Y:S01]  /*2c990*/  STL.64 [R1+0x430], R4 ;  /* 0x0004300401007387 */ /* 0x000fe20000100a00 */
[----:B------:R0:W-:Y:S03]  /*2c9a0*/  STL.64 [R1+0x438], R6 ;  /* 0x0004380601007387 */ /* 0x0001e60000100a00 */
[----:B0-----:R-:W4:Y:S01]  /*2c9b0*/  LDL.LU.64 R6, [R1+0x2948] ;  /* 0x0029480001067983 */ /* 0x001f220000300a00 */
[----:B------:R-:W2:Y:S01]  /*2c9c0*/  LDL.LU.64 R4, [R1+0x2940] ;  /* 0x0029400001047983 */ /* 0x000ea20000300a00 */
[----:B---3--:R-:W-:Y:S11]  /*2c9d0*/  HMMA.16816.F32.BF16 R8, R16, R20, R8 ;  /* 0x000000141008723c */ /* 0x008ff60000041808 */
[----:B------:R-:W-:Y:S11]  /*2c9e0*/  @!UPT UIADD3 URZ, URZ, URZ, URZ ;  /* 0x0000003f3f3ff290 */ /* 0x000ff6000fffe03f */
[----:B------:R-:W-:Y:S01]  /*2c9f0*/  @!UPT UIADD3 URZ, URZ, URZ, URZ ;  /* 0x0000003f3f3ff290 */ /* 0x000fe2000fffe03f */
[----:B------:R0:W-:Y:S01]  /*2ca00*/  STL.64 [R1+0x420], R8 ;  /* 0x0004200801007387 */ /* 0x0001e20000100a00 */
[----:B------:R1:W-:Y:S02]  /*2ca10*/  STL.64 [R1+0x428], R10 ;  /* 0x0004280a01007387 */ /* 0x0003e40000100a00 */
[----:B--2---:R-:W-:Y:S02]  /*2ca20*/  IMAD.MOV.U32 R24, RZ, RZ, R5 ;  /* 0x000000ffff187224 */ /* 0x004fe400078e0005 */
[----:B------:R-:W-:-:S05]  /*2ca30*/  IMAD.MOV.U32 R25, RZ, RZ, R4 ;  /* 0x000000ffff197224 */ /* 0x000fca00078e0004 */
[----:B------:R2:W-:Y:S01]  /*2ca40*/  STL.64 [R1+0x2888], R24 ;  /* 0x0028881801007387 */ /* 0x0005e20000100a00 */
[----:B0-----:R-:W3:Y:S02]  /*2ca50*/  LDL.LU R8, [R1+0x360] ;  /* 0x0003600001087983 */ /* 0x001ee40000300800 */
[----:B------:R-:W3:Y:S02]  /*2ca60*/  LDL.LU R9, [R1+0x364] ;  /* 0x0003640001097983 */ /* 0x000ee40000300800 */
[----:B-1----:R-:W3:Y:S01]  /*2ca70*/  LDL.LU R10, [R1+0x368] ;  /* 0x00036800010a7983 */ /* 0x002ee20000300800 */
[----:B------:R-:W3:Y:S01]  /*2ca80*/  LDL.LU R11, [R1+0x36c] ;  /* 0x00036c00010b7983 */ /* 0x000ee20000300800 */
[----:B------:R-:W-:Y:S02]  /*2ca90*/  IMAD.MOV.U32 R4, RZ, RZ, R14 ;  /* 0x000000ffff047224 */ /* 0x000fe400078e000e */
[----:B------:R-:W-:Y:S02]  /*2caa0*/  IMAD.MOV.U32 R5, RZ, RZ, R15 ;  /* 0x000000ffff057224 */ /* 0x000fe400078e000f */
[----:B------:R-:W4:Y:S01]  /*2cab0*/  LDL.LU R14, [R1+0x293c] ;  /* 0x00293c00010e7983 */ /* 0x000f220000300800 */
[----:B------:R-:W4:Y:S02]  /*2cac0*/  LDL.LU R15, [R1+0x2938] ;  /* 0x00293800010f7983 */ /* 0x000f240000300800 */
[----:B------:R0:W-:Y:S02]  /*2cad0*/  STL.64 [R1+0x28c8], R4 ;  /* 0x0028c80401007387 */ /* 0x0001e40000100a00 */
[----:B--2---:R-:W-:-:S02]  /*2cae0*/  IMAD.MOV.U32 R24, RZ, RZ, R0 ;  /* 0x000000ffff187224 */ /* 0x004fc400078e0000 */
[----:B------:R-:W-:Y:S02]  /*2caf0*/  IMAD.MOV.U32 R25, RZ, RZ, R2 ;  /* 0x000000ffff197224 */ /* 0x000fe400078e0002 */
[----:B0-----:R-:W-:Y:S02]  /*2cb00*/  IMAD.MOV.U32 R4, RZ, RZ, R27 ;  /* 0x000000ffff047224 */ /* 0x001fe400078e001b */
[----:B------:R-:W-:Y:S01]  /*2cb10*/  IMAD.MOV.U32 R5, RZ, RZ, R26 ;  /* 0x000000ffff057224 */ /* 0x000fe200078e001a */
[----:B---3--:R-:W-:Y:S01]  /*2cb20*/  STL.64 [R1+0x2898], R10 ;  /* 0x0028980a01007387 */ /* 0x008fe20000100a00 */
[----:B------:R-:W-:Y:S02]  /*2cb30*/  STL.64 [R1+0x2890], R8 ;  /* 0x0028900801007387 */ /* 0x000fe40000100a00 */
[----:B------:R-:W2:Y:S02]  /*2cb40*/  LDL.LU R0, [R1+0x2934] ;  /* 0x0029340001007983 */ /* 0x000ea40000300800 */
[----:B------:R-:W3:Y:S01]  /*2cb50*/  LDL.LU R2, [R1+0x2930] ;  /* 0x0029300001027983 */ /* 0x000ee20000300800 */
[----:B------:R-:W-:Y:S01]  /*2cb60*/  STL.64 [R1+0x28e0], R4 ;  /* 0x0028e00401007387 */ /* 0x000fe20000100a00 */
[----:B------:R0:W-:Y:S03]  /*2cb70*/  STL.64 [R1+0x28a0], R24 ;  /* 0x0028a01801007387 */ /* 0x0001e60000100a00 */
[----:B0-----:R-:W2:Y:S01]  /*2cb80*/  LDL.64 R24, [R1+0x20] ;  /* 0x0000200001187983 */ /* 0x001ea20000100a00 */
[----:B------:R-:W-:-:S02]  /*2cb90*/  IMAD.MOV.U32 R20, RZ, RZ, R29 ;  /* 0x000000ffff147224 */ /* 0x000fc400078e001d */
[----:B------:R-:W-:Y:S02]  /*2cba0*/  IMAD.MOV.U32 R21, RZ, RZ, R28 ;  /* 0x000000ffff157224 */ /* 0x000fe400078e001c */
[----:B----4-:R-:W-:Y:S02]  /*2cbb0*/  IMAD.MOV.U32 R4, RZ, RZ, R7 ;  /* 0x000000ffff047224 */ /* 0x010fe400078e0007 */
[----:B------:R-:W-:Y:S01]  /*2cbc0*/  IMAD.MOV.U32 R5, RZ, RZ, R6 ;  /* 0x000000ffff057224 */ /* 0x000fe200078e0006 */
[----:B--2---:R0:W-:Y:S04]  /*2cbd0*/  STL.64 [R1+0x28c0], R24 ;  /* 0x0028c01801007387 */ /* 0x0041e80000100a00 */
[----:B0-----:R-:W2:Y:S01]  /*2cbe0*/  LDL.LU R24, [R1+0x6f0] ;  /* 0x0006f00001187983 */ /* 0x001ea20000300800 */
[----:B------:R-:W2:Y:S02]  /*2cbf0*/  LDL.LU R25, [R1+0x6f4] ;  /* 0x0006f40001197983 */ /* 0x000ea40000300800 */
[----:B------:R-:W4:Y:S02]  /*2cc00*/  LDL.LU R26, [R1+0x6f8] ;  /* 0x0006f800011a7983 */ /* 0x000f240000300800 */
[----:B------:R-:W4:Y:S01]  /*2cc10*/  LDL.LU R27, [R1+0x6fc] ;  /* 0x0006fc00011b7983 */ /* 0x000f220000300800 */
[----:B------:R0:W-:Y:S02]  /*2cc20*/  STL.64 [R1+0x2900], R20 ;  /* 0x0029001401007387 */ /* 0x0001e40000100a00 */
[----:B0-----:R-:W-:-:S02]  /*2cc30*/  IMAD.MOV.U32 R20, RZ, RZ, R15 ;  /* 0x000000ffff147224 */ /* 0x001fc400078e000f */
[----:B------:R-:W-:-:S05]  /*2cc40*/  IMAD.MOV.U32 R21, RZ, RZ, R14 ;  /* 0x000000ffff157224 */ /* 0x000fca00078e000e */
[----:B------:R-:W-:Y:S01]  /*2cc50*/  STL.64 [R1+0x2918], R20 ;  /* 0x0029181401007387 */ /* 0x000fe20000100a00 */
        /* <DEDUP_REMOVED lines=17> */
[----:B----4-:R-:W-:Y:S01]  /*2cd70*/  STL.64 [R1+0x28d8], R26 ;  /* 0x0028d81a01007387 */ /* 0x010fe20000100a00 */
[----:B------:R0:W-:Y:S03]  /*2cd80*/  STL.64 [R1+0x28d0], R24 ;  /* 0x0028d01801007387 */ /* 0x0001e60000100a00 */
[----:B0-----:R-:W4:Y:S01]  /*2cd90*/  LDL.LU R24, [R1+0x700] ;  /* 0x0007000001187983 */ /* 0x001f220000300800 */
[----:B------:R-:W4:Y:S02]  /*2cda0*/  LDL.LU R25, [R1+0x704] ;  /* 0x0007040001197983 */ /* 0x000f240000300800 */
[----:B------:R-:W2:Y:S02]  /*2cdb0*/  LDL.LU R26, [R1+0x708] ;  /* 0x00070800011a7983 */ /* 0x000ea40000300800 */
[----:B------:R-:W2:Y:S02]  /*2cdc0*/  LDL.LU R27, [R1+0x70c] ;  /* 0x00070c00011b7983 */ /* 0x000ea40000300800 */
[----:B---3--:R-:W-:-:S02]  /*2cdd0*/  IMAD.MOV.U32 R20, RZ, RZ, R2 ;  /* 0x000000ffff147224 */ /* 0x008fc400078e0002 */
[----:B------:R-:W-:Y:S01]  /*2cde0*/  IMAD.MOV.U32 R21, RZ, RZ, R0 ;  /* 0x000000ffff157224 */ /* 0x000fe200078e0000 */
[----:B--2---:R-:W-:Y:S01]  /*2cdf0*/  STL.64 [R1+0x28f0], R26 ;  /* 0x0028f01a01007387 */ /* 0x004fe20000100a00 */
[----:B----4-:R0:W-:Y:S03]  /*2ce00*/  STL.64 [R1+0x28e8], R24 ;  /* 0x0028e81801007387 */ /* 0x0101e60000100a00 */
        /* <DEDUP_REMOVED lines=8> */
[C---:B------:R-:W-:Y:S01]  /*2ce90*/  HMMA.16816.F32.BF16 R20, R16.reuse, R20, R4 ;  /* 0x000000141014723c */ /* 0x040fe20000041804 */
[----:B----4-:R-:W-:Y:S01]  /*2cea0*/  STL.64 [R1+0x28b0], R10 ;  /* 0x0028b00a01007387 */ /* 0x010fe20000100a00 */
[----:B---3--:R0:W-:Y:S03]  /*2ceb0*/  STL.64 [R1+0x28a8], R8 ;  /* 0x0028a80801007387 */ /* 0x0081e60000100a00 */
        /* <DEDUP_REMOVED lines=8> */
[----:B------:R-:W2:Y:S01]  /*2cf40*/  LDL.LU.64 R6, [R1+0x2928] ;  /* 0x0029280001067983 */ /* 0x000ea20000300a00 */
[----:B------:R-:W2:Y:S05]  /*2cf50*/  LDL.LU.64 R4, [R1+0x2920] ;  /* 0x0029200001047983 */ /* 0x000eaa0000300a00 */
[----:B------:R0:W-:Y:S02]  /*2cf60*/  STL.64 [R1+0x410], R20 ;  /* 0x0004101401007387 */ /* 0x0001e40000100a00 */
[----:B------:R2:W-:Y:S01]  /*2cf70*/  STL.64 [R1+0x418], R22 ;  /* 0x0004181601007387 */ /* 0x0005e20000100a00 */
        /* <DEDUP_REMOVED lines=9> */
[----:B------:R-:W2:Y:S11]  /*2d010*/  LDL.LU.64 R4, [R1+0x28f8] ;  /* 0x0028f80001047983 */ /* 0x000eb60000300a00 */
[----:B------:R-:W-:Y:S10]  /*2d020*/  @!UPT UIADD3 URZ, URZ, URZ, URZ ;  /* 0x0000003f3f3ff290 */ /* 0x000ff4000fffe03f */
[----:B------:R-:W-:Y:S01]  /*2d030*/  STL.64 [R1+0x3f0], R20 ;  /* 0x0003f01401007387 */ /* 0x000fe20000100a00 */
[----:B------:R-:W-:Y:S02]  /*2d040*/  STL.64 [R1+0x3f8], R22 ;  /* 0x0003f81601007387 */ /* 0x000fe40000100a00 */
[----:B------:R-:W0:Y:S02]  /*2d050*/  LDSM.16.MT88.4 R20, [R3+0x8280] ;  /* 0x008280000314783b */ /* 0x000e240000004200 */
[----:B0-----:R-:W-:Y:S02]  /*2d060*/  STL.64 [R1+0x2758], R22 ;  /* 0x0027581601007387 */ /* 0x001fe40000100a00 */
        /* <DEDUP_REMOVED lines=22> */
[----:B------:R0:W-:Y:S01]  /*2d1d0*/  STL.64 [R1+0x3c0], R4 ;  /* 0x0003c00401007387 */ /* 0x0001e20000100a00 */
[----:B------:R1:W-:Y:S03]  /*2d1e0*/  STL.64 [R1+0x3c8], R6 ;  /* 0x0003c80601007387 */ /* 0x0003e60000100a00 */
[----:B0-----:R-:W3:Y:S02]  /*2d1f0*/  LDL.LU.64 R4, [R1+0x28b8] ;  /* 0x0028b80001047983 */ /* 0x001ee40000300a00 */
[C---:B---3--:R-:W-:Y:S02]  /*2d200*/  HMMA.16816.F32.BF16 R20, R16.reuse, R4, R20 ;  /* 0x000000041014723c */ /* 0x048fe40000041814 */
[----:B------:R-:W3:Y:S11]  /*2d210*/  LDL.LU R4, [R1+0x330] ;  /* 0x0003300001047983 */ /* 0x000ef60000300800 */
[----:B------:R-:W-:Y:S10]  /*2d220*/  @!UPT UIADD3 URZ, URZ, URZ, URZ ;  /* 0x0000003f3f3ff290 */ /* 0x000ff4000fffe03f */
[----:B------:R0:W-:Y:S01]  /*2d230*/  STL.64 [R1+0x3b0], R20 ;  /* 0x0003b01401007387 */ /* 0x0001e20000100a00 */
[----:B------:R2:W-:Y:S02]  /*2d240*/  STL.64 [R1+0x3b8], R22 ;  /* 0x0003b81601007387 */ /* 0x0005e40000100a00 */
[----:B------:R-:W3:Y:S02]  /*2d250*/  LDL.LU R5, [R1+0x334] ;  /* 0x0003340001057983 */ /* 0x000ee40000300800 */
[----:B-1----:R-:W3:Y:S01]  /*2d260*/  LDL.LU R6, [R1+0x338] ;  /* 0x0003380001067983 */ /* 0x002ee20000300800 */
[----:B------:R-:W3:Y:S04]  /*2d270*/  LDL.LU R7, [R1+0x33c] ;  /* 0x00033c0001077983 */ /* 0x000ee80000300800 */
[----:B0-----:R-:W3:Y:S01]  /*2d280*/  LDL.LU R20, [R1+0x2f0] ;  /* 0x0002f00001147983 */ /* 0x001ee20000300800 */
[----:B------:R-:W3:Y:S02]  /*2d290*/  LDL.LU R21, [R1+0x2f4] ;  /* 0x0002f40001157983 */ /* 0x000ee40000300800 */
[----:B--2---:R-:W2:Y:S02]  /*2d2a0*/  LDL.LU R22, [R1+0x2f8] ;  /* 0x0002f80001167983 */ /* 0x004ea40000300800 */
[----:B------:R-:W2:Y:S02]  /*2d2b0*/  LDL.LU R23, [R1+0x2fc] ;  /* 0x0002fc0001177983 */ /* 0x000ea40000300800 */
[----:B--2---:R-:W-:Y:S01]  /*2d2c0*/  STL.64 [R1+0x2838], R22 ;  /* 0x0028381601007387 */ /* 0x004fe20000100a00 */
[----:B---3--:R0:W-:Y:S03]  /*2d2d0*/  STL.64 [R1+0x2830], R20 ;  /* 0x0028301401007387 */ /* 0x0081e60000100a00 */
[----:B0-----:R-:W2:Y:S01]  /*2d2e0*/  LDL.64 R20, [R1+0xa0] ;  /* 0x0000a00001147983 */ /* 0x001ea20000100a00 */
[----:B------:R-:W-:Y:S03]  /*2d2f0*/  HMMA.16816.F32.BF16 R8, R16, R24, R8 ;  /* 0x000000181008723c */ /* 0x000fe60000041808 */
[----:B--2---:R0:W-:Y:S04]  /*2d300*/  STL.64 [R1+0x2848], R20 ;  /* 0x0028481401007387 */ /* 0x0041e80000100a00 */
[----:B0-----:R-:W2:Y:S01]  /*2d310*/  LDL.64 R20, [R1+0xb0] ;  /* 0x0000b00001147983 */ /* 0x001ea20000100a00 */
[----:B------:R-:W-:-:S02]  /*2d320*/  IMAD.MOV.U32 R29, RZ, RZ, R24 ;  /* 0x000000ffff1d7224 */ /* 0x000fc400078e0018 */
[----:B------:R-:W-:Y:S01]  /*2d330*/  IMAD.MOV.U32 R28, RZ, RZ, R25 ;  /* 0x000000ffff1c7224 */ /* 0x000fe200078e0019 */
[----:B--2---:R0:W-:Y:S04]  /*2d340*/  STL.64 [R1+0x2850], R20 ;  /* 0x0028501401007387 */ /* 0x0041e80000100a00 */
[----:B0-----:R-:W2:Y:S08]  /*2d350*/  LDL.64 R20, [R1+0xc0] ;  /* 0x0000c00001147983 */ /* 0x001eb00000100a00 */
[----:B------:R-:W-:Y:S02]  /*2d360*/  STL.64 [R1+0x3a0], R8 ;  /* 0x0003a00801007387 */ /* 0x000fe40000100a00 */
[----:B------:R0:W-:Y:S02]  /*2d370*/  STL.64 [R1+0x3a8], R10 ;  /* 0x0003a80a01007387 */ /* 0x0001e40000100a00 */
[----:B0-----:R-:W3:Y:S01]  /*2d380*/  LDL.LU.64 R10, [R1+0x28b0] ;  /* 0x0028b000010a7983 */ /* 0x001ee20000300a00 */
[----:B------:R-:W3:Y:S02]  /*2d390*/  LDL.LU.64 R8, [R1+0x28a8] ;  /* 0x0028a80001087983 */ /* 0x000ee40000300a00 */
[----:B------:R-:W3:Y:S02]  /*2d3a0*/  LDL.LU.64 R24, [R1+0x28a0] ;  /* 0x0028a00001187983 */ /* 0x000ee40000300a00 */
[C---:B---3--:R-:W-:Y:S01]  /*2d3b0*/  HMMA.16816.F32.BF16 R24, R16.reuse, R24, R8 ;  /* 0x000000181018723c */ /* 0x048fe20000041808 */
[----:B------:R-:W3:Y:S01]  /*2d3c0*/  LDL.LU.64 R10, [R1+0x2898] ;  /* 0x00289800010a7983 */ /* 0x000ee20000300a00 */
[----:B------:R-:W3:Y:S11]  /*2d3d0*/  LDL.LU.64 R8, [R1+0x2890] ;  /* 0x0028900001087983 */ /* 0x000ef60000300a00 */
[----:B------:R-:W-:Y:S10]  /*2d3e0*/  @!UPT UIADD3 URZ, URZ, URZ, URZ ;  /* 0x0000003f3f3ff290 */ /* 0x000ff4000fffe03f */
[----:B------:R0:W-:Y:S01]  /*2d3f0*/  STL.64 [R1+0x390], R24 ;  /* 0x0003901801007387 */ /* 0x0001e20000100a00 */
[----:B------:R3:W-:Y:S03]  /*2d400*/  STL.64 [R1+0x398], R26 ;  /* 0x0003981a01007387 */ /* 0x0007e60000100a00 */
[----:B0-----:R-:W3:Y:S02]  /*2d410*/  LDL.LU.64 R24, [R1+0x2888] ;  /* 0x0028880001187983 */ /* 0x001ee40000300a00 */
[C---:B---3--:R-:W-:Y:S02]  /*2d420*/  HMMA.16816.F32.BF16 R24, R16.reuse, R24, R8 ;  /* 0x000000181018723c */ /* 0x048fe40000041808 */
[----:B------:R-:W3:Y:S01]  /*2d430*/  LDL.LU.64 R10, [R1+0x2880] ;  /* 0x00288000010a7983 */ /* 0x000ee20000300a00 */
[----:B------:R-:W2:Y:S11]  /*2d440*/  LDL.LU.64 R8, [R1+0x2878] ;  /* 0x0028780001087983 */ /* 0x000eb60000300a00 */
[----:B------:R-:W-:Y:S09]  /*2d450*/  @!UPT UIADD3 URZ, URZ, URZ, URZ ;  /* 0x0000003f3f3ff290 */ /* 0x000ff2000fffe03f */
[----:B------:R0:W-:Y:S01]  /*2d460*/  STL.64 [R1+0x380], R24 ;  /* 0x0003801801007387 */ /* 0x0001e20000100a00 */
[----:B------:R-:W-:Y:S03]  /*2d470*/  STL.64 [R1+0x388], R26 ;  /* 0x0003881a01007387 */ /* 0x000fe60000100a00 */
[----:B0-----:R-:W4:Y:S02]  /*2d480*/  LDL.LU.64 R24, [R1+0x2870] ;  /* 0x0028700001187983 */ /* 0x001f240000300a00 */
[C---:B----4-:R-:W-:Y:S11]  /*2d490*/  HMMA.16816.F32.BF16 R12, R16.reuse, R24, R12 ;  /* 0x00000018100c723c */ /* 0x050ff6000004180c */
[----:B------:R-:W-:Y:S11]  /*2d4a0*/  @!UPT UIADD3 URZ, URZ, URZ, URZ ;  /* 0x0000003f3f3ff290 */ /* 0x000ff6000fffe03f */
[----:B------:R-:W-:Y:S01]  /*2d4b0*/  @!UPT UIADD3 URZ, URZ, URZ, URZ ;  /* 0x0000003f3f3ff290 */ /* 0x000fe2000fffe03f */
[----:B------:R0:W-:Y:S01]  /*2d4c0*/  STL.64 [R1+0x370], R12 ;  /* 0x0003700c01007387 */ /* 0x0001e20000100a00 */
[----:B------:R-:W-:Y:S03]  /*2d4d0*/  STL.64 [R1+0x378], R14 ;  /* 0x0003780e01007387 */ /* 0x000fe60000100a00 */
[----:B0-----:R-:W4:Y:S01]  /*2d4e0*/  LDL.LU.64 R12, [R1+0x2868] ;  /* 0x00286800010c7983 */ /* 0x001f220000300a00 */
[----:B------:R0:W-:Y:S03]  /*2d4f0*/  STL.64 [R1+0x27e0], R24 ;  /* 0x0027e01801007387 */ /* 0x0001e60000100a00 */
[----:B0-----:R-:W4:Y:S01]  /*2d500*/  LDL.LU R24, [R1+0x340] ;  /* 0x0003400001187983 */ /* 0x001f220000300800 */
[----:B------:R-:W4:Y:S02]  /*2d510*/  LDL.LU R25, [R1+0x344] ;  /* 0x0003440001197983 */ /* 0x000f240000300800 */
[----:B------:R-:W4:Y:S02]  /*2d520*/  LDL.LU R26, [R1+0x348] ;  /* 0x00034800011a7983 */ /* 0x000f240000300800 */
[----:B------:R-:W4:Y:S02]  /*2d530*/  LDL.LU R27, [R1+0x34c] ;  /* 0x00034c00011b7983 */ /* 0x000f240000300800 */
[C---:B----4-:R-:W-:Y:S11]  /*2d540*/  HMMA.16816.F32.BF16 R24, R16.reuse, R12, R24 ;  /* 0x0000000c1018723c */ /* 0x050ff60000041818 */
[----:B------:R-:W-:Y:S11]  /*2d550*/  @!UPT UIADD3 URZ, URZ, URZ, URZ ;  /* 0x0000003f3f3ff290 */ /* 0x000ff6000fffe03f */
[----:B------:R-:W-:Y:S01]  /*2d560*/  @!UPT UIADD3 URZ, URZ, URZ, URZ ;  /* 0x0000003f3f3ff290 */ /* 0x000fe2000fffe03f */
[----:B------:R0:W-:Y:S01]  /*2d570*/  STL.64 [R1+0x710], R24 ;  /* 0x0007101801007387 */ /* 0x0001e20000100a00 */
[----:B------:R-:W-:Y:S03]  /*2d580*/  STL.64 [R1+0x718], R26 ;  /* 0x0007181a01007387 */ /* 0x000fe60000100a00 */
[----:B0-----:R-:W4:Y:S01]  /*2d590*/  LDL.64 R24, [R1+0x80] ;  /* 0x0000800001187983 */ /* 0x001f220000100a00 */
[----:B--2---:R-:W-:Y:S03]  /*2d5a0*/  HMMA.16816.F32.BF16 R16, R16, R8, R4 ;  /* 0x000000081010723c */ /* 0x004fe60000041804 */
[----:B----4-:R0:W-:Y:S04]  /*2d5b0*/  STL.64 [R1+0x2840], R24 ;  /* 0x0028401801007387 */ /* 0x0101e80000100a00 */
[----:B0-----:R-:W2:Y:S01]  /*2d5c0*/  LDL.LU R24, [R1+0x300] ;  /* 0x0003000001187983 */ /* 0x001ea20000300800 */
[----:B------:R-:W2:Y:S02]  /*2d5d0*/  LDL.LU R25, [R1+0x304] ;  /* 0x0003040001197983 */ /* 0x000ea40000300800 */
[----:B------:R-:W2:Y:S02]  /*2d5e0*/  LDL.LU R26, [R1+0x308] ;  /* 0x00030800011a7983 */ /* 0x000ea40000300800 */
[----:B------:R-:W2:Y:S01]  /*2d5f0*/  LDL.LU R27, [R1+0x30c] ;  /* 0x00030c00011b7983 */ /* 0x000ea20000300800 */
[----:B------:R0:W-:Y:S01]  /*2d600*/  STL [R1+0x2774], R12 ;  /* 0x0027740c01007387 */ /* 0x0001e20000100800 */
[----:B------:R1:W-:Y:S03]  /*2d610*/  STL [R1+0x2770], R13 ;  /* 0x0027700d01007387 */ /* 0x0003e60000100800 */
[----:B0-----:R-:W4:Y:S01]  /*2d620*/  LDL.LU R12, [R1+0x320] ;  /* 0x00032000010c7983 */ /* 0x001f220000300800 */
[----:B-1----:R-:W4:Y:S02]  /*2d630*/  LDL.LU R13, [R1+0x324] ;  /* 0x00032400010d7983 */ /* 0x002f240000300800 */
[----:B------:R-:W4:Y:S02]  /*2d640*/  LDL.LU R14, [R1+0x328] ;  /* 0x00032800010e7983 */ /* 0x000f240000300800 */
[----:B------:R-:W4:Y:S01]  /*2d650*/  LDL.LU R15, [R1+0x32c] ;  /* 0x00032c00010f7983 */ /* 0x000f220000300800 */
[----:B------:R-:W4:Y:S01]  /*2d660*/  LDL.LU.64 R6, [R1+0x2860] ;  /* 0x0028600001067983 */ /* 0x000f220000300a00 */
[----:B------:R-:W4:Y:S02]  /*2d670*/  LDL.LU.64 R4, [R1+0x2858] ;  /* 0x0028580001047983 */ /* 0x000f240000300a00 */
[----:B------:R0:W-:Y:S02]  /*2d680*/  STL.64 [R1+0x360], R16 ;  /* 0x0003601001007387 */ /* 0x0001e40000100a00 */
[----:B------:R1:W-:Y:S01]  /*2d690*/  STL.64 [R1+0x368], R18 ;  /* 0x0003681201007387 */ /* 0x0003e20000100a00 */
[----:B0-----:R-:W2:Y:S01]  /*2d6a0*/  LDL.LU R16, [R1+0x2e0] ;  /* 0x0002e00001107983 */ /* 0x001ea20000300800 */
[----:B------:R-:W2:Y:S02]  /*2d6b0*/  LDL.LU R17, [R1+0x2e4] ;  /* 0x0002e40001117983 */ /* 0x000ea40000300800 */
[----:B-1----:R-:W2:Y:S02]  /*2d6c0*/  LDL.LU R18, [R1+0x2e8] ;  /* 0x0002e80001127983 */ /* 0x002ea40000300800 */
[----:B------:R-:W2:Y:S01]  /*2d6d0*/  LDL.LU R19, [R1+0x2ec] ;  /* 0x0002ec0001137983 */ /* 0x000ea20000300800 */
[----:B---3--:R-:W-:Y:S01]  /*2d6e0*/  STL.64 [R1+0x2768], R10 ;  /* 0x0027680a01007387 */ /* 0x008fe20000100a00 */
[----:B------:R0:W-:Y:S03]  /*2d6f0*/  STL.64 [R1+0x2760], R8 ;  /* 0x0027600801007387 */ /* 0x0001e60000100a00 */
[----:B0-----:R-:W3:Y:S01]  /*2d700*/  LDL.LU R8, [R1+0x310] ;  /* 0x0003100001087983 */ /* 0x001ee20000300800 */
[----:B------:R-:W3:Y:S02]  /*2d710*/  LDL.LU R9, [R1+0x314] ;  /* 0x0003140001097983 */ /* 0x000ee40000300800 */
[----:B------:R-:W3:Y:S02]  /*2d720*/  LDL.LU R10, [R1+0x318] ;  /* 0x00031800010a7983 */ /* 0x000ee40000300800 */
[----:B------:R-:W3:Y:S01]  /*2d730*/  LDL.LU R11, [R1+0x31c] ;  /* 0x00031c00010b7983 */ /* 0x000ee20000300800 */
[C---:B----4-:R-:W-:Y:S11]  /*2d740*/  HMMA.16816.F32.BF16 R12, R4.reuse, R20, R12 ;  /* 0x00000014040c723c */ /* 0x050ff6000004180c */
[----:B------:R-:W-:Y:S11]  /*2d750*/  @!UPT UIADD3 URZ, URZ, URZ, URZ ;  /* 0x0000003f3f3ff290 */ /* 0x000ff6000fffe03f */
[----:B------:R-:W-:Y:S01]  /*2d760*/  @!UPT UIADD3 URZ, URZ, URZ, URZ ;  /* 0x0000003f3f3ff290 */ /* 0x000fe2000fffe03f */
[----:B------:R-:W-:Y:S01]  /*2d770*/  STL.64 [R1+0x350], R12 ;  /* 0x0003500c01007387 */ /* 0x000fe20000100a00 */
[----:B------:R0:W-:Y:S02]  /*2d780*/  STL.64 [R1+0x358], R14 ;  /* 0x0003580e01007387 */ /* 0x0001e40000100a00 */
[----:B0-----:R-:W-:Y:S02]  /*2d790*/  IMAD.MOV.U32 R15, RZ, RZ, R20 ;  /* 0x000000ffff0f7224 */ /* 0x001fe400078e0014 */
[----:B------:R-:W-:Y:S02]  /*2d7a0*/  IMAD.MOV.U32 R14, RZ, RZ, R21 ;  /* 0x000000ffff0e7224 */ /* 0x000fe400078e0015 */
[----:B------:R-:W3:Y:S03]  /*2d7b0*/  LDL.LU.64 R20, [R1+0x2850] ;  /* 0x0028500001147983 */ /* 0x000ee60000300a00 */
[----:B------:R-:W-:Y:S02]  /*2d7c0*/  STL [R1+0x277c], R14 ;  /* 0x00277c0e01007387 */ /* 0x000fe40000100800 */
[----:B------:R-:W-:Y:S02]  /*2d7d0*/  STL [R1+0x2778], R15 ;  /* 0x0027780f01007387 */ /* 0x000fe40000100800 */
[----:B------:R-:W4:Y:S01]  /*2d7e0*/  LDL.64 R12, [R1+0x90] ;  /* 0x00009000010c7983 */ /* 0x000f220000100a00 */
[C---:B---3--:R-:W-:Y:S11]  /*2d7f0*/  HMMA.16816.F32.BF16 R8, R4.reuse, R20, R8 ;  /* 0x000000140408723c */ /* 0x048ff60000041808 */
        /* <DEDUP_REMOVED lines=14> */
[----:B------:R-:W4:Y:S02]  /*2d8e0*/  LDL.LU.64 R22, [R1+0x2838] ;  /* 0x0028380001167983 */ /* 0x000f240000300a00 */
[----:B------:R-:W4:Y:S02]  /*2d8f0*/  LDL.LU.64 R20, [R1+0x2830] ;  /* 0x0028300001147983 */ /* 0x000f240000300a00 */
[----:B------:R-:W-:Y:S01]  /*2d900*/  STL.64 [R1+0x2788], R10 ;  /* 0x0027880a01007387 */ /* 0x000fe20000100a00 */
[----:B------:R4:W-:Y:S02]  /*2d910*/  STL.64 [R1+0x2780], R8 ;  /* 0x0027800801007387 */ /* 0x0009e40000100a00 */
[----:B----4-:R-:W-:Y:S11]  /*2d920*/  HMMA.16816.F32.BF16 R8, R4, R12, R20 ;  /* 0x0000000c0408723c */ /* 0x010ff60000041814 */
[----:B------:R-:W-:Y:S11]  /*2d930*/  @!UPT UIADD3 URZ, URZ, URZ, URZ ;  /* 0x0000003f3f3ff290 */ /* 0x000ff6000fffe03f */
[----:B------:R-:W-:Y:S01]  /*2d940*/  @!UPT UIADD3 URZ, URZ, URZ, URZ ;  /* 0x0000003f3f3ff290 */ /* 0x000fe2000fffe03f */
[----:B------:R0:W-:Y:S01]  /*2d950*/  STL.64 [R1+0x320], R8 ;  /* 0x0003200801007387 */ /* 0x0001e20000100a00 */
[----:B------:R1:W-:Y:S03]  /*2d960*/  STL.64 [R1+0x328], R10 ;  /* 0x0003280a01007387 */ /* 0x0003e60000100a00 */
[----:B0-----:R-:W3:Y:S01]  /*2d970*/  LDL.LU R8, [R1+0x640] ;  /* 0x0006400001087983 */ /* 0x001ee20000300800 */
[----:B------:R-:W3:Y:S02]  /*2d980*/  LDL.LU R9, [R1+0x644] ;  /* 0x0006440001097983 */ /* 0x000ee40000300800 */
[----:B-1----:R-:W4:Y:S02]  /*2d990*/  LDL.LU R10, [R1+0x648] ;  /* 0x00064800010a7983 */ /* 0x002f240000300800 */
[----:B------:R-:W4:Y:S02]  /*2d9a0*/  LDL.LU R11, [R1+0x64c] ;  /* 0x00064c00010b7983 */ /* 0x000f240000300800 */
[----:B----4-:R-:W-:Y:S01]  /*2d9b0*/  STL.64 [R1+0x2798], R10 ;  /* 0x0027980a01007387 */ /* 0x010fe20000100a00 */
[----:B---3--:R0:W-:Y:S03]  /*2d9c0*/  STL.64 [R1+0x2790], R8 ;  /* 0x0027900801007387 */ /* 0x0081e60000100a00 */
[----:B0-----:R-:W3:Y:S04]  /*2d9d0*/  LDL.64 R8, [R1] ;  /* 0x0000000001087983 */ /* 0x001ee80000100a00 */
[----:B---3--:R0:W-:Y:S04]  /*2d9e0*/  STL.64 [R1+0x27b0], R8 ;  /* 0x0027b00801007387 */ /* 0x0081e80000100a00 */
[----:B0-----:R-:W3:Y:S01]  /*2d9f0*/  LDL.64 R8, [R1+0x10] ;  /* 0x0000100001087983 */ /* 0x001ee20000100a00 */
[----:B--2---:R-:W-:-:S02]  /*2da00*/  IMAD.MOV.U32 R23, RZ, RZ, R24 ;  /* 0x000000ffff177224 */ /* 0x004fc400078e0018 */
[----:B------:R-:W-:Y:S02]  /*2da10*/  IMAD.MOV.U32 R22, RZ, RZ, R25 ;  /* 0x000000ffff167224 */ /* 0x000fe400078e0019 */
[----:B------:R-:W-:Y:S02]  /*2da20*/  IMAD.MOV.U32 R21, RZ, RZ, R12 ;  /* 0x000000ffff157224 */ /* 0x000fe400078e000c */
[----:B------:R-:W-:Y:S01]  /*2da30*/  IMAD.MOV.U32 R20, RZ, RZ, R13 ;  /* 0x000000ffff147224 */ /* 0x000fe200078e000d */
[----:B---3--:R0:W-:Y:S02]  /*2da40*/  STL.64 [R1+0x27c8], R8 ;  /* 0x0027c80801007387 */ /* 0x0081e40000100a00 */
[C---:B0-----:R-:W-:Y:S11]  /*2da50*/  HMMA.16816.F32.BF16 R8, R4.reuse, R24, R16 ;  /* 0x000000180408723c */ /* 0x041ff60000041810 */
[----:B------:R-:W-:Y:S11]  /*2da60*/  @!UPT UIADD3 URZ, URZ, URZ, URZ ;  /* 0x0000003f3f3ff290 */ /* 0x000ff6000fffe03f */
[----:B------:R-:W-:Y:S01]  /*2da70*/  @!UPT UIADD3 URZ, URZ, URZ, URZ ;  /* 0x0000003f3f3ff290 */ /* 0x000fe2000fffe03f */
[----:B------:R0:W-:Y:S01]  /*2da80*/  STL.64 [R1+0x310], R8 ;  /* 0x0003100801007387 */ /* 0x0001e20000100a00 */
[----:B------:R1:W-:Y:S03]  /*2da90*/  STL.64 [R1+0x318], R10 ;  /* 0x0003180a01007387 */ /* 0x0003e60000100a00 */
[----:B0-----:R-:W2:Y:S01]  /*2daa0*/  LDL.LU R8, [R1+0x670] ;  /* 0x0006700001087983 */ /* 0x001ea20000300800 */
[----:B------:R-:W2:Y:S02]  /*2dab0*/  LDL.LU R9, [R1+0x674] ;  /* 0x0006740001097983 */ /* 0x000ea40000300800 */
[----:B-1----:R-:W3:Y:S02]  /*2dac0*/  LDL.LU R10, [R1+0x678] ;  /* 0x00067800010a7983 */ /* 0x002ee40000300800 */
[----:B------:R-:W3:Y:S01]  /*2dad0*/  LDL.LU R11, [R1+0x67c] ;  /* 0x00067c00010b7983 */ /* 0x000ee20000300800 */
[----:B------:R-:W4:Y:S01]  /*2dae0*/  LDL.LU R24, [R1+0x680] ;  /* 0x0006800001187983 */ /* 0x000f220000300800 */
[----:B------:R-:W4:Y:S02]  /*2daf0*/  LDL.LU R25, [R1+0x684] ;  /* 0x0006840001197983 */ /* 0x000f240000300800 */
[----:B------:R-:W2:Y:S02]  /*2db00*/  LDL.LU R26, [R1+0x688] ;  /* 0x00068800011a7983 */ /* 0x000ea40000300800 */
[----:B------:R-:W2:Y:S01]  /*2db10*/  LDL.LU R27, [R1+0x68c] ;  /* 0x00068c00011b7983 */ /* 0x000ea20000300800 */
[----:B------:R-:W2:Y:S01]  /*2db20*/  LDL.LU R12, [R1+0x690] ;  /* 0x00069000010c7983 */ /* 0x000ea20000300800 */
[----:B------:R-:W2:Y:S02]  /*2db30*/  LDL.LU R13, [R1+0x694] ;  /* 0x00069400010d7983 */ /* 0x000ea40000300800 */
[----:B------:R-:W2:Y:S02]  /*2db40*/  LDL.LU R14, [R1+0x698] ;  /* 0x00069800010e7983 */ /* 0x000ea40000300800 */
[----:B------:R-:W2:Y:S01]  /*2db50*/  LDL.LU R15, [R1+0x69c] ;  /* 0x00069c00010f7983 */ /* 0x000ea20000300800 */
[----:B------:R-:W3:Y:S04]  /*2db60*/  LDL.64 R16, [R1+0x70] ;  /* 0x0000700001107983 */ /* 0x000ee80000100a00 */
[----:B--2---:R-:W-:Y:S01]  /*2db70*/  STL.64 [R1+0x2800], R14 ;  /* 0x0028000e01007387 */ /* 0x004fe20000100a00 */
[----:B------:R0:W-:Y:S03]  /*2db80*/  STL.64 [R1+0x27f8], R12 ;  /* 0x0027f80c01007387 */ /* 0x0001e60000100a00 */
[----:B0-----:R-:W2:Y:S04]  /*2db90*/  LDL.64 R12, [R1+0x50] ;  /* 0x00005000010c7983 */ /* 0x001ea80000100a00 */
[----:B--2---:R0:W-:Y:S04]  /*2dba0*/  STL.64 [R1+0x2810], R12 ;  /* 0x0028100c01007387 */ /* 0x0041e80000100a00 */
[----:B0-----:R-:W2:Y:S04]  /*2dbb0*/  LDL.64 R12, [R1+0x60] ;  /* 0x00006000010c7983 */ /* 0x001ea80000100a00 */
[----:B--2---:R0:W-:Y:S04]  /*2dbc0*/  STL.64 [R1+0x2828], R12 ;  /* 0x0028280c01007387 */ /* 0x0041e80000100a00 */
[----:B0-----:R-:W3:Y:S01]  /*2dbd0*/  LDL.LU R12, [R1+0x2d0] ;  /* 0x0002d000010c7983 */ /* 0x001ee20000300800 */
[----:B------:R-:W3:Y:S02]  /*2dbe0*/  LDL.LU R13, [R1+0x2d4] ;  /* 0x0002d400010d7983 */ /* 0x000ee40000300800 */
[----:B------:R-:W3:Y:S02]  /*2dbf0*/  LDL.LU R14, [R1+0x2d8] ;  /* 0x0002d800010e7983 */ /* 0x000ee40000300800 */
[----:B------:R-:W3:Y:S01]  /*2dc00*/  LDL.LU R15, [R1+0x2dc] ;  /* 0x0002dc00010f7983 */ /* 0x000ee20000300800 */
[----:B------:R-:W-:Y:S01]  /*2dc10*/  STL.64 [R1+0x27f0], R26 ;  /* 0x0027f01a01007387 */ /* 0x000fe20000100a00 */
[----:B----4-:R0:W-:Y:S03]  /*2dc20*/  STL.64 [R1+0x27e8], R24 ;  /* 0x0027e81801007387 */ /* 0x0101e60000100a00 */
[----:B0-----:R-:W2:Y:S04]  /*2dc30*/  LDL.64 R24, [R1+0x40] ;  /* 0x0000400001187983 */ /* 0x001ea80000100a00 */
[----:B--2---:R0:W-:Y:S04]  /*2dc40*/  STL.64 [R1+0x2808], R24 ;  /* 0x0028081801007387 */ /* 0x0041e80000100a00 */
[----:B0-----:R-:W2:Y:S01]  /*2dc50*/  LDL.LU R24, [R1+0x6a0] ;  /* 0x0006a00001187983 */ /* 0x001ea20000300800 */
[----:B------:R-:W2:Y:S02]  /*2dc60*/  LDL.LU R25, [R1+0x6a4] ;  /* 0x0006a40001197983 */ /* 0x000ea40000300800 */
[----:B------:R-:W4:Y:S02]  /*2dc70*/  LDL.LU R26, [R1+0x6a8] ;  /* 0x0006a800011a7983 */ /* 0x000f240000300800 */
[----:B------:R-:W4:Y:S01]  /*2dc80*/  LDL.LU R27, [R1+0x6ac] ;  /* 0x0006ac00011b7983 */ /* 0x000f220000300800 */
[----:B---3--:R-:W-:Y:S01]  /*2dc90*/  HMMA.16816.F32.BF16 R12, R4, R16, R12 ;  /* 0x00000010040c723c */ /* 0x008fe2000004180c */
[----:B----4-:R-:W-:Y:S01]  /*2dca0*/  STL.64 [R1+0x2820], R26 ;  /* 0x0028201a01007387 */ /* 0x010fe20000100a00 */
[----:B--2---:R0:W-:Y:S03]  /*2dcb0*/  STL.64 [R1+0x2818], R24 ;  /* 0x0028181801007387 */ /* 0x0041e60000100a00 */
[----:B0-----:R-:W2:Y:S01]  /*2dcc0*/  LDL.LU R24, [R1+0x6b0] ;  /* 0x0006b00001187983 */ /* 0x001ea20000300800 */
[----:B------:R-:W2:Y:S02]  /*2dcd0*/  LDL.LU R25, [R1+0x6b4] ;  /* 0x0006b40001197983 */ /* 0x000ea40000300800 */
[----:B------:R-:W2:Y:S02]  /*2dce0*/  LDL.LU R26, [R1+0x6b8] ;  /* 0x0006b800011a7983 */ /* 0x000ea40000300800 */
[----:B------:R-:W2:Y:S01]  /*2dcf0*/  LDL.LU R27, [R1+0x6bc] ;  /* 0x0006bc00011b7983 */ /* 0x000ea20000300800 */
[----:B------:R-:W-:Y:S01]  /*2dd00*/  STL.64 [R1+0x27d8], R10 ;  /* 0x0027d80a01007387 */ /* 0x000fe20000100a00 */
[----:B------:R0:W-:Y:S03]  /*2dd10*/  STL.64 [R1+0x27d0], R8 ;  /* 0x0027d00801007387 */ /* 0x0001e60000100a00 */
[----:B0-----:R-:W3:Y:S01]  /*2dd20*/  LDL.64 R8, [R1+0x30] ;  /* 0x0000300001087983 */ /* 0x001ee20000100a00 */
[----:B------:R-:W-:Y:S02]  /*2dd30*/  STL.64 [R1+0x27a8], R22 ;  /* 0x0027a81601007387 */ /* 0x000fe40000100a00 */
[----:B------:R0:W-:Y:S02]  /*2dd40*/  STL.64 [R1+0x27a0], R20 ;  /* 0x0027a01401007387 */ /* 0x0001e40000100a00 */
[----:B0-----:R-:W4:Y:S01]  /*2dd50*/  LDL.LU R20, [R1+0x650] ;  /* 0x0006500001147983 */ /* 0x001f220000300800 */
[----:B------:R-:W4:Y:S02]  /*2dd60*/  LDL.LU R21, [R1+0x654] ;  /* 0x0006540001157983 */ /* 0x000f240000300800 */
[----:B------:R-:W2:Y:S02]  /*2dd70*/  LDL.LU R22, [R1+0x658] ;  /* 0x0006580001167983 */ /* 0x000ea40000300800 */
[----:B------:R-:W2:Y:S02]  /*2dd80*/  LDL.LU R23, [R1+0x65c] ;  /* 0x00065c0001177983 */ /* 0x000ea40000300800 */
[----:B------:R-:W-:-:S02]  /*2dd90*/  IMAD.MOV.U32 R2, RZ, RZ, R16 ;  /* 0x000000ffff027224 */ /* 0x000fc400078e0010 */
[----:B------:R-:W-:Y:S02]  /*2dda0*/  IMAD.MOV.U32 R0, RZ, RZ, R17 ;  /* 0x000000ffff007224 */ /* 0x000fe400078e0011 */
[----:B------:R-:W0:Y:S04]  /*2ddb0*/  LDSM.16.MT88.4 R16, [R3+0x8300] ;  /* 0x008300000310783b */ /* 0x000e280000004200 */
[----:B--2---:R-:W-:Y:S01]  /*2ddc0*/  STL.64 [R1+0x27c0], R22 ;  /* 0x0027c01601007387 */ /* 0x004fe20000100a00 */
[----:B----4-:R1:W-:Y:S03]  /*2ddd0*/  STL.64 [R1+0x27b8], R20 ;  /* 0x0027b81401007387 */ /* 0x0103e60000100a00 */
[----:B-1----:R-:W2:Y:S01]  /*2dde0*/  LDL.LU R20, [R1+0x660] ;  /* 0x0006600001147983 */ /* 0x002ea20000300800 */
[----:B------:R-:W2:Y:S02]  /*2ddf0*/  LDL.LU R21, [R1+0x664] ;  /* 0x0006640001157983 */ /* 0x000ea40000300800 */
[----:B------:R-:W2:Y:S02]  /*2de00*/  LDL.LU R22, [R1+0x668] ;  /* 0x0006680001167983 */ /* 0x000ea40000300800 */
[----:B------:R-:W2:Y:S01]  /*2de10*/  LDL.LU R23, [R1+0x66c] ;  /* 0x00066c0001177983 */ /* 0x000ea20000300800 */
[----:B------:R1:W-:Y:S01]  /*2de20*/  STL.64 [R1+0x300], R12 ;  /* 0x0003000c01007387 */ /* 0x0003e20000100a00 */
[----:B------:R-:W-:Y:S03]  /*2de30*/  STL.64 [R1+0x308], R14 ;  /* 0x0003080e01007387 */ /* 0x000fe60000100a00 */
[----:B-1----:R-:W4:Y:S01]  /*2de40*/  LDL.LU.64 R12, [R1+0x2828] ;  /* 0x00282800010c7983 */ /* 0x002f220000300a00 */
[----:B0-----:R0:W-:Y:S02]  /*2de50*/  STL.64 [R1+0x2630], R18 ;  /* 0x0026301201007387 */ /* 0x0011e40000100a00 */
[----:B------:R-:W-:Y:S01]  /*2de60*/  STL.64 [R1+0x2628], R16 ;  /* 0x0026281001007387 */ /* 0x000fe20000100a00 */
[----:B----4-:R-:W-:Y:S01]  /*2de70*/  HMMA.16816.F32.BF16 R24, R4, R12, R24 ;  /* 0x0000000c0418723c */ /* 0x010fe20000041818 */
[----:B0-----:R-:W-:-:S02]  /*2de80*/  IMAD.MOV.U32 R19, RZ, RZ, R12 ;  /* 0x000000ffff137224 */ /* 0x001fc400078e000c */
[----:B------:R-:W-:Y:S11]  /*2de90*/  IMAD.MOV.U32 R18, RZ, RZ, R13 ;  /* 0x000000ffff127224 */ /* 0x000ff600078e000d */
[----:B------:R-:W-:Y:S09]  /*2dea0*/  @!UPT UIADD3 URZ, URZ, URZ, URZ ;  /* 0x0000003f3f3ff290 */ /* 0x000ff2000fffe03f */
[----:B------:R-:W-:Y:S01]  /*2deb0*/  STL.64 [R1+0x2f0], R24 ;  /* 0x0002f01801007387 */ /* 0x000fe20000100a00 */
[----:B------:R0:W-:Y:S03]  /*2dec0*/  STL.64 [R1+0x2f8], R26 ;  /* 0x0002f81a01007387 */ /* 0x0001e60000100a00 */
[----:B0-----:R-:W4:Y:S01]  /*2ded0*/  LDL.LU.64 R26, [R1+0x2820] ;  /* 0x00282000011a7983 */ /* 0x001f220000300a00 */
[----:B------:R-:W4:Y:S02]  /*2dee0*/  LDL.LU.64 R24, [R1+0x2818] ;  /* 0x0028180001187983 */ /* 0x000f240000300a00 */
[----:B------:R-:W4:Y:S02]  /*2def0*/  LDL.LU.64 R12, [R1+0x2810] ;  /* 0x00281000010c7983 */ /* 0x000f240000300a00 */
[----:B------:R-:W-:Y:S02]  /*2df00*/  IMAD.MOV.U32 R16, RZ, RZ, R29 ;  /* 0x000000ffff107224 */ /* 0x000fe400078e001d */
[----:B------:R-:W-:Y:S01]  /*2df10*/  IMAD.MOV.U32 R17, RZ, RZ, R28 ;  /* 0x000000ffff117224 */ /* 0x000fe200078e001c */
[----:B----4-:R-:W-:Y:S01]  /*2df20*/  HMMA.16816.F32.BF16 R24, R4, R12, R24 ;  /* 0x0000000c0418723c */ /* 0x010fe20000041818 */
[----:B------:R-:W-:-:S02]  /*2df30*/  IMAD.MOV.U32 R29, RZ, RZ, R12 ;  /* 0x000000ffff1d7224 */ /* 0x000fc400078e000c */
[----:B------:R-:W-:Y:S11]  /*2df40*/  IMAD.MOV.U32 R28, RZ, RZ, R13 ;  /* 0x000000ffff1c7224 */ /* 0x000ff600078e000d */
[----:B------:R-:W-:Y:S09]  /*2df50*/  @!UPT UIADD3 URZ, URZ, URZ, URZ ;  /* 0x0000003f3f3ff290 */ /* 0x000ff2000fffe03f */
[----:B------:R0:W-:Y:S01]  /*2df60*/  STL.64 [R1+0x700], R24 ;  /* 0x0007001801007387 */ /* 0x0001e20000100a00 */
[----:B------:R1:W-:Y:S03]  /*2df70*/  STL.64 [R1+0x708], R26 ;  /* 0x0007081a01007387 */ /* 0x0003e60000100a00 */
[----:B0-----:R-:W4:Y:S01]  /*2df80*/  LDL.LU.64 R24, [R1+0x2808] ;  /* 0x0028080001187983 */ /* 0x001f220000300a00 */
[----:B------:R-:W4:Y:S02]  /*2df90*/  LDL.LU.64 R14, [R1+0x2800] ;  /* 0x00280000010e7983 */ /* 0x000f240000300a00 */
[----:B------:R-:W4:Y:S02]  /*2dfa0*/  LDL.LU.64 R12, [R1+0x27f8] ;  /* 0x0027f800010c7983 */ /* 0x000f240000300a00 */
[C---:B----4-:R-:W-:Y:S11]  /*2dfb0*/  HMMA.16816.F32.BF16 R12, R4.reuse, R24, R12 ;  /* 0x00000018040c723c */ /* 0x050ff6000004180c */
[----:B------:R-:W-:Y:S11]  /*2dfc0*/  @!UPT UIADD3 URZ, URZ, URZ, URZ ;  /* 0x0000003f3f3ff290 */ /* 0x000ff6000fffe03f */
[----:B------:R-:W-:Y:S01]  /*2dfd0*/  @!UPT UIADD3 URZ, URZ, URZ, URZ ;  /* 0x0000003f3f3ff290 */ /* 0x000fe2000fffe03f */
[----:B------:R0:W-:Y:S01]  /*2dfe0*/  STL.64 [R1+0x6f0], R12 ;  /* 0x0006f00c01007387 */ /* 0x0001e20000100a00 */
[----:B------:R-:W-:Y:S02]  /*2dff0*/  STL.64 [R1+0x6f8], R14 ;  /* 0x0006f80e01007387 */ /* 0x000fe40000100a00 */
[----:B-1----:R-:W3:Y:S02]  /*2e000*/  LDL.LU.64 R26, [R1+0x27f0] ;  /* 0x0027f000011a7983 */ /* 0x002ee40000300a00 */
[----:B0-----:R-:W-:Y:S02]  /*2e010*/  IMAD.MOV.U32 R12, RZ, RZ, R24 ;  /* 0x000000ffff0c7224 */ /* 0x001fe400078e0018 */
[----:B------:R-:W-:Y:S02]  /*2e020*/  IMAD.MOV.U32 R13, RZ, RZ, R25 ;  /* 0x000000ffff0d7224 */ /* 0x000fe400078e0019 */
[----:B------:R-:W3:Y:S02]  /*2e030*/  LDL.LU.64 R24, [R1+0x27e8] ;  /* 0x0027e80001187983 */ /* 0x000ee40000300a00 */
[C---:B---3--:R-:W-:Y:S11]  /*2e040*/  HMMA.16816.F32.BF16 R24, R4.reuse, R8, R24 ;  /* 0x000000080418723c */ /* 0x048ff60000041818 */
[----:B------:R-:W-:Y:S11]  /*2e050*/  @!UPT UIADD3 URZ, URZ, URZ, URZ ;  /* 0x0000003f3f3ff290 */ /* 0x000ff6000fffe03f */
[----:B------:R-:W-:Y:S01]  /*2e060*/  @!UPT UIADD3 URZ, URZ, URZ, URZ ;  /* 0x0000003f3f3ff290 */ /* 0x000fe2000fffe03f */
[----:B------:R0:W-:Y:S01]  /*2e070*/  STL.64 [R1+0x6e0], R24 ;  /* 0x0006e01801007387 */ /* 0x0001e20000100a00 */
[----:B------:R1:W-:Y:S03]  /*2e080*/  STL.64 [R1+0x6e8], R26 ;  /* 0x0006e81a01007387 */ /* 0x0003e60000100a00 */
[----:B0-----:R-:W3:Y:S01]  /*2e090*/  LDL.LU.64 R24, [R1+0x27e0] ;  /* 0x0027e00001187983 */ /* 0x001ee20000300a00 */
[----:B-1----:R-:W-:Y:S02]  /*2e0a0*/  IMAD.MOV.U32 R27, RZ, RZ, R8 ;  /* 0x000000ffff1b7224 */ /* 0x002fe400078e0008 */
[----:B------:R-:W-:Y:S02]  /*2e0b0*/  IMAD.MOV.U32 R26, RZ, RZ, R9 ;  /* 0x000000ffff1a7224 */ /* 0x000fe400078e0009 */
[----:B------:R-:W4:Y:S01]  /*2e0c0*/  LDL.LU.64 R10, [R1+0x27d8] ;  /* 0x0027d800010a7983 */ /* 0x000f220000300a00 */
[----:B------:R-:W4:Y:S02]  /*2e0d0*/  LDL.LU.64 R8, [R1+0x27d0] ;  /* 0x0027d00001087983 */ /* 0x000f240000300a00 */
[C---:B----4-:R-:W-:Y:S11]  /*2e0e0*/  HMMA.16816.F32.BF16 R8, R4.reuse, R16, R8 ;  /* 0x000000100408723c */ /* 0x050ff60000041808 */
[----:B------:R-:W-:Y:S11]  /*2e0f0*/  @!UPT UIADD3 URZ, URZ, URZ, URZ ;  /* 0x0000003f3f3ff290 */ /* 0x000ff6000fffe03f */
[----:B------:R-:W-:Y:S01]  /*2e100*/  @!UPT UIADD3 URZ, URZ, URZ, URZ ;  /* 0x0000003f3f3ff290 */ /* 0x000fe2000fffe03f */
[----:B------:R0:W-:Y:S01]  /*2e110*/  STL.64 [R1+0x6d0], R8 ;  /* 0x0006d00801007387 */ /* 0x0001e20000100a00 */
[----:B------:R-:W-:Y:S03]  /*2e120*/  STL.64 [R1+0x6d8], R10 ;  /* 0x0006d80a01007387 */ /* 0x000fe60000100a00 */
[----:B0-----:R-:W2:Y:S01]  /*2e130*/  LDL.LU.64 R8, [R1+0x27c8] ;  /* 0x0027c80001087983 */ /* 0x001ea20000300a00 */
[----:B------:R0:W-:Y:S01]  /*2e140*/  STL.64 [R1+0x2668], R16 ;  /* 0x0026681001007387 */ /* 0x0001e20000100a00 */
[C---:B--2---:R-:W-:Y:S01]  /*2e150*/  HMMA.16816.F32.BF16 R20, R4.reuse, R8, R20 ;  /* 0x000000080414723c */ /* 0x044fe20000041814 */
[----:B0-----:R-:W-:Y:S02]  /*2e160*/  IMAD.MOV.U32 R17, RZ, RZ, R8 ;  /* 0x000000ffff117224 */ /* 0x001fe400078e0008 */
        /* <DEDUP_REMOVED lines=14> */
[----:B------:R-:W4:Y:S02]  /*2e250*/  LDL.LU.64 R20, [R1+0x27a0] ;  /* 0x0027a00001147983 */ /* 0x000f240000300a00 */
[----:B------:R-:W3:Y:S02]  /*2e260*/  LDL.LU.64 R10, [R1+0x2798] ;  /* 0x00279800010a7983 */ /* 0x000ee40000300a00 */
[----:B------:R-:W3:Y:S02]  /*2e270*/  LDL.LU.64 R8, [R1+0x2790] ;  /* 0x0027900001087983 */ /* 0x000ee40000300a00 */
[----:B---3--:R-:W-:Y:S11]  /*2e280*/  HMMA.16816.F32.BF16 R8, R4, R24, R8 ;  /* 0x000000180408723c */ /* 0x008ff60000041808 */
[----:B------:R-:W-:Y:S11]  /*2e290*/  @!UPT UIADD3 URZ, URZ, URZ, URZ ;  /* 0x0000003f3f3ff290 */ /* 0x000ff6000fffe03f */
[----:B------:R-:W-:Y:S01]  /*2e2a0*/  @!UPT UIADD3 URZ, URZ, URZ, URZ ;  /* 0x0000003f3f3ff290 */ /* 0x000fe2000fffe03f */
[----:B------:R-:W-:Y:S01]  /*2e2b0*/  STL.64 [R1+0x6a0], R8 ;  /* 0x0006a00801007387 */ /* 0x000fe20000100a00 */
[----:B------:R0:W-:Y:S03]  /*2e2c0*/  STL.64 [R1+0x6a8], R10 ;  /* 0x0006a80a01007387 */ /* 0x0001e60000100a00 */
[----:B0-----:R-:W3:Y:S01]  /*2e2d0*/  LDL.LU.64 R10, [R1+0x2788] ;  /* 0x00278800010a7983 */ /* 0x001ee20000300a00 */
[----:B------:R-:W2:Y:S02]  /*2e2e0*/  LDL.LU.64 R8, [R1+0x2780] ;  /* 0x0027800001087983 */ /* 0x000ea40000300a00 */
[----:B------:R0:W-:Y:S02]  /*2e2f0*/  STL.64 [R1+0x2638], R24 ;  /* 0x0026381801007387 */ /* 0x0001e40000100a00 */
[----:B0-----:R-:W-:Y:S02]  /*2e300*/  IMAD.MOV.U32 R24, RZ, RZ, R14 ;  /* 0x000000ffff187224 */ /* 0x001fe400078e000e */
[----:B------:R-:W-:Y:S01]  /*2e310*/  IMAD.MOV.U32 R25, RZ, RZ, R15 ;  /* 0x000000ffff197224 */ /* 0x000fe200078e000f */
[----:B------:R-:W2:Y:S01]  /*2e320*/  LDL.LU R14, [R1+0x277c] ;  /* 0x00277c00010e7983 */ /* 0x000ea20000300800 */
[----:B------:R-:W2:Y:S03]  /*2e330*/  LDL.LU R15, [R1+0x2778] ;  /* 0x00277800010f7983 */ /* 0x000ea60000300800 */
[----:B------:R0:W-:Y:S02]  /*2e340*/  STL.64 [R1+0x2648], R24 ;  /* 0x0026481801007387 */ /* 0x0001e40000100a00 */
[----:B0-----:R-:W-:-:S02]  /*2e350*/  IMAD.MOV.U32 R24, RZ, RZ, R17 ;  /* 0x000000ffff187224 */ /* 0x001fc400078e0011 */
[----:B------:R-:W-:Y:S02]  /*2e360*/  IMAD.MOV.U32 R25, RZ, RZ, R16 ;  /* 0x000000ffff197224 */ /* 0x000fe400078e0010 */
[----:B------:R-:W-:Y:S02]  /*2e370*/  IMAD.MOV.U32 R16, RZ, RZ, R27 ;  /* 0x000000ffff107224 */ /* 0x000fe400078e001b */
[----:B------:R-:W-:-:S05]  /*2e380*/  IMAD.MOV.U32 R17, RZ, RZ, R26 ;  /* 0x000000ffff117224 */ /* 0x000fca00078e001a */
[----:B------:R-:W-:Y:S01]  /*2e390*/  STL.64 [R1+0x2680], R16 ;  /* 0x0026801001007387 */ /* 0x000fe20000100a00 */
[----:B------:R0:W-:Y:S03]  /*2e3a0*/  STL.64 [R1+0x2660], R24 ;  /* 0x0026601801007387 */ /* 0x0001e60000100a00 */
[----:B0-----:R-:W2:Y:S01]  /*2e3b0*/  LDL.LU R24, [R1+0x5e0] ;  /* 0x0005e00001187983 */ /* 0x001ea20000300800 */
[----:B------:R-:W2:Y:S02]  /*2e3c0*/  LDL.LU R25, [R1+0x5e4] ;  /* 0x0005e40001197983 */ /* 0x000ea40000300800 */
[----:B------:R-:W2:Y:S02]  /*2e3d0*/  LDL.LU R26, [R1+0x5e8] ;  /* 0x0005e800011a7983 */ /* 0x000ea40000300800 */
[----:B------:R-:W2:Y:S02]  /*2e3e0*/  LDL.LU R27, [R1+0x5ec] ;  /* 0x0005ec00011b7983 */ /* 0x000ea40000300800 */
[----:B------:R-:W-:-:S02]  /*2e3f0*/  IMAD.MOV.U32 R16, RZ, RZ, R12 ;  /* 0x000000ffff107224 */ /* 0x000fc400078e000c */
[----:B------:R-:W-:Y:S01]  /*2e400*/  IMAD.MOV.U32 R17, RZ, RZ, R13 ;  /* 0x000000ffff117224 */ /* 0x000fe200078e000d */
[----:B------:R-:W3:Y:S01]  /*2e410*/  LDL.LU R12, [R1+0x2774] ;  /* 0x00277400010c7983 */ /* 0x000ee20000300800 */
[----:B------:R-:W3:Y:S03]  /*2e420*/  LDL.LU R13, [R1+0x2770] ;  /* 0x00277000010d7983 */ /* 0x000ee60000300800 */
        /* <DEDUP_REMOVED lines=9> */
[----:B------:R0:W-:Y:S02]  /*2e4c0*/  STL.64 [R1+0x26b0], R16 ;  /* 0x0026b01001007387 */ /* 0x0001e40000100a00 */
[----:B0-----:R-:W-:Y:S02]  /*2e4d0*/  IMAD.MOV.U32 R16, RZ, RZ, R19 ;  /* 0x000000ffff107224 */ /* 0x001fe400078e0013 */
[----:B------:R-:W-:Y:S01]  /*2e4e0*/  IMAD.MOV.U32 R17, RZ, RZ, R18 ;  /* 0x000000ffff117224 */ /* 0x000fe200078e0012 */
[----:B--2---:R-:W-:Y:S01]  /*2e4f0*/  STL.64 [R1+0x2690], R26 ;  /* 0x0026901a01007387 */ /* 0x004fe20000100a00 */
[----:B------:R0:W-:Y:S03]  /*2e500*/  STL.64 [R1+0x2688], R24 ;  /* 0x0026881801007387 */ /* 0x0001e60000100a00 */
[----:B0-----:R-:W2:Y:S01]  /*2e510*/  LDL.LU R24, [R1+0x600] ;  /* 0x0006000001187983 */ /* 0x001ea20000300800 */
[----:B------:R-:W2:Y:S02]  /*2e520*/  LDL.LU R25, [R1+0x604] ;  /* 0x0006040001197983 */ /* 0x000ea40000300800 */
[----:B------:R-:W2:Y:S02]  /*2e530*/  LDL.LU R26, [R1+0x608] ;  /* 0x00060800011a7983 */ /* 0x000ea40000300800 */
[----:B------:R-:W2:Y:S01]  /*2e540*/  LDL.LU R27, [R1+0x60c] ;  /* 0x00060c00011b7983 */ /* 0x000ea20000300800 */
        /* <DEDUP_REMOVED lines=8> */
[----:B------:R-:W-:-:S05]  /*2e5d0*/  IMAD.MOV.U32 R17, RZ, RZ, R22 ;  /* 0x000000ffff117224 */ /* 0x000fca00078e0016 */
[----:B------:R-:W-:Y:S01]  /*2e5e0*/  STL.64 [R1+0x26f0], R16 ;  /* 0x0026f01001007387 */ /* 0x000fe20000100a00 */
[----:B------:R-:W-:Y:S02]  /*2e5f0*/  STL.64 [R1+0x26a8], R26 ;  /* 0x0026a81a01007387 */ /* 0x000fe40000100a00 */
[----:B------:R0:W-:Y:S02]  /*2e600*/  STL.64 [R1+0x26a0], R24 ;  /* 0x0026a01801007387 */ /* 0x0001e40000100a00 */
[----:B0-----:R-:W2:Y:S01]  /*2e610*/  LDL.LU R24, [R1+0x610] ;  /* 0x0006100001187983 */ /* 0x001ea20000300800 */
[----:B------:R-:W2:Y:S02]  /*2e620*/  LDL.LU R25, [R1+0x614] ;  /* 0x0006140001197983 */ /* 0x000ea40000300800 */
[----:B------:R-:W2:Y:S02]  /*2e630*/  LDL.LU R26, [R1+0x618] ;  /* 0x00061800011a7983 */ /* 0x000ea40000300800 */
[----:B------:R-:W2:Y:S02]  /*2e640*/  LDL.LU R27, [R1+0x61c] ;  /* 0x00061c00011b7983 */ /* 0x000ea40000300800 */
[----:B----4-:R-:W-:-:S02]  /*2e650*/  IMAD.MOV.U32 R16, RZ, RZ, R21 ;  /* 0x000000ffff107224 */ /* 0x010fc400078e0015 */
[----:B------:R-:W-:-:S05]  /*2e660*/  IMAD.MOV.U32 R17, RZ, RZ, R20 ;  /* 0x000000ffff117224 */ /* 0x000fca00078e0014 */
[----:B------:R3:W-:Y:S02]  /*2e670*/  STL.64 [R1+0x2708], R16 ;  /* 0x0027081001007387 */ /* 0x0007e40000100a00 */
[----:B---3--:R-:W-:Y:S02]  /*2e680*/  IMAD.MOV.U32 R16, RZ, RZ, R11 ;  /* 0x000000ffff107224 */ /* 0x008fe400078e000b */
[----:B------:R-:W-:-:S05]  /*2e690*/  IMAD.MOV.U32 R17, RZ, RZ, R10 ;  /* 0x000000ffff117224 */ /* 0x000fca00078e000a */
[----:B------:R-:W-:Y:S04]  /*2e6a0*/  STL.64 [R1+0x2720], R16 ;  /* 0x0027201001007387 */ /* 0x000fe80000100a00 */
[----:B--2---:R-:W-:Y:S01]  /*2e6b0*/  STL.64 [R1+0x26c0], R26 ;  /* 0x0026c01a01007387 */ /* 0x004fe20000100a00 */
[----:B------:R0:W-:Y:S03]  /*2e6c0*/  STL.64 [R1+0x26b8], R24 ;  /* 0x0026b81801007387 */ /* 0x0001e60000100a00 */
[----:B0-----:R-:W2:Y:S01]  /*2e6d0*/  LDL.LU R24, [R1+0x620] ;  /* 0x0006200001187983 */ /* 0x001ea20000300800 */
[----:B------:R-:W2:Y:S02]  /*2e6e0*/  LDL.LU R25, [R1+0x624] ;  /* 0x0006240001197983 */ /* 0x000ea40000300800 */
[----:B------:R-:W3:Y:S02]  /*2e6f0*/  LDL.LU R26, [R1+0x628] ;  /* 0x00062800011a7983 */ /* 0x000ee40000300800 */
[----:B------:R-:W3:Y:S02]  /*2e700*/  LDL.LU R27, [R1+0x62c] ;  /* 0x00062c00011b7983 */ /* 0x000ee40000300800 */
        /* <DEDUP_REMOVED lines=11> */
[----:B------:R-:W4:Y:S02]  /*2e7c0*/  LDL.LU R10, [R1+0x638] ;  /* 0x00063800010a7983 */ /* 0x000f240000300800 */
[----:B------:R-:W4:Y:S01]  /*2e7d0*/  LDL.LU R11, [R1+0x63c] ;  /* 0x00063c00010b7983 */ /* 0x000f220000300800 */
[----:B---3--:R-:W-:Y:S01]  /*2e7e0*/  STL.64 [R1+0x2700], R26 ;  /* 0x0027001a01007387 */ /* 0x008fe20000100a00 */
[----:B--2---:R0:W-:Y:S03]  /*2e7f0*/  STL.64 [R1+0x26f8], R24 ;  /* 0x0026f81801007387 */ /* 0x0041e60000100a00 */
[----:B0-----:R-:W2:Y:S01]  /*2e800*/  LDL.LU R24, [R1+0x280] ;  /* 0x0002800001187983 */ /* 0x001ea20000300800 */
[----:B------:R-:W2:Y:S02]  /*2e810*/  LDL.LU R25, [R1+0x284] ;  /* 0x0002840001197983 */ /* 0x000ea40000300800 */
[----:B------:R-:W3:Y:S02]  /*2e820*/  LDL.LU R26, [R1+0x288] ;  /* 0x00028800011a7983 */ /* 0x000ee40000300800 */
[----:B------:R-:W3:Y:S01]  /*2e830*/  LDL.LU R27, [R1+0x28c] ;  /* 0x00028c00011b7983 */ /* 0x000ee20000300800 */
[----:B------:R-:W2:Y:S01]  /*2e840*/  LDL.LU R20, [R1+0x2c0] ;  /* 0x0002c00001147983 */ /* 0x000ea20000300800 */
        /* <DEDUP_REMOVED lines=9> */
[----:B----4-:R-:W-:Y:S01]  /*2e8e0*/  HMMA.16816.F32.BF16 R8, R4, R12, R8 ;  /* 0x0000000c0408723c */ /* 0x010fe20000041808 */
[----:B---3--:R-:W-:Y:S01]  /*2e8f0*/  STL.64 [R1+0x2730], R26 ;  /* 0x0027301a01007387 */ /* 0x008fe20000100a00 */
[----:B--2---:R0:W-:Y:S03]  /*2e900*/  STL.64 [R1+0x2728], R24 ;  /* 0x0027281801007387 */ /* 0x0041e60000100a00 */
[----:B0-----:R-:W2:Y:S01]  /*2e910*/  LDL.LU R24, [R1+0x2a0] ;  /* 0x0002a00001187983 */ /* 0x001ea20000300800 */
[----:B------:R-:W2:Y:S02]  /*2e920*/  LDL.LU R25, [R1+0x2a4] ;  /* 0x0002a40001197983 */ /* 0x000ea40000300800 */
[----:B------:R-:W3:Y:S02]  /*2e930*/  LDL.LU R26, [R1+0x2a8] ;  /* 0x0002a800011a7983 */ /* 0x000ee40000300800 */
[----:B------:R-:W3:Y:S02]  /*2e940*/  LDL.LU R27, [R1+0x2ac] ;  /* 0x0002ac00011b7983 */ /* 0x000ee40000300800 */
[----:B------:R-:W-:-:S02]  /*2e950*/  IMAD.MOV.U32 R17, RZ, RZ, R14 ;  /* 0x000000ffff117224 */ /* 0x000fc400078e000e */
[----:B------:R-:W-:Y:S01]  /*2e960*/  IMAD.MOV.U32 R16, RZ, RZ, R15 ;  /* 0x000000ffff107224 */ /* 0x000fe200078e000f */
        /* <DEDUP_REMOVED lines=10> */
[----:B------:R0:W-:Y:S02]  /*2ea10*/  STL.64 [R1+0x2640], R12 ;  /* 0x0026400c01007387 */ /* 0x0001e40000100a00 */
[----:B0-----:R-:W2:Y:S01]  /*2ea20*/  LDL.LU R12, [R1+0x5c0] ;  /* 0x0005c000010c7983 */ /* 0x001ea20000300800 */
[----:B------:R-:W2:Y:S02]  /*2ea30*/  LDL.LU R13, [R1+0x5c4] ;  /* 0x0005c400010d7983 */ /* 0x000ea40000300800 */
[----:B------:R-:W2:Y:S02]  /*2ea40*/  LDL.LU R14, [R1+0x5c8] ;  /* 0x0005c800010e7983 */ /* 0x000ea40000300800 */
[----:B------:R-:W2:Y:S01]  /*2ea50*/  LDL.LU R15, [R1+0x5cc] ;  /* 0x0005cc00010f7983 */ /* 0x000ea20000300800 */
[----:B----4-:R-:W-:Y:S01]  /*2ea60*/  HMMA.16816.F32.BF16 R4, R4, R8, R20 ;  /* 0x000000080404723c */ /* 0x010fe20000041814 */
[----:B--2---:R-:W-:Y:S01]  /*2ea70*/  STL.64 [R1+0x2658], R14 ;  /* 0x0026580e01007387 */ /* 0x004fe20000100a00 */
[----:B------:R0:W-:Y:S03]  /*2ea80*/  STL.64 [R1+0x2650], R12 ;  /* 0x0026500c01007387 */ /* 0x0001e60000100a00 */
[----:B0-----:R-:W2:Y:S01]  /*2ea90*/  LDL.LU R12, [R1+0x5d0] ;  /* 0x0005d000010c7983 */ /* 0x001ea20000300800 */
[----:B------:R-:W2:Y:S02]  /*2eaa0*/  LDL.LU R13, [R1+0x5d4] ;  /* 0x0005d400010d7983 */ /* 0x000ea40000300800 */
[----:B------:R-:W2:Y:S02]  /*2eab0*/  LDL.LU R14, [R1+0x5d8] ;  /* 0x0005d800010e7983 */ /* 0x000ea40000300800 */
[----:B------:R-:W2:Y:S01]  /*2eac0*/  LDL.LU R15, [R1+0x5dc] ;  /* 0x0005dc00010f7983 */ /* 0x000ea20000300800 */
[----:B------:R-:W4:Y:S01]  /*2ead0*/  LDL.LU.64 R22, [R1+0x2758] ;  /* 0x0027580001167983 */ /* 0x000f220000300a00 */
[----:B------:R-:W4:Y:S11]  /*2eae0*/  LDL.LU.64 R20, [R1+0x2750] ;  /* 0x0027500001147983 */ /* 0x000f360000300a00 */
[----:B------:R-:W-:Y:S02]  /*2eaf0*/  STL.64 [R1+0x2e0], R4 ;  /* 0x0002e00401007387 */ /* 0x000fe40000100a00 */
[----:B------:R-:W-:Y:S01]  /*2eb00*/  STL.64 [R1+0x2e8], R6 ;  /* 0x0002e80601007387 */ /* 0x000fe20000100a00 */
[C---:B----4-:R-:W-:Y:S01]  /*2eb10*/  HMMA.16816.F32.BF16 R16, R20.reuse, R16, R24 ;  /* 0x000000101410723c */ /* 0x050fe20000041818 */
[----:B------:R-:W4:Y:S01]  /*2eb20*/  LDL.LU.64 R26, [R1+0x2748] ;  /* 0x00274800011a7983 */ /* 0x000f220000300a00 */
[----:B------:R-:W4:Y:S11]  /*2eb30*/  LDL.LU.64 R24, [R1+0x2740] ;  /* 0x0027400001187983 */ /* 0x000f360000300a00 */
[----:B------:R-:W-:Y:S10]  /*2eb40*/  @!UPT UIADD3 URZ, URZ, URZ, URZ ;  /* 0x0000003f3f3ff290 */ /* 0x000ff4000fffe03f */
[----:B------:R0:W-:Y:S01]  /*2eb50*/  STL.64 [R1+0x680], R16 ;  /* 0x0006801001007387 */ /* 0x0001e20000100a00 */
[----:B------:R4:W-:Y:S03]  /*2eb60*/  STL.64 [R1+0x688], R18 ;  /* 0x0006881201007387 */ /* 0x0009e60000100a00 */
[----:B0-----:R-:W4:Y:S02]  /*2eb70*/  LDL.LU.64 R16, [R1+0x2738] ;  /* 0x0027380001107983 */ /* 0x001f240000300a00 */
[C---:B----4-:R-:W-:Y:S02]  /*2eb80*/  HMMA.16816.F32.BF16 R16, R20.reuse, R16, R24 ;  /* 0x000000101410723c */ /* 0x050fe40000041818 */
[----:B------:R-:W4:Y:S01]  /*2eb90*/  LDL.LU.64 R26, [R1+0x2730] ;  /* 0x00273000011a7983 */ /* 0x000f220000300a00 */
[----:B------:R-:W4:Y:S11]  /*2eba0*/  LDL.LU.64 R24, [R1+0x2728] ;  /* 0x0027280001187983 */ /* 0x000f360000300a00 */
[----:B------:R-:W-:Y:S09]  /*2ebb0*/  @!UPT UIADD3 URZ, URZ, URZ, URZ ;  /* 0x0000003f3f3ff290 */ /* 0x000ff2000fffe03f */
        /* <DEDUP_REMOVED lines=17> */
[----:B----4-:R-:W-:Y:S02]  /*2ecd0*/  HMMA.16816.F32.BF16 R16, R20, R16, R24 ;  /* 0x000000101410723c */ /* 0x010fe40000041818 */
[----:B------:R-:W4:Y:S01]  /*2ece0*/  LDL.LU.64 R26, [R1+0x26e8] ;  /* 0x0026e800011a7983 */ /* 0x000f220000300a00 */
[----:B------:R-:W4:Y:S11]  /*2ecf0*/  LDL.LU.64 R24, [R1+0x26e0] ;  /* 0x0026e00001187983 */ /* 0x000f360000300a00 */
[----:B------:R-:W-:Y:S09]  /*2ed00*/  @!UPT UIADD3 URZ, URZ, URZ, URZ ;  /* 0x0000003f3f3ff290 */ /* 0x000ff2000fffe03f */
[----:B------:R-:W-:Y:S01]  /*2ed10*/  STL.64 [R1+0x640], R16 ;  /* 0x0006401001007387 */ /* 0x000fe20000100a00 */
[----:B------:R0:W-:Y:S03]  /*2ed20*/  STL.64 [R1+0x648], R18 ;  /* 0x0006481201007387 */ /* 0x0001e60000100a00 */
[----:B0-----:R-:W2:Y:S01]  /*2ed30*/  LDL.LU.64 R18, [R1+0x26d8] ;  /* 0x0026d80001127983 */ /* 0x001ea20000300a00 */
[----:B------:R-:W2:Y:S02]  /*2ed40*/  LDL.LU.64 R16, [R1+0x26d0] ;  /* 0x0026d00001107983 */ /* 0x000ea40000300a00 */
[----:B------:R-:W-:Y:S02]  /*2ed50*/  IMAD.MOV.U32 R4, RZ, RZ, R2 ;  /* 0x000000ffff047224 */ /* 0x000fe400078e0002 */
[----:B------:R-:W-:-:S07]  /*2ed60*/  IMAD.MOV.U32 R5, RZ, RZ, R0 ;  /* 0x000000ffff057224 */ /* 0x000fce00078e0000 */
[C---:B--2---:R-:W-:Y:S01]  /*2ed70*/  HMMA.16816.F32.BF16 R4, R20.reuse, R4, R16 ;  /* 0x000000041404723c */ /* 0x044fe20000041810 */
[----:B------:R-:W4:Y:S11]  /*2ed80*/  LDL.LU.64 R16, [R1+0x26c8] ;  /* 0x0026c80001107983 */ /* 0x000f360000300a00 */
[----:B------:R-:W-:Y:S11]  /*2ed90*/  @!UPT UIADD3 URZ, URZ, URZ, URZ ;  /* 0x0000003f3f3ff290 */ /* 0x000ff6000fffe03f */
[----:B------:R-:W-:Y:S01]  /*2eda0*/  STL.64 [R1+0x630], R4 ;  /* 0x0006300401007387 */ /* 0x000fe20000100a00 */
[----:B------:R-:W-:Y:S02]  /*2edb0*/  STL.64 [R1+0x638], R6 ;  /* 0x0006380601007387 */ /* 0x000fe40000100a00 */
[----:B------:R-:W0:Y:S02]  /*2edc0*/  LDSM.16.MT88.4 R4, [R3+0x8380] ;  /* 0x008380000304783b */ /* 0x000e240000004200 */
[----:B0-----:R-:W-:Y:S02]  /*2edd0*/  STL.64 [R1+0x2528], R6 ;  /* 0x0025280601007387 */ /* 0x001fe40000100a00 */
[----:B------:R0:W-:Y:S02]  /*2ede0*/  STL.64 [R1+0x2520], R4 ;  /* 0x0025200401007387 */ /* 0x0001e40000100a00 */
[----:B0-----:R-:W2:Y:S01]  /*2edf0*/  LDL.LU R4, [R1+0x5b0] ;  /* 0x0005b00001047983 */ /* 0x001ea20000300800 */
[----:B------:R-:W2:Y:S02]  /*2ee00*/  LDL.LU R5, [R1+0x5b4] ;  /* 0x0005b40001057983 */ /* 0x000ea40000300800 */
[----:B------:R-:W2:Y:S02]  /*2ee10*/  LDL.LU R6, [R1+0x5b8] ;  /* 0x0005b80001067983 */ /* 0x000ea40000300800 */
[----:B------:R-:W2:Y:S01]  /*2ee20*/  LDL.LU R7, [R1+0x5bc] ;  /* 0x0005bc0001077983 */ /* 0x000ea20000300800 */
        /* <DEDUP_REMOVED lines=29> */
[----:B------:R-:W4:Y:S11]  /*2f000*/  LDL.LU.64 R24, [R1+0x2660] ;  /* 0x0026600001187983 */ /* 0x000f360000300a00 */
[----:B------:R-:W-:Y:S10]  /*2f010*/  @!UPT UIADD3 URZ, URZ, URZ, URZ ;  /* 0x0000003f3f3ff290 */ /* 0x000ff4000fffe03f */
[----:B------:R0:W-:Y:S01]  /*2f020*/  STL.64 [R1+0x5e0], R16 ;  /* 0x0005e01001007387 */ /* 0x0001e20000100a00 */
[----:B------:R1:W-:Y:S03]  /*2f030*/  STL.64 [R1+0x5e8], R18 ;  /* 0x0005e81201007387 */ /* 0x0003e60000100a00 */
[----:B0-----:R-:W2:Y:S01]  /*2f040*/  LDL.LU R16, [R1+0x250] ;  /* 0x0002500001107983 */ /* 0x001ea20000300800 */
[----:B------:R-:W2:Y:S02]  /*2f050*/  LDL.LU R17, [R1+0x254] ;  /* 0x0002540001117983 */ /* 0x000ea40000300800 */
[----:B-1----:R-:W2:Y:S02]  /*2f060*/  LDL.LU R18, [R1+0x258] ;  /* 0x0002580001127983 */ /* 0x002ea40000300800 */
        /* <DEDUP_REMOVED lines=9> */
[----:B------:R-:W4:Y:S11]  /*2f100*/  LDL.LU.64 R12, [R1+0x2640] ;  /* 0x00264000010c7983 */ /* 0x000f360000300a00 */
[----:B------:R-:W-:Y:S10]  /*2f110*/  @!UPT UIADD3 URZ, URZ, URZ, URZ ;  /* 0x0000003f3f3ff290 */ /* 0x000ff4000fffe03f */
[----:B------:R0:W-:Y:S01]  /*2f120*/  STL.64 [R1+0x5c0], R24 ;  /* 0x0005c01801007387 */ /* 0x0001e20000100a00 */
[----:B------:R-:W-:Y:S03]  /*2f130*/  STL.64 [R1+0x5c8], R26 ;  /* 0x0005c81a01007387 */ /* 0x000fe60000100a00 */
[----:B0-----:R-:W2:Y:S02]  /*2f140*/  LDL.LU.64 R24, [R1+0x2638] ;  /* 0x0026380001187983 */ /* 0x001ea40000300a00 */
[C---:B--2---:R-:W-:Y:S11]  /*2f150*/  HMMA.16816.F32.BF16 R4, R20.reuse, R24, R4 ;  /* 0x000000181404723c */ /* 0x044ff60000041804 */
[----:B------:R-:W-:Y:S11]  /*2f160*/  @!UPT UIADD3 URZ, URZ, URZ, URZ ;  /* 0x0000003f3f3ff290 */ /* 0x000ff6000fffe03f */
[----:B------:R-:W-:Y:S01]  /*2f170*/  @!UPT UIADD3 URZ, URZ, URZ, URZ ;  /* 0x0000003f3f3ff290 */ /* 0x000fe2000fffe03f */
[----:B------:R0:W-:Y:S01]  /*2f180*/  STL.64 [R1+0x5b0], R4 ;  /* 0x0005b00401007387 */ /* 0x0001e20000100a00 */
[----:B------:R1:W-:Y:S03]  /*2f190*/  STL.64 [R1+0x5b8], R6 ;  /* 0x0005b80601007387 */ /* 0x0003e60000100a00 */
[----:B0-----:R-:W2:Y:S01]  /*2f1a0*/  LDL.LU R4, [R1+0x240] ;  /* 0x0002400001047983 */ /* 0x001ea20000300800 */
[----:B------:R-:W2:Y:S02]  /*2f1b0*/  LDL.LU R5, [R1+0x244] ;  /* 0x0002440001057983 */ /* 0x000ea40000300800 */
[----:B-1----:R-:W2:Y:S02]  /*2f1c0*/  LDL.LU R6, [R1+0x248] ;  /* 0x0002480001067983 */ /* 0x002ea40000300800 */
[----:B------:R-:W2:Y:S01]  /*2f1d0*/  LDL.LU R7, [R1+0x24c] ;  /* 0x00024c0001077983 */ /* 0x000ea20000300800 */
[----:B------:R0:W-:Y:S04]  /*2f1e0*/  STL.64 [R1+0x25a0], R24 ;  /* 0x0025a01801007387 */ /* 0x0001e80000100a00 */
[----:B0-----:R-:W2:Y:S04]  /*2f1f0*/  LDL.LU.64 R24, [R1+0x70] ;  /* 0x0000700001187983 */ /* 0x001ea80000300a00 */
[----:B--2---:R0:W-:Y:S04]  /*2f200*/  STL.64 [R1+0x25f8], R24 ;  /* 0x0025f81801007387 */ /* 0x0041e80000100a00 */
[----:B0-----:R-:W2:Y:S04]  /*2f210*/  LDL.LU.64 R24, [R1+0x90] ;  /* 0x0000900001187983 */ /* 0x001ea80000300a00 */
[----:B--2---:R0:W-:Y:S04]  /*2f220*/  STL.64 [R1+0x2610], R24 ;  /* 0x0026101801007387 */ /* 0x0041e80000100a00 */
        /* <DEDUP_REMOVED lines=9> */
[----:B0-----:R-:W2:Y:S04]  /*2f2c0*/  LDL.LU.64 R24, [R1+0xa0] ;  /* 0x0000a00001187983 */ /* 0x001ea80000300a00 */
[----:B--2---:R0:W-:Y:S04]  /*2f2d0*/  STL.64 [R1+0x2618], R24 ;  /* 0x0026181801007387 */ /* 0x0041e80000100a00 */
[----:B0-----:R-:W2:Y:S04]  /*2f2e0*/  LDL.LU.64 R24, [R1+0xb0] ;  /* 0x0000b00001187983 */ /* 0x001ea80000300a00 */
[----:B--2---:R0:W-:Y:S04]  /*2f2f0*/  STL.64 [R1+0x2620], R24 ;  /* 0x0026201801007387 */ /* 0x0041e80000100a00 */
[----:B0-----:R-:W2:Y:S01]  /*2f300*/  LDL.LU.64 R24, [R1+0xc0] ;  /* 0x0000c00001187983 */ /* 0x001ea20000300a00 */
[----:B------:R0:W-:Y:S02]  /*2f310*/  STL [R1+0x2554], R12 ;  /* 0x0025540c01007387 */ /* 0x0001e40000100800 */
[----:B------:R1:W-:Y:S01]  /*2f320*/  STL [R1+0x2550], R13 ;  /* 0x0025500d01007387 */ /* 0x0003e20000100800 */
[----:B0-----:R-:W4:Y:S01]  /*2f330*/  LDL.LU R12, [R1+0x1f0] ;  /* 0x0001f000010c7983 */ /* 0x001f220000300800 */
[----:B-1----:R-:W4:Y:S02]  /*2f340*/  LDL.LU R13, [R1+0x1f4] ;  /* 0x0001f400010d7983 */ /* 0x002f240000300800 */
[----:B------:R-:W2:Y:S02]  /*2f350*/  LDL.LU R14, [R1+0x1f8] ;  /* 0x0001f800010e7983 */ /* 0x000ea40000300800 */
[----:B------:R-:W2:Y:S01]  /*2f360*/  LDL.LU R15, [R1+0x1fc] ;  /* 0x0001fc00010f7983 */ /* 0x000ea20000300800 */
[----:B------:R-:W-:Y:S01]  /*2f370*/  HMMA.16816.F32.BF16 R20, R20, R8, R16 ;  /* 0x000000081414723c */ /* 0x000fe20000041810 */
[----:B--2---:R-:W-:Y:S01]  /*2f380*/  STL.64 [R1+0x2608], R14 ;  /* 0x0026080e01007387 */ /* 0x004fe20000100a00 */
[----:B----4-:R0:W-:Y:S03]  /*2f390*/  STL.64 [R1+0x2600], R12 ;  /* 0x0026000c01007387 */ /* 0x0101e60000100a00 */
[----:B0-----:R-:W2:Y:S01]  /*2f3a0*/  LDL.LU R12, [R1+0x210] ;  /* 0x00021000010c7983 */ /* 0x001ea20000300800 */
[----:B------:R-:W2:Y:S02]  /*2f3b0*/  LDL.LU R13, [R1+0x214] ;  /* 0x00021400010d7983 */ /* 0x000ea40000300800 */
[----:B------:R-:W2:Y:S02]  /*2f3c0*/  LDL.LU R14, [R1+0x218] ;  /* 0x00021800010e7983 */ /* 0x000ea40000300800 */
[----:B------:R-:W2:Y:S01]  /*2f3d0*/  LDL.LU R15, [R1+0x21c] ;  /* 0x00021c00010f7983 */ /* 0x000ea20000300800 */
[----:B------:R-:W4:Y:S01]  /*2f3e0*/  LDL.LU.64 R18, [R1+0x2630] ;  /* 0x0026300001127983 */ /* 0x000f220000300a00 */
[----:B------:R-:W4:Y:S11]  /*2f3f0*/  LDL.LU.64 R16, [R1+0x2628] ;  /* 0x0026280001107983 */ /* 0x000f360000300a00 */
[----:B------:R0:W-:Y:S02]  /*2f400*/  STL.64 [R1+0x2d0], R20 ;  /* 0x0002d01401007387 */ /* 0x0001e40000100a00 */
[----:B------:R-:W-:Y:S01]  /*2f410*/  STL.64 [R1+0x2d8], R22 ;  /* 0x0002d81601007387 */ /* 0x000fe20000100a00 */
[----:B0-----:R-:W2:Y:S01]  /*2f420*/  LDL.LU.64 R20, [R1+0x80] ;  /* 0x0000800001147983 */ /* 0x001ea20000300a00 */
[----:B---3--:R-:W-:Y:S02]  /*2f430*/  STL.64 [R1+0x2538], R10 ;  /* 0x0025380a01007387 */ /* 0x008fe40000100a00 */
[----:B------:R0:W-:Y:S02]  /*2f440*/  STL.64 [R1+0x2530], R8 ;  /* 0x0025300801007387 */ /* 0x0001e40000100a00 */
[----:B0-----:R-:W3:Y:S01]  /*2f450*/  LDL.LU R8, [R1+0x220] ;  /* 0x0002200001087983 */ /* 0x001ee20000300800 */
[----:B------:R-:W3:Y:S02]  /*2f460*/  LDL.LU R9, [R1+0x224] ;  /* 0x0002240001097983 */ /* 0x000ee40000300800 */
[----:B------:R-:W3:Y:S02]  /*2f470*/  LDL.LU R10, [R1+0x228] ;  /* 0x00022800010a7983 */ /* 0x000ee40000300800 */
[----:B------:R-:W3:Y:S01]  /*2f480*/  LDL.LU R11, [R1+0x22c] ;  /* 0x00022c00010b7983 */ /* 0x000ee20000300800 */
[C---:B----4-:R-:W-:Y:S11]  /*2f490*/  HMMA.16816.F32.BF16 R4, R16.reuse, R24, R4 ;  /* 0x000000181004723c */ /* 0x050ff60000041804 */
[----:B------:R-:W-:Y:S11]  /*2f4a0*/  @!UPT UIADD3 URZ, URZ, URZ, URZ ;  /* 0x0000003f3f3ff290 */ /* 0x000ff6000fffe03f */
[----:B------:R-:W-:Y:S01]  /*2f4b0*/  @!UPT UIADD3 URZ, URZ, URZ, URZ ;  /* 0x0000003f3f3ff290 */ /* 0x000fe2000fffe03f */
[----:B------:R0:W-:Y:S01]  /*2f4c0*/  STL.64 [R1+0x2c0], R4 ;  /* 0x0002c00401007387 */ /* 0x0001e20000100a00 */
[----:B------:R-:W-:Y:S02]  /*2f4d0*/  STL.64 [R1+0x2c8], R6 ;  /* 0x0002c80601007387 */ /* 0x000fe40000100a00 */
[----:B0-----:R-:W-:Y:S02]  /*2f4e0*/  IMAD.MOV.U32 R4, RZ, RZ, R25 ;  /* 0x000000ffff047224 */ /* 0x001fe400078e0019 */
[----:B------:R-:W-:Y:S02]  /*2f4f0*/  IMAD.MOV.U32 R5, RZ, RZ, R24 ;  /* 0x000000ffff057224 */ /* 0x000fe400078e0018 */
[----:B------:R-:W4:Y:S01]  /*2f500*/  LDL.LU.64 R24, [R1+0x2620] ;  /* 0x0026200001187983 */ /* 0x000f220000300a00 */
[----:B------:R0:W-:Y:S02]  /*2f510*/  STL [R1+0x255c], R4 ;  /* 0x00255c0401007387 */ /* 0x0001e40000100800 */
[----:B------:R1:W-:Y:S01]  /*2f520*/  STL [R1+0x2558], R5 ;  /* 0x0025580501007387 */ /* 0x0003e20000100800 */
[----:B0-----:R-:W4:Y:S01]  /*2f530*/  LDL.LU R4, [R1+0x230] ;  /* 0x0002300001047983 */ /* 0x001f220000300800 */
[----:B-1----:R-:W4:Y:S02]  /*2f540*/  LDL.LU R5, [R1+0x234] ;  /* 0x0002340001057983 */ /* 0x002f240000300800 */
[----:B------:R-:W4:Y:S02]  /*2f550*/  LDL.LU R6, [R1+0x238] ;  /* 0x0002380001067983 */ /* 0x000f240000300800 */
[----:B------:R-:W4:Y:S02]  /*2f560*/  LDL.LU R7, [R1+0x23c] ;  /* 0x00023c0001077983 */ /* 0x000f240000300800 */
        /* <DEDUP_REMOVED lines=8> */
[----:B------:R0:W-:Y:S02]  /*2f5f0*/  STL [R1+0x2564], R6 ;  /* 0x0025640601007387 */ /* 0x0001e40000100800 */
[----:B------:R1:W-:Y:S02]  /*2f600*/  STL [R1+0x2560], R7 ;  /* 0x0025600701007387 */ /* 0x0003e40000100800 */
[----:B------:R-:W4:Y:S01]  /*2f610*/  LDL.LU R4, [R1+0x200] ;  /* 0x0002000001047983 */ /* 0x000f220000300800 */
[----:B------:R-:W4:Y:S04]  /*2f620*/  LDL.LU R5, [R1+0x204] ;  /* 0x0002040001057983 */ /* 0x000f280000300800 */
[----:B0-----:R-:W4:Y:S01]  /*2f630*/  LDL.LU R6, [R1+0x208] ;  /* 0x0002080001067983 */ /* 0x001f220000300800 */
[----:B-1----:R-:W4:Y:S01]  /*2f640*/  LDL.LU R7, [R1+0x20c] ;  /* 0x00020c0001077983 */ /* 0x002f220000300800 */
        /* <DEDUP_REMOVED lines=18> */
[----:B------:R-:W-:Y:S01]  /*2f770*/  STL.64 [R1+0x2570], R10 ;  /* 0x0025700a01007387 */ /* 0x000fe20000100a00 */
[----:B------:R-:W-:Y:S11]  /*2f780*/  STL.64 [R1+0x2568], R8 ;  /* 0x0025680801007387 */ /* 0x000ff60000100a00 */
[----:B------:R-:W-:Y:S10]  /*2f790*/  @!UPT UIADD3 URZ, URZ, URZ, URZ ;  /* 0x0000003f3f3ff290 */ /* 0x000ff4000fffe03f */
[----:B------:R-:W-:Y:S01]  /*2f7a0*/  STL.64 [R1+0x280], R4 ;  /* 0x0002800401007387 */ /* 0x000fe20000100a00 */
[----:B------:R2:W-:Y:S02]  /*2f7b0*/  STL.64 [R1+0x288], R6 ;  /* 0x0002880601007387 */ /* 0x0005e40000100a00 */
[----:B--2---:R-:W-:Y:S01]  /*2f7c0*/  HMMA.16816.F32.BF16 R4, R16, R24, R12 ;  /* 0x000000181004723c */ /* 0x004fe2000004180c */
[----:B------:R-:W-:Y:S02]  /*2f7d0*/  IMAD.MOV.U32 R2, RZ, RZ, R24 ;  /* 0x000000ffff027224 */ /* 0x000fe400078e0018 */
[----:B------:R-:W-:Y:S11]  /*2f7e0*/  IMAD.MOV.U32 R0, RZ, RZ, R25 ;  /* 0x000000ffff007224 */ /* 0x000ff600078e0019 */
[----:B------:R-:W-:Y:S09]  /*2f7f0*/  @!UPT UIADD3 URZ, URZ, URZ, URZ ;  /* 0x0000003f3f3ff290 */ /* 0x000ff2000fffe03f */
[----:B------:R0:W-:Y:S01]  /*2f800*/  STL.64 [R1+0x270], R4 ;  /* 0x0002700401007387 */ /* 0x0001e20000100a00 */
[----:B------:R1:W-:Y:S02]  /*2f810*/  STL.64 [R1+0x278], R6 ;  /* 0x0002780601007387 */ /* 0x0003e40000100a00 */
[----:B------:R-:W2:Y:S02]  /*2f820*/  LDL.LU R8, [R1+0x8e0] ;  /* 0x0008e00001087983 */ /* 0x000ea40000300800 */
[----:B------:R-:W2:Y:S01]  /*2f830*/  LDL.LU R9, [R1+0x8e4] ;  /* 0x0008e40001097983 */ /* 0x000ea20000300800 */
[----:B------:R-:W3:Y:S01]  /*2f840*/  LDL.LU R10, [R1+0x8e8] ;  /* 0x0008e800010a7983 */ /* 0x000ee20000300800 */
[----:B------:R-:W3:Y:S02]  /*2f850*/  LDL.LU R11, [R1+0x8ec] ;  /* 0x0008ec00010b7983 */ /* 0x000ee40000300800 */
[----:B------:R-:W4:Y:S02]  /*2f860*/  LDL.LU R24, [R1+0x900] ;  /* 0x0009000001187983 */ /* 0x000f240000300800 */
[----:B------:R-:W4:Y:S01]  /*2f870*/  LDL.LU R25, [R1+0x904] ;  /* 0x0009040001197983 */ /* 0x000f220000300800 */
[----:B------:R-:W2:Y:S01]  /*2f880*/  LDL.LU R26, [R1+0x908] ;  /* 0x00090800011a7983 */ /* 0x000ea20000300800 */
[----:B------:R-:W2:Y:S03]  /*2f890*/  LDL.LU R27, [R1+0x90c] ;  /* 0x00090c00011b7983 */ /* 0x000ea60000300800 */
[----:B0-----:R-:W2:Y:S01]  /*2f8a0*/  LDL.LU R4, [R1+0x920] ;  /* 0x0009200001047983 */ /* 0x001ea20000300800 */
[----:B------:R-:W2:Y:S02]  /*2f8b0*/  LDL.LU R5, [R1+0x924] ;  /* 0x0009240001057983 */ /* 0x000ea40000300800 */
[----:B-1----:R-:W2:Y:S02]  /*2f8c0*/  LDL.LU R6, [R1+0x928] ;  /* 0x0009280001067983 */ /* 0x002ea40000300800 */
[----:B------:R-:W2:Y:S01]  /*2f8d0*/  LDL.LU R7, [R1+0x92c] ;  /* 0x00092c0001077983 */ /* 0x000ea20000300800 */
[----:B------:R-:W3:Y:S01]  /*2f8e0*/  LDL.LU R12, [R1+0x1e0] ;  /* 0x0001e000010c7983 */ /* 0x000ee20000300800 */
[----:B------:R-:W3:Y:S02]  /*2f8f0*/  LDL.LU R13, [R1+0x1e4] ;  /* 0x0001e400010d7983 */ /* 0x000ee40000300800 */
[----:B------:R-:W3:Y:S02]  /*2f900*/  LDL.LU R14, [R1+0x1e8] ;  /* 0x0001e800010e7983 */ /* 0x000ee40000300800 */
[----:B------:R-:W-:-:S02]  /*2f910*/  IMAD.MOV.U32 R28, RZ, RZ, R20 ;  /* 0x000000ffff1c7224 */ /* 0x000fc400078e0014 */
[----:B------:R-:W-:Y:S01]  /*2f920*/  IMAD.MOV.U32 R29, RZ, RZ, R21 ;  /* 0x000000ffff1d7224 */ /* 0x000fe200078e0015 */
[----:B------:R-:W3:Y:S01]  /*2f930*/  LDL.LU R15, [R1+0x1ec] ;  /* 0x0001ec00010f7983 */ /* 0x000ee20000300800 */
[----:B------:R-:W3:Y:S03]  /*2f940*/  LDL.LU.64 R20, [R1+0x60] ;  /* 0x0000600001147983 */ /* 0x000ee60000300a00 */
[----:B--2---:R-:W-:Y:S01]  /*2f950*/  STL.64 [R1+0x25d0], R6 ;  /* 0x0025d00601007387 */ /* 0x004fe20000100a00 */
[----:B------:R0:W-:Y:S03]  /*2f960*/  STL.64 [R1+0x25c8], R4 ;  /* 0x0025c80401007387 */ /* 0x0001e60000100a00 */
[----:B0-----:R-:W2:Y:S04]  /*2f970*/  LDL.LU.64 R4, [R1+0x40] ;  /* 0x0000400001047983 */ /* 0x001ea80000300a00 */
[----:B--2---:R0:W-:Y:S04]  /*2f980*/  STL.64 [R1+0x25e0], R4 ;  /* 0x0025e00401007387 */ /* 0x0041e80000100a00 */
[----:B0-----:R-:W2:Y:S01]  /*2f990*/  LDL.LU.64 R4, [R1+0x50] ;  /* 0x0000500001047983 */ /* 0x001ea20000300a00 */
[----:B------:R-:W-:Y:S02]  /*2f9a0*/  STL.64 [R1+0x25b0], R26 ;  /* 0x0025b01a01007387 */ /* 0x000fe40000100a00 */
[----:B----4-:R0:W-:Y:S02]  /*2f9b0*/  STL.64 [R1+0x25a8], R24 ;  /* 0x0025a81801007387 */ /* 0x0101e40000100a00 */
[----:B0-----:R-:W4:Y:S04]  /*2f9c0*/  LDL.LU.64 R24, [R1+0x20] ;  /* 0x0000200001187983 */ /* 0x001f280000300a00 */
[----:B----4-:R0:W-:Y:S04]  /*2f9d0*/  STL.64 [R1+0x25c0], R24 ;  /* 0x0025c01801007387 */ /* 0x0101e80000100a00 */
[----:B0-----:R-:W4:Y:S04]  /*2f9e0*/  LDL.LU.64 R24, [R1+0x30] ;  /* 0x0000300001187983 */ /* 0x001f280000300a00 */
        /* <DEDUP_REMOVED lines=11> */
[----:B---3--:R-:W-:Y:S01]  /*2faa0*/  STL.64 [R1+0x2588], R10 ;  /* 0x0025880a01007387 */ /* 0x008fe20000100a00 */
[----:B------:R0:W-:Y:S03]  /*2fab0*/  STL.64 [R1+0x2580], R8 ;  /* 0x0025800801007387 */ /* 0x0001e60000100a00 */
[----:B0-----:R-:W3:Y:S01]  /*2fac0*/  LDL.LU R8, [R1+0x8f0] ;  /* 0x0008f00001087983 */ /* 0x001ee20000300800 */
[----:B------:R-:W3:Y:S02]  /*2fad0*/  LDL.LU R9, [R1+0x8f4] ;  /* 0x0008f40001097983 */ /* 0x000ee40000300800 */
[----:B------:R-:W4:Y:S02]  /*2fae0*/  LDL.LU R10, [R1+0x8f8] ;  /* 0x0008f800010a7983 */ /* 0x000f240000300800 */
[----:B------:R-:W4:Y:S01]  /*2faf0*/  LDL.LU R11, [R1+0x8fc] ;  /* 0x0008fc00010b7983 */ /* 0x000f220000300800 */
[----:B------:R-:W-:Y:S01]  /*2fb00*/  HMMA.16816.F32.BF16 R12, R16, R20, R12 ;  /* 0x00000014100c723c */ /* 0x000fe2000004180c */
[----:B----4-:R-:W-:Y:S01]  /*2fb10*/  STL.64 [R1+0x2598], R10 ;  /* 0x0025980a01007387 */ /* 0x010fe20000100a00 */
[----:B---3--:R0:W-:Y:S03]  /*2fb20*/  STL.64 [R1+0x2590], R8 ;  /* 0x0025900801007387 */ /* 0x0081e60000100a00 */
[----:B0-----:R-:W3:Y:S04]  /*2fb30*/  LDL.LU.64 R8, [R1+0x10] ;  /* 0x0000100001087983 */ /* 0x001ee80000300a00 */
[----:B---3--:R0:W-:Y:S04]  /*2fb40*/  STL.64 [R1+0x25b8], R8 ;  /* 0x0025b80801007387 */ /* 0x0081e80000100a00 */
[----:B0-----:R-:W3:Y:S01]  /*2fb50*/  LDL.LU R8, [R1+0x910] ;  /* 0x0009100001087983 */ /* 0x001ee20000300800 */
[----:B------:R-:W3:Y:S02]  /*2fb60*/  LDL.LU R9, [R1+0x914] ;  /* 0x0009140001097983 */ /* 0x000ee40000300800 */
[----:B------:R-:W3:Y:S02]  /*2fb70*/  LDL.LU R10, [R1+0x918] ;  /* 0x00091800010a7983 */ /* 0x000ee40000300800 */
[----:B------:R-:W3:Y:S05]  /*2fb80*/  LDL.LU R11, [R1+0x91c] ;  /* 0x00091c00010b7983 */ /* 0x000eea0000300800 */
[----:B------:R-:W-:Y:S01]  /*2fb90*/  STL.64 [R1+0x260], R12 ;  /* 0x0002600c01007387 */ /* 0x000fe20000100a00 */
[----:B------:R0:W-:Y:S02]  /*2fba0*/  STL.64 [R1+0x268], R14 ;  /* 0x0002680e01007387 */ /* 0x0001e40000100a00 */
[----:B0-----:R-:W-:-:S02]  /*2fbb0*/  IMAD.MOV.U32 R15, RZ, RZ, R20 ;  /* 0x000000ffff0f7224 */ /* 0x001fc400078e0014 */
[----:B------:R-:W-:Y:S02]  /*2fbc0*/  IMAD.MOV.U32 R14, RZ, RZ, R21 ;  /* 0x000000ffff0e7224 */ /* 0x000fe400078e0015 */
[----:B------:R-:W0:Y:S04]  /*2fbd0*/  LDSM.16.MT88.4 R20, [R3+0xc000] ;  /* 0x00c000000314783b */ /* 0x000e280000004200 */
[----:B0-----:R-:W-:Y:S01]  /*2fbe0*/  STL.64 [R1+0x23c0], R22 ;  /* 0x0023c01601007387 */ /* 0x001fe20000100a00 */
[----:B------:R0:W-:Y:S03]  /*2fbf0*/  STL.64 [R1+0x23b8], R20 ;  /* 0x0023b81401007387 */ /* 0x0001e60000100a00 */
[----:B0-----:R-:W4:Y:S01]  /*2fc00*/  LDL.LU R20, [R1+0xe0] ;  /* 0x0000e00001147983 */ /* 0x001f220000300800 */
[----:B------:R-:W4:Y:S02]  /*2fc10*/  LDL.LU R21, [R1+0xe4] ;  /* 0x0000e40001157983 */ /* 0x000f240000300800 */
[----:B------:R-:W3:Y:S02]  /*2fc20*/  LDL.LU R22, [R1+0xe8] ;  /* 0x0000e80001167983 */ /* 0x000ee40000300800 */
[----:B------:R-:W3:Y:S01]  /*2fc30*/  LDL.LU R23, [R1+0xec] ;  /* 0x0000ec0001177983 */ /* 0x000ee20000300800 */
[C---:B--2---:R-:W-:Y:S01]  /*2fc40*/  HMMA.16816.F32.BF16 R24, R16.reuse, R4, R24 ;  /* 0x000000041018723c */ /* 0x044fe20000041818 */
[----:B---3--:R-:W-:Y:S01]  /*2fc50*/  STL.64 [R1+0x23f0], R22 ;  /* 0x0023f01601007387 */ /* 0x008fe20000100a00 */
[----:B----4-:R0:W-:Y:S03]  /*2fc60*/  STL.64 [R1+0x23e8], R20 ;  /* 0x0023e81401007387 */ /* 0x0101e60000100a00 */
[----:B0-----:R-:W2:Y:S01]  /*2fc70*/  LDL.LU R20, [R1] ;  /* 0x0000000001147983 */ /* 0x001ea20000300800 */
[----:B------:R-:W2:Y:S11]  /*2fc80*/  LDL.LU R21, [R1+0x4] ;  /* 0x0000040001157983 */ /* 0x000eb60000300800 */
[----:B------:R-:W-:Y:S06]  /*2fc90*/  @!UPT UIADD3 URZ, URZ, URZ, URZ ;  /* 0x0000003f3f3ff290 */ /* 0x000fec000fffe03f */
[----:B------:R-:W-:Y:S02]  /*2fca0*/  STL.64 [R1+0x250], R24 ;  /* 0x0002501801007387 */ /* 0x000fe40000100a00 */
[----:B------:R0:W-:Y:S02]  /*2fcb0*/  STL.64 [R1+0x258], R26 ;  /* 0x0002581a01007387 */ /* 0x0001e40000100a00 */
[----:B------:R-:W-:Y:S02]  /*2fcc0*/  IMAD.MOV.U32 R23, RZ, RZ, R4 ;  /* 0x000000ffff177224 */ /* 0x000fe400078e0004 */
[----:B------:R-:W-:Y:S01]  /*2fcd0*/  IMAD.MOV.U32 R22, RZ, RZ, R5 ;  /* 0x000000ffff167224 */ /* 0x000fe200078e0005 */
[----:B0-----:R-:W3:Y:S01]  /*2fce0*/  LDL.LU.64 R26, [R1+0x25f0] ;  /* 0x0025f000011a7983 */ /* 0x001ee20000300a00 */
[----:B------:R-:W3:Y:S02]  /*2fcf0*/  LDL.LU.64 R24, [R1+0x25e8] ;  /* 0x0025e80001187983 */ /* 0x000ee40000300a00 */
[----:B------:R-:W3:Y:S02]  /*2fd00*/  LDL.LU.64 R4, [R1+0x25e0] ;  /* 0x0025e00001047983 */ /* 0x000ee40000300a00 */
[----:B---3--:R-:W-:Y:S01]  /*2fd10*/  HMMA.16816.F32.BF16 R24, R16, R4, R24 ;  /* 0x000000041018723c */ /* 0x008fe20000041818 */
[----:B------:R-:W-:-:S02]  /*2fd20*/  IMAD.MOV.U32 R12, RZ, RZ, R4 ;  /* 0x000000ffff0c7224 */ /* 0x000fc400078e0004 */
[----:B------:R-:W-:Y:S11]  /*2fd30*/  IMAD.MOV.U32 R13, RZ, RZ, R5 ;  /* 0x000000ffff0d7224 */ /* 0x000ff600078e0005 */
[----:B------:R-:W-:Y:S09]  /*2fd40*/  @!UPT UIADD3 URZ, URZ, URZ, URZ ;  /* 0x0000003f3f3ff290 */ /* 0x000ff2000fffe03f */
[----:B------:R0:W-:Y:S01]  /*2fd50*/  STL.64 [R1+0x240], R24 ;  /* 0x0002401801007387 */ /* 0x0001e20000100a00 */
[----:B------:R-:W-:Y:S03]  /*2fd60*/  STL.64 [R1+0x248], R26 ;  /* 0x0002481a01007387 */ /* 0x000fe60000100a00 */
        /* <DEDUP_REMOVED lines=10> */
[----:B------:R-:W3:Y:S02]  /*2fe10*/  LDL.LU.64 R24, [R1+0x25c0] ;  /* 0x0025c00001187983 */ /* 0x000ee40000300a00 */
[----:B---3--:R-:W-:Y:S01]  /*2fe20*/  HMMA.16816.F32.BF16 R8, R16, R24, R8 ;  /* 0x000000181008723c */ /* 0x008fe20000041808 */
[----:B-1----:R-:W-:-:S02]  /*2fe30*/  IMAD.MOV.U32 R6, RZ, RZ, R24 ;  /* 0x000000ffff067224 */ /* 0x002fc400078e0018 */
        /* <DEDUP_REMOVED lines=15> */
[----:B------:R-:W2:Y:S01]  /*2ff30*/  LDL.LU.64 R10, [R1+0x2598] ;  /* 0x00259800010a7983 */ /* 0x000ea20000300a00 */
[----:B------:R-:W2:Y:S02]  /*2ff40*/  LDL.LU.64 R8, [R1+0x2590] ;  /* 0x0025900001087983 */ /* 0x000ea40000300a00 */
[----:B--2---:R-:W-:Y:S11]  /*2ff50*/  HMMA.16816.F32.BF16 R8, R16, R20, R8 ;  /* 0x000000141008723c */ /* 0x004ff60000041808 */
[----:B------:R-:W-:Y:S11]  /*2ff60*/  @!UPT UIADD3 URZ, URZ, URZ, URZ ;  /* 0x0000003f3f3ff290 */ /* 0x000ff6000fffe03f */
[----:B------:R-:W-:Y:S01]  /*2ff70*/  @!UPT UIADD3 URZ, URZ, URZ, URZ ;  /* 0x0000003f3f3ff290 */ /* 0x000fe2000fffe03f */
[----:B------:R-:W-:Y:S01]  /*2ff80*/  STL.64 [R1+0x200], R8 ;  /* 0x0002000801007387 */ /* 0x000fe20000100a00 */
[----:B------:R0:W-:Y:S03]  /*2ff90*/  STL.64 [R1+0x208], R10 ;  /* 0x0002080a01007387 */ /* 0x0001e60000100a00 */
[----:B0-----:R-:W3:Y:S01]  /*2ffa0*/  LDL.LU.64 R10, [R1+0x2588] ;  /* 0x00258800010a7983 */ /* 0x001ee20000300a00 */
[----:B------:R-:W3:Y:S02]  /*2ffb0*/  LDL.LU.64 R8, [R1+0x2580] ;  /* 0x0025800001087983 */ /* 0x000ee40000300a00 */
[----:B------:R0:W-:Y:S02]  /*2ffc0*/  STL.64 [R1+0x2408], R20 ;  /* 0x0024081401007387 */ /* 0x0001e40000100a00 */
[----:B0-----:R-:W-:Y:S02]  /*2ffd0*/  IMAD.MOV.U32 R20, RZ, RZ, R27 ;  /* 0x000000ffff147224 */ /* 0x001fe400078e001b */
[----:B------:R-:W-:Y:S01]  /*2ffe0*/  IMAD.MOV.U32 R21, RZ, RZ, R26 ;  /* 0x000000ffff157224 */ /* 0x000fe200078e001a */
[----:B------:R-:W2:Y:S01]  /*2fff0*/  LDL.LU R27, [R1+0x257c] ;  /* 0x00257c00011b7983 */ /* 0x000ea20000300800 */
[----:B------:R-:W2:Y:S03]  /*30000*/  LDL.LU R26, [R1+0x2578] ;  /* 0x00257800011a7983 */ /* 0x000ea60000300800 */
[----:B------:R0:W-:Y:S02]  /*30010*/  STL.64 [R1+0x2420], R20 ;  /* 0x0024201401007387 */ /* 0x0001e40000100a00 */
[----:B0-----:R-:W-:-:S02]  /*30020*/  IMAD.MOV.U32 R20, RZ, RZ, R6 ;  /* 0x000000ffff147224 */ /* 0x001fc400078e0006 */
[----:B------:R-:W-:Y:S01]  /*30030*/  IMAD.MOV.U32 R21, RZ, RZ, R7 ;  /* 0x000000ffff157224 */ /* 0x000fe200078e0007 */
[----:B---3--:R-:W-:Y:S11]  /*30040*/  HMMA.16816.F32.BF16 R8, R16, R24, R8 ;  /* 0x000000181008723c */ /* 0x008ff60000041808 */
[----:B------:R-:W-:Y:S11]  /*30050*/  @!UPT UIADD3 URZ, URZ, URZ, URZ ;  /* 0x0000003f3f3ff290 */ /* 0x000ff6000fffe03f */
[----:B------:R-:W-:Y:S01]  /*30060*/  @!UPT UIADD3 URZ, URZ, URZ, URZ ;  /* 0x0000003f3f3ff290 */ /* 0x000fe2000fffe03f */
[----:B------:R-:W-:Y:S01]  /*30070*/  STL.64 [R1+0x1f0], R8 ;  /* 0x0001f00801007387 */ /* 0x000fe20000100a00 */
[----:B------:R0:W-:Y:S03]  /*30080*/  STL.64 [R1+0x1f8], R10 ;  /* 0x0001f80a01007387 */ /* 0x0001e60000100a00 */
[----:B0-----:R-:W3:Y:S01]  /*30090*/  LDL.LU.64 R10, [R1+0x2570] ;  /* 0x00257000010a7983 */ /* 0x001ee20000300a00 */
[----:B------:R-:W4:Y:S02]  /*300a0*/  LDL.LU.64 R8, [R1+0x2568] ;  /* 0x0025680001087983 */ /* 0x000f240000300a00 */
[----:B------:R-:W3:Y:S02]  /*300b0*/  LDL.LU R6, [R1+0x2564] ;  /* 0x0025640001067983 */ /* 0x000ee40000300800 */
[----:B------:R-:W3:Y:S01]  /*300c0*/  LDL.LU R7, [R1+0x2560] ;  /* 0x0025600001077983 */ /* 0x000ee20000300800 */
[----:B------:R-:W-:Y:S01]  /*300d0*/  STL.64 [R1+0x2438], R20 ;  /* 0x0024381401007387 */ /* 0x000fe20000100a00 */
[----:B--2---:R-:W-:Y:S02]  /*300e0*/  STL.64 [R1+0x2400], R26 ;  /* 0x0024001a01007387 */ /* 0x004fe40000100a00 */
[----:B------:R0:W-:Y:S02]  /*300f0*/  STL.64 [R1+0x23f8], R24 ;  /* 0x0023f81801007387 */ /* 0x0001e40000100a00 */
        /* <DEDUP_REMOVED lines=8> */
[----:B------:R0:W-:Y:S02]  /*30180*/  STL.64 [R1+0x2450], R20 ;  /* 0x0024501401007387 */ /* 0x0001e40000100a00 */
[----:B0-----:R-:W-:Y:S02]  /*30190*/  IMAD.MOV.U32 R20, RZ, RZ, R12 ;  /* 0x000000ffff147224 */ /* 0x001fe400078e000c */
        /* <DEDUP_REMOVED lines=23> */
[----:B------:R-:W-:Y:S01]  /*30310*/  STL.64 [R1+0x24a8], R20 ;  /* 0x0024a81401007387 */ /* 0x000fe20000100a00 */
[----:B------:R-:W-:Y:S02]  /*30320*/  STL.64 [R1+0x2430], R26 ;  /* 0x0024301a01007387 */ /* 0x000fe40000100a00 */
        /* <DEDUP_REMOVED lines=16> */
[----:B---3--:R-:W-:-:S02]  /*30430*/  IMAD.MOV.U32 R20, RZ, RZ, R11 ;  /* 0x000000ffff147224 */ /* 0x008fc400078e000b */
        /* <DEDUP_REMOVED lines=8> */
[----:B----4-:R-:W-:-:S02]  /*304c0*/  IMAD.MOV.U32 R20, RZ, RZ, R9 ;  /* 0x000000ffff147224 */ /* 0x010fc400078e0009 */
        /* <DEDUP_REMOVED lines=60> */
[----:B0-----:R-:W3:Y:S01]  /*30890*/  LDL.LU.64 R10, [R1+0x2538] ;  /* 0x00253800010a7983 */ /* 0x001ee20000300a00 */
[----:B------:R-:W4:Y:S02]  /*308a0*/  LDL.LU.64 R8, [R1+0x2530] ;  /* 0x0025300001087983 */ /* 0x000f240000300a00 */
[----:B----4-:R-:W-:Y:S01]  /*308b0*/  HMMA.16816.F32.BF16 R16, R16, R8, R4 ;  /* 0x000000081010723c */ /* 0x010fe20000041804 */
[----:B------:R-:W2:Y:S01]  /*308c0*/  LDL.LU.64 R6, [R1+0x2528] ;  /* 0x0025280001067983 */ /* 0x000ea20000300a00 */
[----:B------:R-:W2:Y:S11]  /*308d0*/  LDL.LU.64 R4, [R1+0x2520] ;  /* 0x0025200001047983 */ /* 0x000eb60000300a00 */
[----:B------:R-:W-:Y:S10]  /*308e0*/  @!UPT UIADD3 URZ, URZ, URZ, URZ ;  /* 0x0000003f3f3ff290 */ /* 0x000ff4000fffe03f */
[----:B------:R-:W-:Y:S01]  /*308f0*/  STL.64 [R1+0x1d0], R16 ;  /* 0x0001d01001007387 */ /* 0x000fe20000100a00 */
[----:B------:R-:W-:Y:S01]  /*30900*/  STL.64 [R1+0x1d8], R18 ;  /* 0x0001d81201007387 */ /* 0x000fe20000100a00 */
        /* <DEDUP_REMOVED lines=46> */
[----:B------:R-:W2:Y:S11]  /*30bf0*/  LDL.LU.64 R20, [R1+0x2480] ;  /* 0x0024800001147983 */ /* 0x000eb60000300a00 */
[----:B------:R-:W-:Y:S11]  /*30c00*/  @!UPT UIADD3 URZ, URZ, URZ, URZ ;  /* 0x0000003f3f3ff290 */ /* 0x000ff6000fffe03f */
[----:B------:R-:W-:Y:S01]  /*30c10*/  STL.64 [R1+0x160], R16 ;  /* 0x0001601001007387 */ /* 0x000fe20000100a00 */
[----:B------:R-:W-:Y:S02]  /*30c20*/  STL.64 [R1+0x168], R18 ;  /* 0x0001681201007387 */ /* 0x000fe40000100a00 */
[----:B------:R-:W0:Y:S02]  /*30c30*/  LDSM.16.MT88.4 R16, [R3+0xc080] ;  /* 0x00c080000310783b */ /* 0x000e240000004200 */
[----:B0-----:R-:W-:Y:S02]  /*30c40*/  STL.64 [R1+0x22a0], R18 ;  /* 0x0022a01201007387 */ /* 0x001fe40000100a00 */
[----:B------:R0:W-:Y:S02]  /*30c50*/  STL.64 [R1+0x2298], R16 ;  /* 0x0022981001007387 */ /* 0x0001e40000100a00 */
[----:B0-----:R-:W4:Y:S01]  /*30c60*/  LDL.LU R16, [R1+0xf0] ;  /* 0x0000f00001107983 */ /* 0x001f220000300800 */
[C---:B--2---:R-:W-:Y:S03]  /*30c70*/  HMMA.16816.F32.BF16 R20, R4.reuse, R20, R24 ;  /* 0x000000140414723c */ /* 0x044fe60000041818 */
[----:B------:R-:W2:Y:S01]  /*30c80*/  LDL.LU.64 R26, [R1+0x2478] ;  /* 0x00247800011a7983 */ /* 0x000ea20000300a00 */
[----:B------:R-:W2:Y:S11]  /*30c90*/  LDL.LU.64 R24, [R1+0x2470] ;  /* 0x0024700001187983 */ /* 0x000eb60000300a00 */
[----:B------:R-:W-:Y:S08]  /*30ca0*/  @!UPT UIADD3 URZ, URZ, URZ, URZ ;  /* 0x0000003f3f3ff290 */ /* 0x000ff0000fffe03f */
        /* <DEDUP_REMOVED lines=33> */
[----:B------:R-:W4:Y:S11]  /*30ec0*/  LDL.LU.64 R24, [R1+0x23f8] ;  /* 0x0023f80001187983 */ /* 0x000f360000300a00 */
[----:B------:R-:W-:Y:S09]  /*30ed0*/  @!UPT UIADD3 URZ, URZ, URZ, URZ ;  /* 0x0000003f3f3ff290 */ /* 0x000ff2000fffe03f */
[----:B------:R-:W-:Y:S01]  /*30ee0*/  STL.64 [R1+0x100], R20 ;  /* 0x0001001401007387 */ /* 0x000fe20000100a00 */
[----:B------:R0:W-:Y:S03]  /*30ef0*/  STL.64 [R1+0x108], R22 ;  /* 0x0001081601007387 */ /* 0x0001e60000100a00 */
[----:B0-----:R-:W3:Y:S01]  /*30f00*/  LDL.LU.64 R22, [R1+0x23f0] ;  /* 0x0023f00001167983 */ /* 0x001ee20000300a00 */
[----:B------:R-:W3:Y:S02]  /*30f10*/  LDL.LU.64 R20, [R1+0x23e8] ;  /* 0x0023e80001147983 */ /* 0x000ee40000300a00 */
[----:B------:R-:W-:Y:S02]  /*30f20*/  IMAD.MOV.U32 R17, RZ, RZ, R29 ;  /* 0x000000ffff117224 */ /* 0x000fe400078e001d */
[----:B------:R-:W-:Y:S02]  /*30f30*/  IMAD.MOV.U32 R18, RZ, RZ, R28 ;  /* 0x000000ffff127224 */ /* 0x000fe400078e001c */
[----:B------:R-:W-:-:S07]  /*30f40*/  IMAD.MOV.U32 R19, RZ, RZ, R0 ;  /* 0x000000ffff137224 */ /* 0x000fce00078e0000 */
[C---:B----4-:R-:W-:Y:S01]  /*30f50*/  HMMA.16816.F32.BF16 R16, R4.reuse, R24, R16 ;  /* 0x000000180410723c */ /* 0x050fe20000041810 */
[----:B--2---:R-:W-:Y:S07]  /*30f60*/  STL.64 [R1+0x2320], R26 ;  /* 0x0023201a01007387 */ /* 0x004fee0000100a00 */
[----:B---3--:R-:W-:Y:S11]  /*30f70*/  HMMA.16816.F32.BF16 R12, R4, R12, R20 ;  /* 0x0000000c040c723c */ /* 0x008ff60000041814 */
[----:B------:R-:W-:Y:S04]  /*30f80*/  @!UPT UIADD3 URZ, URZ, URZ, URZ ;  /* 0x0000003f3f3ff290 */ /* 0x000fe8000fffe03f */
[----:B------:R-:W-:Y:S01]  /*30f90*/  STL.64 [R1+0xf0], R16 ;  /* 0x0000f01001007387 */ /* 0x000fe20000100a00 */
[----:B------:R-:W-:Y:S07]  /*30fa0*/  STL.64 [R1+0xf8], R18 ;  /* 0x0000f81201007387 */ /* 0x000fee0000100a00 */
[----:B------:R0:W-:Y:S01]  /*30fb0*/  STL [R1+0xe0], R12 ;  /* 0x0000e00c01007387 */ /* 0x0001e20000100800 */
[----:B------:R-:W2:Y:S02]  /*30fc0*/  LDL.LU R20, [R1+0xd0] ;  /* 0x0000d00001147983 */ /* 0x000ea40000300800 */
[----:B------:R-:W2:Y:S02]  /*30fd0*/  LDL.LU R21, [R1+0xd4] ;  /* 0x0000d40001157983 */ /* 0x000ea40000300800 */
[----:B------:R-:W2:Y:S01]  /*30fe0*/  LDL.LU R22, [R1+0xd8] ;  /* 0x0000d80001167983 */ /* 0x000ea20000300800 */
[----:B------:R-:W2:Y:S01]  /*30ff0*/  LDL.LU R23, [R1+0xdc] ;  /* 0x0000dc0001177983 */ /* 0x000ea20000300800 */
[----:B------:R-:W-:-:S02]  /*31000*/  IMAD.MOV.U32 R0, RZ, RZ, R13 ;  /* 0x000000ffff007224 */ /* 0x000fc400078e000d */
[----:B------:R-:W-:Y:S02]  /*31010*/  IMAD.MOV.U32 R29, RZ, RZ, R14 ;  /* 0x000000ffff1d7224 */ /* 0x000fe400078e000e */
[----:B------:R-:W-:Y:S01]  /*31020*/  IMAD.MOV.U32 R28, RZ, RZ, R15 ;  /* 0x000000ffff1c7224 */ /* 0x000fe200078e000f */
[----:B0-----:R-:W3:Y:S01]  /*31030*/  LDL.LU R12, [R1+0x560] ;  /* 0x00056000010c7983 */ /* 0x001ee20000300800 */
[----:B------:R-:W3:Y:S02]  /*31040*/  LDL.LU R13, [R1+0x564] ;  /* 0x00056400010d7983 */ /* 0x000ee40000300800 */
[----:B------:R-:W4:Y:S02]  /*31050*/  LDL.LU R14, [R1+0x568] ;  /* 0x00056800010e7983 */ /* 0x000f240000300800 */
[----:B------:R-:W4:Y:S02]  /*31060*/  LDL.LU R15, [R1+0x56c] ;  /* 0x00056c00010f7983 */ /* 0x000f240000300800 */
[----:B----4-:R0:W-:Y:S01]  /*31070*/  STL.64 [R1+0x2380], R14 ;  /* 0x0023800e01007387 */ /* 0x0101e20000100a00 */
[----:B---3--:R-:W-:Y:S03]  /*31080*/  STL.64 [R1+0x2378], R12 ;  /* 0x0023780c01007387 */ /* 0x008fe60000100a00 */
[----:B0-----:R-:W3:Y:S04]  /*31090*/  LDL.64 R14, [R1+0xa8] ;  /* 0x0000a800010e7983 */ /* 0x001ee80000100a00 */
[----:B---3--:R0:W-:Y:S04]  /*310a0*/  STL.64 [R1+0x2398], R14 ;  /* 0x0023980e01007387 */ /* 0x0081e80000100a00 */
[----:B0-----:R-:W3:Y:S01]  /*310b0*/  LDL.64 R14, [R1+0xb8] ;  /* 0x0000b800010e7983 */ /* 0x001ee20000100a00 */
[----:B------:R-:W-:-:S02]  /*310c0*/  IMAD.MOV.U32 R16, RZ, RZ, R11 ;  /* 0x000000ffff107224 */ /* 0x000fc400078e000b */
[----:B------:R-:W-:Y:S01]  /*310d0*/  IMAD.MOV.U32 R17, RZ, RZ, R2 ;  /* 0x000000ffff117224 */ /* 0x000fe200078e0002 */
[----:B---3--:R0:W-:Y:S04]  /*310e0*/  STL.64 [R1+0x23a0], R14 ;  /* 0x0023a00e01007387 */ /* 0x0081e80000100a00 */
[----:B0-----:R-:W3:Y:S01]  /*310f0*/  LDL.64 R14, [R1+0xc8] ;  /* 0x0000c800010e7983 */ /* 0x001ee20000100a00 */
[----:B------:R-:W4:Y:S02]  /*31100*/  LDL.LU R11, [R1+0x23e0] ;  /* 0x0023e000010b7983 */ /* 0x000f240000300800 */
[----:B------:R-:W2:Y:S02]  /*31110*/  LDL.LU R2, [R1+0x23dc] ;  /* 0x0023dc0001027983 */ /* 0x000ea40000300800 */
[----:B------:R-:W2:Y:S01]  /*31120*/  LDL.LU R18, [R1+0x558] ;  /* 0x0005580001127983 */ /* 0x000ea20000300800 */
[----:B------:R-:W2:Y:S04]  /*31130*/  LDL.LU R19, [R1+0x55c] ;  /* 0x00055c0001137983 */ /* 0x000ea80000300800 */
[----:B--2---:R-:W-:Y:S01]  /*31140*/  STL.64 [R1+0x2390], R18 ;  /* 0x0023901201007387 */ /* 0x004fe20000100a00 */
[----:B------:R0:W-:Y:S02]  /*31150*/  STL.64 [R1+0x2388], R16 ;  /* 0x0023881001007387 */ /* 0x0001e40000100a00 */
[----:B0-----:R-:W-:-:S02]  /*31160*/  IMAD.MOV.U32 R16, RZ, RZ, R10 ;  /* 0x000000ffff107224 */ /* 0x001fc400078e000a */
[----:B----4-:R-:W-:Y:S01]  /*31170*/  IMAD.MOV.U32 R17, RZ, RZ, R11 ;  /* 0x000000ffff117224 */ /* 0x010fe200078e000b */
[----:B------:R-:W2:Y:S01]  /*31180*/  LDL.LU R10, [R1+0x23d8] ;  /* 0x0023d800010a7983 */ /* 0x000ea20000300800 */
[----:B------:R-:W4:Y:S02]  /*31190*/  LDL.LU R11, [R1+0x23d4] ;  /* 0x0023d400010b7983 */ /* 0x000f240000300800 */
[----:B------:R-:W-:Y:S02]  /*311a0*/  IMAD.MOV.U32 R18, RZ, RZ, R2 ;  /* 0x000000ffff127224 */ /* 0x000fe400078e0002 */
[----:B------:R-:W2:Y:S01]  /*311b0*/  LDL.LU R2, [R1+0x23d0] ;  /* 0x0023d00001027983 */ /* 0x000ea20000300800 */
[----:B------:R-:W2:Y:S01]  /*311c0*/  LDL.LU R19, [R1+0x57c] ;  /* 0x00057c0001137983 */ /* 0x000ea20000300800 */
[----:B------:R-:W-:Y:S02]  /*311d0*/  HMMA.16816.F32.BF16 R4, R4, R8, R20 ;  /* 0x000000080404723c */ /* 0x000fe40000041814 */
[----:B--2---:R4:W-:Y:S01]  /*311e0*/  STL.64 [R1+0x23b0], R18 ;  /* 0x0023b01201007387 */ /* 0x0049e20000100a00 */
[----:B------:R0:W-:Y:S02]  /*311f0*/  STL.64 [R1+0x23a8], R16 ;  /* 0x0023a81001007387 */ /* 0x0001e40000100a00 */
[----:B----4-:R-:W-:Y:S01]  /*31200*/  IMAD.MOV.U32 R18, RZ, RZ, R11 ;  /* 0x000000ffff127224 */ /* 0x010fe200078e000b */
[----:B0-----:R-:W2:Y:S01]  /*31210*/  LDL.LU R16, [R1+0x590] ;  /* 0x0005900001107983 */ /* 0x001ea20000300800 */
[----:B------:R-:W-:-:S02]  /*31220*/  IMAD.MOV.U32 R17, RZ, RZ, R10 ;  /* 0x000000ffff117224 */ /* 0x000fc400078e000a */
[----:B------:R-:W4:Y:S02]  /*31230*/  LDL.LU R10, [R1+0x23cc] ;  /* 0x0023cc00010a7983 */ /* 0x000f240000300800 */
[----:B------:R-:W4:Y:S01]  /*31240*/  LDL.LU R11, [R1+0x23c8] ;  /* 0x0023c800010b7983 */ /* 0x000f220000300800 */
[----:B------:R-:W2:Y:S01]  /*31250*/  LDL.64 R26, [R1+0x88] ;  /* 0x00008800011a7983 */ /* 0x000ea20000100a00 */
[----:B------:R-:W-:Y:S02]  /*31260*/  STL [R1+0x1be0], R28 ;  /* 0x001be01c01007387 */ /* 0x000fe40000100800 */
[----:B------:R-:W-:Y:S02]  /*31270*/  STL [R1+0x1bdc], R29 ;  /* 0x001bdc1d01007387 */ /* 0x000fe40000100800 */
[----:B------:R3:W-:Y:S01]  /*31280*/  STL [R1+0x1bd8], R0 ;  /* 0x001bd80001007387 */ /* 0x0007e20000100800 */
[----:B------:R-:W2:Y:S01]  /*31290*/  LDL.LU.64 R22, [R1+0x23c0] ;  /* 0x0023c00001167983 */ /* 0x000ea20000300a00 */
[----:B------:R-:W2:Y:S02]  /*312a0*/  LDL.LU.64 R20, [R1+0x23b8] ;  /* 0x0023b80001147983 */ /* 0x000ea40000300a00 */
[----:B------:R-:W-:-:S03]  /*312b0*/  IMAD.MOV.U32 R19, RZ, RZ, R2 ;  /* 0x000000ffff137224 */ /* 0x000fc600078e0002 */
[----:B------:R-:W-:Y:S02]  /*312c0*/  IMAD.MOV.U32 R2, RZ, RZ, R7 ;  /* 0x000000ffff027224 */ /* 0x000fe400078e0007 */
[----:B------:R-:W-:Y:S02]  /*312d0*/  IMAD.MOV.U32 R8, RZ, RZ, R6 ;  /* 0x000000ffff087224 */ /* 0x000fe400078e0006 */
[----:B------:R-:W-:Y:S01]  /*312e0*/  IMAD.MOV.U32 R9, RZ, RZ, R5 ;  /* 0x000000ffff097224 */ /* 0x000fe200078e0005 */
[----:B------:R-:W-:Y:S01]  /*312f0*/  STL [R1+0xd0], R4 ;  /* 0x0000d00401007387 */ /* 0x000fe20000100800 */
[----:B------:R-:W4:Y:S02]  /*31300*/  LDL.64 R6, [R1+0x98] ;  /* 0x0000980001067983 */ /* 0x000f240000100a00 */
[----:B------:R0:W-:Y:S02]  /*31310*/  STL [R1+0x1bec], R2 ;  /* 0x001bec0201007387 */ /* 0x0001e40000100800 */
[----:B------:R1:W-:Y:S01]  /*31320*/  STL [R1+0x1be8], R8 ;  /* 0x001be80801007387 */ /* 0x0003e20000100800 */
[----:B------:R1:W-:Y:S01]  /*31330*/  STL [R1+0x1be4], R9 ;  /* 0x001be40901007387 */ /* 0x0003e20000100800 */
[----:B---3--:R-:W-:-:S02]  /*31340*/  IMAD.MOV.U32 R0, RZ, RZ, R15 ;  /* 0x000000ffff007224 */ /* 0x008fc400078e000f */
[----:B0-----:R-:W-:Y:S01]  /*31350*/  IMAD.MOV.U32 R2, RZ, RZ, R14 ;  /* 0x000000ffff027224 */ /* 0x001fe200078e000e */
[C---:B--2---:R-:W-:Y:S01]  /*31360*/  HMMA.16816.F32.BF16 R16, R20.reuse, R14, R16 ;  /* 0x0000000e1410723c */ /* 0x044fe20000041810 */
[----:B----4-:R0:W-:Y:S01]  /*31370*/  STL.64 [R1+0x22a8], R10 ;  /* 0x0022a80a01007387 */ /* 0x0101e20000100a00 */
[----:B-1----:R-:W2:Y:S02]  /*31380*/  LDL.LU R8, [R1+0x580] ;  /* 0x0005800001087983 */ /* 0x002ea40000300800 */
[----:B------:R-:W2:Y:S01]  /*31390*/  LDL.LU R9, [R1+0x584] ;  /* 0x0005840001097983 */ /* 0x000ea20000300800 */
[----:B0-----:R-:W2:Y:S01]  /*313a0*/  LDL.LU R10, [R1+0x588] ;  /* 0x00058800010a7983 */ /* 0x001ea20000300800 */
[----:B------:R-:W2:Y:S11]  /*313b0*/  LDL.LU R11, [R1+0x58c] ;  /* 0x00058c00010b7983 */ /* 0x000eb60000300800 */
[----:B------:R-:W-:Y:S06]  /*313c0*/  @!UPT UIADD3 URZ, URZ, URZ, URZ ;  /* 0x0000003f3f3ff290 */ /* 0x000fec000fffe03f */
[----:B------:R-:W-:Y:S01]  /*313d0*/  STL.64 [R1+0xfc0], R16 ;  /* 0x000fc01001007387 */ /* 0x000fe20000100a00 */
[----:B------:R0:W-:Y:S03]  /*313e0*/  STL.64 [R1+0xfc8], R18 ;  /* 0x000fc81201007387 */ /* 0x0001e60000100a00 */
[----:B0-----:R-:W3:Y:S01]  /*313f0*/  LDL.LU.64 R18, [R1+0x23b0] ;  /* 0x0023b00001127983 */ /* 0x001ee20000300a00 */
[----:B------:R-:W3:Y:S02]  /*31400*/  LDL.LU.64 R16, [R1+0x23a8] ;  /* 0x0023a80001107983 */ /* 0x000ee40000300a00 */
[----:B------:R-:W2:Y:S02]  /*31410*/  LDL.LU.64 R14, [R1+0x23a0] ;  /* 0x0023a000010e7983 */ /* 0x000ea40000300a00 */
[----:B------:R-:W-:Y:S01]  /*31420*/  STL [R1+0x22e4], R0 ;  /* 0x0022e40001007387 */ /* 0x000fe20000100800 */
[----:B------:R-:W-:Y:S01]  /*31430*/  STL [R1+0x22d8], R2 ;  /* 0x0022d80201007387 */ /* 0x000fe20000100800 */
[C---:B--2---:R-:W-:Y:S11]  /*31440*/  HMMA.16816.F32.BF16 R8, R20.reuse, R14, R8 ;  /* 0x0000000e1408723c */ /* 0x044ff60000041808 */
        /* <DEDUP_REMOVED lines=11> */
[----:B------:R-:W-:Y:S01]  /*31500*/  STL.64 [R1+0xfa0], R16 ;  /* 0x000fa01001007387 */ /* 0x000fe20000100a00 */
[----:B------:R0:W-:Y:S03]  /*31510*/  STL.64 [R1+0xfa8], R18 ;  /* 0x000fa81201007387 */ /* 0x0001e60000100a00 */
[----:B0-----:R-:W2:Y:S01]  /*31520*/  LDL.LU.64 R18, [R1+0x2390] ;  /* 0x0023900001127983 */ /* 0x001ea20000300a00 */
[----:B------:R-:W2:Y:S02]  /*31530*/  LDL.LU.64 R16, [R1+0x2388] ;  /* 0x0023880001107983 */ /* 0x000ea40000300a00 */
[----:B------:R-:W3:Y:S02]  /*31540*/  LDL.LU.64 R14, [R1+0x2380] ;  /* 0x00238000010e7983 */ /* 0x000ee40000300a00 */
[----:B------:R-:W3:Y:S01]  /*31550*/  LDL.LU.64 R12, [R1+0x2378] ;  /* 0x00237800010c7983 */ /* 0x000ee20000300a00 */
[----:B------:R-:W-:Y:S01]  /*31560*/  STL.64 [R1+0x22f0], R10 ;  /* 0x0022f00a01007387 */ /* 0x000fe20000100a00 */
[----:B------:R3:W-:Y:S02]  /*31570*/  STL.64 [R1+0x22e8], R8 ;  /* 0x0022e80801007387 */ /* 0x0007e40000100a00 */
[----:B---3--:R-:W-:Y:S07]  /*31580*/  HMMA.16816.F32.BF16 R8, R20, R6, R12 ;  /* 0x000000061408723c */ /* 0x008fee000004180c */
[----:B------:R-:W-:-:S02]  /*31590*/  IMAD.MOV.U32 R13, RZ, RZ, R6 ;  /* 0x000000ffff0d7224 */ /* 0x000fc400078e0006 */
[----:B------:R-:W-:Y:S11]  /*315a0*/  IMAD.MOV.U32 R12, RZ, RZ, R7 ;  /* 0x000000ffff0c7224 */ /* 0x000ff600078e0007 */
[----:B------:R-:W-:Y:S03]  /*315b0*/  @!UPT UIADD3 URZ, URZ, URZ, URZ ;  /* 0x0000003f3f3ff290 */ /* 0x000fe6000fffe03f */
[----:B------:R0:W-:Y:S01]  /*315c0*/  STL.64 [R1+0xf90], R8 ;  /* 0x000f900801007387 */ /* 0x0001e20000100a00 */
[----:B------:R1:W-:Y:S02]  /*315d0*/  STL.64 [R1+0xf98], R10 ;  /* 0x000f980a01007387 */ /* 0x0003e40000100a00 */
[----:B------:R-:W3:Y:S02]  /*315e0*/  LDL R6, [R1+0x78] ;  /* 0x0000780001067983 */ /* 0x000ee40000100800 */
[----:B------:R-:W3:Y:S01]  /*315f0*/  LDL R7, [R1+0x7c] ;  /* 0x00007c0001077983 */ /* 0x000ee20000100800 */
[----:B0-----:R-:W3:Y:S01]  /*31600*/  LDL.LU R8, [R1+0x540] ;  /* 0x0005400001087983 */ /* 0x001ee20000300800 */
[----:B------:R-:W3:Y:S02]  /*31610*/  LDL.LU R9, [R1+0x544] ;  /* 0x0005440001097983 */ /* 0x000ee40000300800 */
[----:B-1----:R-:W3:Y:S02]  /*31620*/  LDL.LU R10, [R1+0x548] ;  /* 0x00054800010a7983 */ /* 0x002ee40000300800 */
[----:B------:R-:W3:Y:S01]  /*31630*/  LDL.LU R11, [R1+0x54c] ;  /* 0x00054c00010b7983 */ /* 0x000ee20000300800 */
[----:B------:R2:W-:Y:S02]  /*31640*/  STL.64 [R1+0x2348], R12 ;  /* 0x0023480c01007387 */ /* 0x0005e40000100a00 */
[----:B--2---:R-:W-:Y:S07]  /*31650*/  HMMA.16816.F32.BF16 R12, R20, R26, R16 ;  /* 0x0000001a140c723c */ /* 0x004fee0000041810 */
[----:B------:R-:W-:-:S02]  /*31660*/  IMAD.MOV.U32 R17, RZ, RZ, R26 ;  /* 0x000000ffff117224 */ /* 0x000fc400078e001a */
[----:B------:R-:W-:Y:S11]  /*31670*/  IMAD.MOV.U32 R16, RZ, RZ, R27 ;  /* 0x000000ffff107224 */ /* 0x000ff600078e001b */
[----:B------:R-:W-:Y:S03]  /*31680*/  @!UPT UIADD3 URZ, URZ, URZ, URZ ;  /* 0x0000003f3f3ff290 */ /* 0x000fe6000fffe03f */
[----:B------:R0:W-:Y:S01]  /*31690*/  STL.64 [R1+0xde0], R12 ;  /* 0x000de00c01007387 */ /* 0x0001e20000100a00 */
[----:B------:R1:W-:Y:S02]  /*316a0*/  STL.64 [R1+0xde8], R14 ;  /* 0x000de80e01007387 */ /* 0x0003e40000100a00 */
[----:B------:R2:W-:Y:S02]  /*316b0*/  STL.64 [R1+0x2370], R16 ;  /* 0x0023701001007387 */ /* 0x0005e40000100a00 */
[----:B------:R-:W4:Y:S01]  /*316c0*/  LDL.LU R24, [R1+0x880] ;  /* 0x0008800001187983 */ /* 0x000f220000300800 */
[----:B------:R-:W4:Y:S01]  /*316d0*/  LDL.LU R25, [R1+0x884] ;  /* 0x0008840001197983 */ /* 0x000f220000300800 */
[----:B------:R-:W3:Y:S02]  /*316e0*/  LDL.LU R26, [R1+0x888] ;  /* 0x00088800011a7983 */ /* 0x000ee40000300800 */
[----:B------:R-:W3:Y:S01]  /*316f0*/  LDL.LU R27, [R1+0x88c] ;  /* 0x00088c00011b7983 */ /* 0x000ee20000300800 */
[----:B0-----:R-:W3:Y:S01]  /*31700*/  LDL.LU R12, [R1+0x8a0] ;  /* 0x0008a000010c7983 */ /* 0x001ee20000300800 */
[----:B------:R-:W3:Y:S02]  /*31710*/  LDL.LU R13, [R1+0x8a4] ;  /* 0x0008a400010d7983 */ /* 0x000ee40000300800 */
[----:B-1----:R-:W3:Y:S02]  /*31720*/  LDL.LU R14, [R1+0x8a8] ;  /* 0x0008a800010e7983 */ /* 0x002ee40000300800 */
[----:B------:R-:W3:Y:S01]  /*31730*/  LDL.LU R15, [R1+0x8ac] ;  /* 0x0008ac00010f7983 */ /* 0x000ee20000300800 */
[----:B--2---:R-:W2:Y:S01]  /*31740*/  LDL.LU R16, [R1+0x8c0] ;  /* 0x0008c00001107983 */ /* 0x004ea20000300800 */
[----:B------:R-:W2:Y:S02]  /*31750*/  LDL.LU R17, [R1+0x8c4] ;  /* 0x0008c40001117983 */ /* 0x000ea40000300800 */
[----:B------:R-:W2:Y:S02]  /*31760*/  LDL.LU R18, [R1+0x8c8] ;  /* 0x0008c80001127983 */ /* 0x000ea40000300800 */
[----:B------:R-:W2:Y:S01]  /*31770*/  LDL.LU R19, [R1+0x8cc] ;  /* 0x0008cc0001137983 */ /* 0x000ea20000300800 */
[----:B---3--:R0:W-:Y:S01]  /*31780*/  STL.64 [R1+0x2358], R14 ;  /* 0x0023580e01007387 */ /* 0x0081e20000100a00 */
[----:B------:R-:W-:Y:S03]  /*31790*/  STL.64 [R1+0x2350], R12 ;  /* 0x0023500c01007387 */ /* 0x000fe60000100a00 */
[----:B0-----:R-:W3:Y:S04]  /*317a0*/  LDL.64 R14, [R1+0x58] ;  /* 0x00005800010e7983 */ /* 0x001ee80000100a00 */
[----:B---3--:R0:W-:Y:S04]  /*317b0*/  STL.64 [R1+0x2368], R14 ;  /* 0x0023680e01007387 */ /* 0x0081e80000100a00 */
[----:B0-----:R-:W2:Y:S01]  /*317c0*/  LDL.64 R14, [R1+0x68] ;  /* 0x00006800010e7983 */ /* 0x001ea20000100a00 */
[----:B------:R0:W-:Y:S02]  /*317d0*/  STL.64 [R1+0x2330], R26 ;  /* 0x0023301a01007387 */ /* 0x0001e40000100a00 */
[----:B----4-:R-:W-:Y:S01]  /*317e0*/  STL.64 [R1+0x2328], R24 ;  /* 0x0023281801007387 */ /* 0x010fe20000100a00 */
[----:B0-----:R-:W3:Y:S01]  /*317f0*/  LDL.64 R26, [R1+0x38] ;  /* 0x00003800011a7983 */ /* 0x001ee20000100a00 */
[C---:B------:R-:W-:Y:S03]  /*31800*/  HMMA.16816.F32.BF16 R4, R20.reuse, R6, R8 ;  /* 0x000000061404723c */ /* 0x040fe60000041808 */
[----:B---3--:R0:W-:Y:S04]  /*31810*/  STL.64 [R1+0x2340], R26 ;  /* 0x0023401a01007387 */ /* 0x0081e80000100a00 */
[----:B0-----:R-:W3:Y:S04]  /*31820*/  LDL.64 R26, [R1+0x48] ;  /* 0x00004800011a7983 */ /* 0x001ee80000100a00 */
[----:B---3--:R0:W-:Y:S01]  /*31830*/  STL.64 [R1+0x2360], R26 ;  /* 0x0023601a01007387 */ /* 0x0081e20000100a00 */
[----:B------:R-:W3:Y:S02]  /*31840*/  LDL.LU R24, [R1+0x8b0] ;  /* 0x0008b00001187983 */ /* 0x000ee40000300800 */
[----:B------:R-:W3:Y:S01]  /*31850*/  LDL.LU R25, [R1+0x8b4] ;  /* 0x0008b40001197983 */ /* 0x000ee20000300800 */
[----:B0-----:R-:W3:Y:S01]  /*31860*/  LDL.LU R26, [R1+0x8b8] ;  /* 0x0008b800011a7983 */ /* 0x001ee20000300800 */
[----:B------:R-:W3:Y:S02]  /*31870*/  LDL.LU R27, [R1+0x8bc] ;  /* 0x0008bc00011b7983 */ /* 0x000ee40000300800 */
[----:B------:R-:W4:Y:S05]  /*31880*/  LDL.LU R8, [R1+0x860] ;  /* 0x0008600001087983 */ /* 0x000f2a0000300800 */
[----:B------:R-:W-:Y:S01]  /*31890*/  STL.64 [R1+0xdb0], R4 ;  /* 0x000db00401007387 */ /* 0x000fe20000100a00 */
[----:B------:R-:W-:Y:S01]  /*318a0*/  STL.64 [R1+0xdb8], R6 ;  /* 0x000db80601007387 */ /* 0x000fe20000100a00 */
[----:B------:R-:W4:Y:S02]  /*318b0*/  LDL.LU R9, [R1+0x864] ;  /* 0x0008640001097983 */ /* 0x000f240000300800 */
[----:B------:R-:W3:Y:S02]  /*318c0*/  LDL.LU R10, [R1+0x868] ;  /* 0x00086800010a7983 */ /* 0x000ee40000300800 */
[----:B------:R-:W3:Y:S01]  /*318d0*/  LDL.LU R11, [R1+0x86c] ;  /* 0x00086c00010b7983 */ /* 0x000ee20000300800 */
[----:B------:R-:W0:Y:S01]  /*318e0*/  LDSM.16.MT88.4 R4, [R3+0xc100] ;  /* 0x00c100000304783b */ /* 0x000e220000004200 */
[----:B--2---:R-:W-:Y:S03]  /*318f0*/  HMMA.16816.F32.BF16 R16, R20, R14, R16 ;  /* 0x0000000e1410723c */ /* 0x004fe60000041810 */
[----:B---3--:R1:W-:Y:S01]  /*31900*/  STL.64 [R1+0x2300], R10 ;  /* 0x0023000a01007387 */ /* 0x0083e20000100a00 */
[----:B----4-:R2:W-:Y:S03]  /*31910*/  STL.64 [R1+0x22f8], R8 ;  /* 0x0022f80801007387 */ /* 0x0105e60000100a00 */
[----:B-1----:R-:W3:Y:S04]  /*31920*/  LDL.64 R10, [R1+0x18] ;  /* 0x00001800010a7983 */ /* 0x002ee80000100a00 */
[----:B---3--:R1:W-:Y:S01]  /*31930*/  STL.64 [R1+0x2338], R10 ;  /* 0x0023380a01007387 */ /* 0x0083e20000100a00 */
[----:B--2---:R-:W2:Y:S02]  /*31940*/  LDL.LU R8, [R1+0x890] ;  /* 0x0008900001087983 */ /* 0x004ea40000300800 */
[----:B------:R-:W2:Y:S01]  /*31950*/  LDL.LU R9, [R1+0x894] ;  /* 0x0008940001097983 */ /* 0x000ea20000300800 */
[----:B-1----:R-:W2:Y:S01]  /*31960*/  LDL.LU R10, [R1+0x898] ;  /* 0x00089800010a7983 */ /* 0x002ea20000300800 */
[----:B------:R-:W2:Y:S02]  /*31970*/  LDL.LU R11, [R1+0x89c] ;  /* 0x00089c00010b7983 */ /* 0x000ea40000300800 */
[----:B0-----:R0:W-:Y:S02]  /*31980*/  STL.64 [R1+0x2150], R6 ;  /* 0x0021500601007387 */ /* 0x0011e40000100a00 */
[----:B------:R-:W-:Y:S01]  /*31990*/  STL.64 [R1+0x2148], R4 ;  /* 0x0021480401007387 */ /* 0x000fe20000100a00 */
[----:B0-----:R-:W3:Y:S02]  /*319a0*/  LDL.64 R6, [R1+0x28] ;  /* 0x0000280001067983 */ /* 0x001ee40000100a00 */
[----:B------:R0:W-:Y:S02]  /*319b0*/  STL.64 [R1+0xdd0], R16 ;  /* 0x000dd01001007387 */ /* 0x0001e40000100a00 */
[----:B------:R1:W-:Y:S01]  /*319c0*/  STL.64 [R1+0xdd8], R18 ;  /* 0x000dd81201007387 */ /* 0x0003e20000100a00 */
[----:B0-----:R-:W4:Y:S01]  /*319d0*/  LDL.LU.64 R16, [R1+0x2370] ;  /* 0x0023700001107983 */ /* 0x001f220000300a00 */
[----:B-1----:R-:W-:-:S02]  /*319e0*/  IMAD.MOV.U32 R19, RZ, RZ, R14 ;  /* 0x000000ffff137224 */ /* 0x002fc400078e000e */
[----:B------:R-:W-:Y:S02]  /*319f0*/  IMAD.MOV.U32 R18, RZ, RZ, R15 ;  /* 0x000000ffff127224 */ /* 0x000fe400078e000f */
[----:B------:R-:W2:Y:S03]  /*31a00*/  LDL.LU.64 R14, [R1+0x2368] ;  /* 0x00236800010e7983 */ /* 0x000ea60000300a00 */
[----:B------:R-:W-:Y:S01]  /*31a10*/  STL.64 [R1+0x2310], R18 ;  /* 0x0023101201007387 */ /* 0x000fe20000100a00 */
[C---:B--2---:R-:W-:Y:S01]  /*31a20*/  HMMA.16816.F32.BF16 R24, R20.reuse, R14, R24 ;  /* 0x0000000e1418723c */ /* 0x044fe20000041818 */
[----:B----4-:R0:W-:Y:S01]  /*31a30*/  STL.64 [R1+0x2308], R16 ;  /* 0x0023081001007387 */ /* 0x0101e20000100a00 */
[----:B------:R-:W-:Y:S02]  /*31a40*/  IMAD.MOV.U32 R29, RZ, RZ, R14 ;  /* 0x000000ffff1d7224 */ /* 0x000fe400078e000e */
[----:B------:R-:W-:Y:S01]  /*31a50*/  IMAD.MOV.U32 R28, RZ, RZ, R15 ;  /* 0x000000ffff1c7224 */ /* 0x000fe200078e000f */
[----:B0-----:R-:W2:Y:S01]  /*31a60*/  LDL.LU R16, [R1+0x870] ;  /* 0x0008700001107983 */ /* 0x001ea20000300800 */
[----:B------:R-:W2:Y:S02]  /*31a70*/  LDL.LU R17, [R1+0x874] ;  /* 0x0008740001117983 */ /* 0x000ea40000300800 */
[----:B------:R-:W2:Y:S02]  /*31a80*/  LDL.LU R18, [R1+0x878] ;  /* 0x0008780001127983 */ /* 0x000ea40000300800 */
[----:B------:R-:W2:Y:S11]  /*31a90*/  LDL.LU R19, [R1+0x87c] ;  /* 0x00087c0001137983 */ /* 0x000eb60000300800 */
[----:B------:R-:W-:Y:S02]  /*31aa0*/  @!UPT UIADD3 URZ, URZ, URZ, URZ ;  /* 0x0000003f3f3ff290 */ /* 0x000fe4000fffe03f */
[----:B------:R-:W-:Y:S01]  /*31ab0*/  STL.64 [R1+0xdc0], R24 ;  /* 0x000dc01801007387 */ /* 0x000fe20000100a00 */
[----:B------:R0:W-:Y:S03]  /*31ac0*/  STL.64 [R1+0xdc8], R26 ;  /* 0x000dc81a01007387 */ /* 0x0001e60000100a00 */
[----:B0-----:R-:W4:Y:S01]  /*31ad0*/  LDL.LU.64 R26, [R1+0x2360] ;  /* 0x00236000011a7983 */ /* 0x001f220000300a00 */
[----:B------:R-:W4:Y:S02]  /*31ae0*/  LDL.LU.64 R14, [R1+0x2358] ;  /* 0x00235800010e7983 */ /* 0x000f240000300a00 */
[----:B------:R-:W4:Y:S02]  /*31af0*/  LDL.LU.64 R12, [R1+0x2350] ;  /* 0x00235000010c7983 */ /* 0x000f240000300a00 */
[C---:B----4-:R-:W-:Y:S01]  /*31b00*/  HMMA.16816.F32.BF16 R12, R20.reuse, R26, R12 ;  /* 0x0000001a140c723c */ /* 0x050fe2000004180c */
[----:B------:R-:W-:Y:S11]  /*31b10*/  IMAD.MOV.U32 R2, RZ, RZ, R27 ;  /* 0x000000ffff027224 */ /* 0x000ff600078e001b */
[----:B------:R-:W-:Y:S11]  /*31b20*/  @!UPT UIADD3 URZ, URZ, URZ, URZ ;  /* 0x0000003f3f3ff290 */ /* 0x000ff6000fffe03f */
[----:B------:R0:W-:Y:S01]  /*31b30*/  STL.64 [R1+0xcc0], R12 ;  /* 0x000cc00c01007387 */ /* 0x0001e20000100a00 */
[----:B------:R1:W-:Y:S03]  /*31b40*/  STL.64 [R1+0xcc8], R14 ;  /* 0x000cc80e01007387 */ /* 0x0003e60000100a00 */
[----:B0-----:R-:W4:Y:S01]  /*31b50*/  LDL.LU.64 R12, [R1+0x2348] ;  /* 0x00234800010c7983 */ /* 0x001f220000300a00 */
[----:B-1----:R-:W-:Y:S02]  /*31b60*/  IMAD.MOV.U32 R15, RZ, RZ, R26 ;  /* 0x000000ffff0f7224 */ /* 0x002fe400078e001a */
        /* <DEDUP_REMOVED lines=8> */
[----:B------:R-:W3:Y:S02]  /*31bf0*/  LDL.LU.64 R26, [R1+0x2330] ;  /* 0x00233000011a7983 */ /* 0x000ee40000300a00 */
[----:B------:R-:W3:Y:S02]  /*31c00*/  LDL.LU.64 R24, [R1+0x2328] ;  /* 0x0023280001187983 */ /* 0x000ee40000300a00 */
[C---:B---3--:R-:W-:Y:S11]  /*31c10*/  HMMA.16816.F32.BF16 R24, R20.reuse, R6, R24 ;  /* 0x000000061418723c */ /* 0x048ff60000041818 */
[----:B------:R-:W-:Y:S11]  /*31c20*/  @!UPT UIADD3 URZ, URZ, URZ, URZ ;  /* 0x0000003f3f3ff290 */ /* 0x000ff6000fffe03f */
[----:B------:R-:W-:Y:S01]  /*31c30*/  @!UPT UIADD3 URZ, URZ, URZ, URZ ;  /* 0x0000003f3f3ff290 */ /* 0x000fe2000fffe03f */
[----:B------:R-:W-:Y:S01]  /*31c40*/  STL.64 [R1+0xca0], R24 ;  /* 0x000ca01801007387 */ /* 0x000fe20000100a00 */
[----:B------:R0:W-:Y:S03]  /*31c50*/  STL.64 [R1+0xca8], R26 ;  /* 0x000ca81a01007387 */ /* 0x0001e60000100a00 */
[----:B0-----:R-:W3:Y:S01]  /*31c60*/  LDL.LU.64 R26, [R1+0x2320] ;  /* 0x00232000011a7983 */ /* 0x001ee20000300a00 */
[----:B------:R-:W3:Y:S02]  /*31c70*/  LDL.LU R4, [R1+0x7b0] ;  /* 0x0007b00001047983 */ /* 0x000ee40000300800 */
[----:B------:R-:W-:Y:S02]  /*31c80*/  IMAD.MOV.U32 R25, RZ, RZ, R6 ;  /* 0x000000ffff197224 */ /* 0x000fe400078e0006 */
[----:B------:R-:W3:Y:S02]  /*31c90*/  LDL.LU R5, [R1+0x7b4] ;  /* 0x0007b40001057983 */ /* 0x000ee40000300800 */
[----:B------:R-:W-:Y:S01]  /*31ca0*/  IMAD.MOV.U32 R24, RZ, RZ, R7 ;  /* 0x000000ffff187224 */ /* 0x000fe200078e0007 */
[----:B------:R-:W3:Y:S01]  /*31cb0*/  LDL.LU R6, [R1+0x7b8] ;  /* 0x0007b80001067983 */ /* 0x000ee20000300800 */
[----:B------:R-:W3:Y:S01]  /*31cc0*/  LDL.LU R7, [R1+0x7bc] ;  /* 0x0007bc0001077983 */ /* 0x000ee20000300800 */
[----:B--2---:R-:W-:Y:S02]  /*31cd0*/  HMMA.16816.F32.BF16 R16, R20, R10, R16 ;  /* 0x0000000a1410723c */ /* 0x004fe40000041810 */
[----:B---3--:R-:W-:Y:S01]  /*31ce0*/  STL.64 [R1+0x2160], R6 ;  /* 0x0021600601007387 */ /* 0x008fe20000100a00 */
[----:B------:R0:W-:Y:S03]  /*31cf0*/  STL.64 [R1+0x2158], R4 ;  /* 0x0021580401007387 */ /* 0x0001e60000100a00 */
[----:B0-----:R-:W2:Y:S01]  /*31d00*/  LDL.LU R4, [R1+0x7c0] ;  /* 0x0007c00001047983 */ /* 0x001ea20000300800 */
[----:B------:R-:W2:Y:S02]  /*31d10*/  LDL.LU R5, [R1+0x7c4] ;  /* 0x0007c40001057983 */ /* 0x000ea40000300800 */
[----:B------:R-:W-:-:S02]  /*31d20*/  IMAD.MOV.U32 R6, RZ, RZ, R26 ;  /* 0x000000ffff067224 */ /* 0x000fc400078e001a */
[----:B------:R-:W-:Y:S01]  /*31d30*/  IMAD.MOV.U32 R7, RZ, RZ, R27 ;  /* 0x000000ffff077224 */ /* 0x000fe200078e001b */
[----:B------:R-:W3:Y:S01]  /*31d40*/  LDL.LU R26, [R1+0x231c] ;  /* 0x00231c00011a7983 */ /* 0x000ee20000300800 */
[----:B------:R-:W3:Y:S03]  /*31d50*/  LDL.LU R27, [R1+0x2318] ;  /* 0x00231800011b7983 */ /* 0x000ee60000300800 */
[----:B------:R0:W-:Y:S04]  /*31d60*/  STL.64 [R1+0x2170], R6 ;  /* 0x0021700601007387 */ /* 0x0001e80000100a00 */
[----:B--2---:R1:W-:Y:S01]  /*31d70*/  STL.64 [R1+0x2168], R4 ;  /* 0x0021680401007387 */ /* 0x0043e20000100a00 */
[----:B0-----:R-:W2:Y:S02]  /*31d80*/  LDL R6, [R1+0x8] ;  /* 0x0000080001067983 */ /* 0x001ea40000100800 */
[----:B------:R-:W2:Y:S02]  /*31d90*/  LDL R7, [R1+0xc] ;  /* 0x00000c0001077983 */ /* 0x000ea40000100800 */
[----:B------:R-:W-:Y:S01]  /*31da0*/  STL.64 [R1+0xc90], R16 ;  /* 0x000c901001007387 */ /* 0x000fe20000100a00 */
[----:B------:R0:W-:Y:S01]  /*31db0*/  STL.64 [R1+0xc98], R18 ;  /* 0x000c981201007387 */ /* 0x0001e20000100a00 */
[----:B-1----:R-:W-:-:S02]  /*31dc0*/  IMAD.MOV.U32 R5, RZ, RZ, R10 ;  /* 0x000000ffff057224 */ /* 0x002fc400078e000a */
[----:B------:R-:W-:Y:S01]  /*31dd0*/  IMAD.MOV.U32 R4, RZ, RZ, R11 ;  /* 0x000000ffff047224 */ /* 0x000fe200078e000b */
[----:B0-----:R-:W2:Y:S01]  /*31de0*/  LDL.LU.64 R18, [R1+0x2310] ;  /* 0x0023100001127983 */ /* 0x001ea20000300a00 */
[----:B------:R-:W2:Y:S02]  /*31df0*/  LDL.LU.64 R16, [R1+0x2308] ;  /* 0x0023080001107983 */ /* 0x000ea40000300a00 */
[----:B------:R-:W2:Y:S02]  /*31e00*/  LDL.LU.64 R10, [R1+0x2300] ;  /* 0x00230000010a7983 */ /* 0x000ea40000300a00 */
[----:B------:R-:W2:Y:S02]  /*31e10*/  LDL.LU.64 R8, [R1+0x22f8] ;  /* 0x0022f80001087983 */ /* 0x000ea40000300a00 */
[----:B--2---:R-:W-:Y:S11]  /*31e20*/  HMMA.16816.F32.BF16 R8, R20, R6, R8 ;  /* 0x000000061408723c */ /* 0x004ff60000041808 */
[----:B------:R-:W-:Y:S11]  /*31e30*/  @!UPT UIADD3 URZ, URZ, URZ, URZ ;  /* 0x0000003f3f3ff290 */ /* 0x000ff6000fffe03f */
[----:B------:R-:W-:Y:S01]  /*31e40*/  @!UPT UIADD3 URZ, URZ, URZ, URZ ;  /* 0x0000003f3f3ff290 */ /* 0x000fe2000fffe03f */
[----:B------:R-:W-:Y:S01]  /*31e50*/  STL.64 [R1+0xc80], R8 ;  /* 0x000c800801007387 */ /* 0x000fe20000100a00 */
[----:B------:R0:W-:Y:S03]  /*31e60*/  STL.64 [R1+0xc88], R10 ;  /* 0x000c880a01007387 */ /* 0x0001e60000100a00 */
[----:B0-----:R-:W2:Y:S01]  /*31e70*/  LDL.LU.64 R10, [R1+0x22f0] ;  /* 0x0022f000010a7983 */ /* 0x001ea20000300a00 */
[----:B------:R-:W2:Y:S02]  /*31e80*/  LDL.LU.64 R8, [R1+0x22e8] ;  /* 0x0022e80001087983 */ /* 0x000ea40000300a00 */
[----:B------:R0:W-:Y:S02]  /*31e90*/  STL.64 [R1+0x2180], R6 ;  /* 0x0021800601007387 */ /* 0x0001e40000100a00 */
[----:B0-----:R-:W-:Y:S02]  /*31ea0*/  IMAD.MOV.U32 R6, RZ, RZ, R5 ;  /* 0x000000ffff067224 */ /* 0x001fe400078e0005 */
[----:B------:R-:W-:-:S05]  /*31eb0*/  IMAD.MOV.U32 R7, RZ, RZ, R4 ;  /* 0x000000ffff077224 */ /* 0x000fca00078e0004 */
[----:B------:R0:W-:Y:S01]  /*31ec0*/  STL.64 [R1+0x2198], R6 ;  /* 0x0021980601007387 */ /* 0x0001e20000100a00 */
[----:B------:R-:W3:Y:S02]  /*31ed0*/  LDL.LU R4, [R1+0x850] ;  /* 0x0008500001047983 */ /* 0x000ee40000300800 */
[----:B------:R-:W3:Y:S01]  /*31ee0*/  LDL.LU R5, [R1+0x854] ;  /* 0x0008540001057983 */ /* 0x000ee20000300800 */
[----:B0-----:R-:W3:Y:S01]  /*31ef0*/  LDL.LU R6, [R1+0x858] ;  /* 0x0008580001067983 */ /* 0x001ee20000300800 */
[----:B------:R-:W3:Y:S02]  /*31f00*/  LDL.LU R7, [R1+0x85c] ;  /* 0x00085c0001077983 */ /* 0x000ee40000300800 */
[----:B---3--:R-:W-:Y:S11]  /*31f10*/  HMMA.16816.F32.BF16 R4, R20, R26, R4 ;  /* 0x0000001a1404723c */ /* 0x008ff60000041804 */
[----:B------:R-:W-:Y:S11]  /*31f20*/  @!UPT UIADD3 URZ, URZ, URZ, URZ ;  /* 0x0000003f3f3ff290 */ /* 0x000ff6000fffe03f */
[----:B------:R-:W-:Y:S01]  /*31f30*/  @!UPT UIADD3 URZ, URZ, URZ, URZ ;  /* 0x0000003f3f3ff290 */ /* 0x000fe2000fffe03f */
[----:B------:R-:W-:Y:S01]  /*31f40*/  STL.64 [R1+0xc70], R4 ;  /* 0x000c700401007387 */ /* 0x000fe20000100a00 */
[----:B------:R0:W-:Y:S02]  /*31f50*/  STL.64 [R1+0xc78], R6 ;  /* 0x000c780601007387 */ /* 0x0001e40000100a00 */
[----:B0-----:R-:W-:Y:S02]  /*31f60*/  IMAD.MOV.U32 R6, RZ, RZ, R25 ;  /* 0x000000ffff067224 */ /* 0x001fe400078e0019 */
[----:B------:R-:W-:-:S05]  /*31f70*/  IMAD.MOV.U32 R7, RZ, RZ, R24 ;  /* 0x000000ffff077224 */ /* 0x000fca00078e0018 */
[----:B------:R-:W-:Y:S01]  /*31f80*/  STL.64 [R1+0x21b0], R6 ;  /* 0x0021b00601007387 */ /* 0x000fe20000100a00 */
[----:B------:R0:W-:Y:S02]  /*31f90*/  STL.64 [R1+0x2178], R26 ;  /* 0x0021781a01007387 */ /* 0x0001e40000100a00 */
[----:B------:R-:W3:Y:S02]  /*31fa0*/  LDL.LU R24, [R1+0x7d0] ;  /* 0x0007d00001187983 */ /* 0x000ee40000300800 */
[----:B------:R-:W3:Y:S01]  /*31fb0*/  LDL.LU R25, [R1+0x7d4] ;  /* 0x0007d40001197983 */ /* 0x000ee20000300800 */
[----:B0-----:R-:W2:Y:S01]  /*31fc0*/  LDL.LU R26, [R1+0x7d8] ;  /* 0x0007d800011a7983 */ /* 0x001ea20000300800 */
[----:B------:R-:W2:Y:S02]  /*31fd0*/  LDL.LU R27, [R1+0x7dc] ;  /* 0x0007dc00011b7983 */ /* 0x000ea40000300800 */
[----:B------:R-:W-:Y:S02]  /*31fe0*/  IMAD.MOV.U32 R6, RZ, RZ, R0 ;  /* 0x000000ffff067224 */ /* 0x000fe400078e0000 */
[----:B------:R-:W-:Y:S01]  /*31ff0*/  IMAD.MOV.U32 R7, RZ, RZ, R14 ;  /* 0x000000ffff077224 */ /* 0x000fe200078e000e */
[----:B------:R-:W4:Y:S01]  /*32000*/  LDL.LU R0, [R1+0x22e4] ;  /* 0x0022e40001007983 */ /* 0x000f220000300800 */
[----:B------:R-:W4:Y:S03]  /*32010*/  LDL.LU R14, [R1+0x22e0] ;  /* 0x0022e000010e7983 */ /* 0x000f260000300800 */
[----:B------:R0:W-:Y:S02]  /*32020*/  STL.64 [R1+0x21c8], R6 ;  /* 0x0021c80601007387 */ /* 0x0001e40000100a00 */
[----:B0-----:R-:W-:-:S02]  /*32030*/  IMAD.MOV.U32 R6, RZ, RZ, R15 ;  /* 0x000000ffff067224 */ /* 0x001fc400078e000f */
[----:B--2---:R-:W-:Y:S01]  /*32040*/  STL.64 [R1+0x2190], R26 ;  /* 0x0021901a01007387 */ /* 0x004fe20000100a00 */
[----:B---3--:R0:W-:Y:S03]  /*32050*/  STL.64 [R1+0x2188], R24 ;  /* 0x0021881801007387 */ /* 0x0081e60000100a00 */
[----:B0-----:R-:W2:Y:S01]  /*32060*/  LDL.LU R24, [R1+0x7e0] ;  /* 0x0007e00001187983 */ /* 0x001ea20000300800 */
[----:B------:R-:W2:Y:S02]  /*32070*/  LDL.LU R25, [R1+0x7e4] ;  /* 0x0007e40001197983 */ /* 0x000ea40000300800 */
[----:B------:R-:W3:Y:S02]  /*32080*/  LDL.LU R26, [R1+0x7e8] ;  /* 0x0007e800011a7983 */ /* 0x000ee40000300800 */
[----:B------:R-:W3:Y:S01]  /*32090*/  LDL.LU R27, [R1+0x7ec] ;  /* 0x0007ec00011b7983 */ /* 0x000ee20000300800 */
[----:B------:R-:W2:Y:S01]  /*320a0*/  LDL.LU R15, [R1+0x22dc] ;  /* 0x0022dc00010f7983 */ /* 0x000ea20000300800 */
[----:B------:R-:W-:-:S02]  /*320b0*/  IMAD.MOV.U32 R7, RZ, RZ, R2 ;  /* 0x000000ffff077224 */ /* 0x000fc400078e0002 */
[----:B------:R-:W4:Y:S03]  /*320c0*/  LDL.LU R2, [R1+0x22d8] ;  /* 0x0022d80001027983 */ /* 0x000f260000300800 */
[----:B------:R0:W-:Y:S02]  /*320d0*/  STL.64 [R1+0x21e0], R6 ;  /* 0x0021e00601007387 */ /* 0x0001e40000100a00 */
[----:B0-----:R-:W-:Y:S02]  /*320e0*/  IMAD.MOV.U32 R6, RZ, RZ, R29 ;  /* 0x000000ffff067224 */ /* 0x001fe400078e001d */
[----:B------:R-:W-:Y:S01]  /*320f0*/  IMAD.MOV.U32 R7, RZ, RZ, R28 ;  /* 0x000000ffff077224 */ /* 0x000fe200078e001c */
[----:B---3--:R4:W-:Y:S01]  /*32100*/  STL.64 [R1+0x21a8], R26 ;  /* 0x0021a81a01007387 */ /* 0x0089e20000100a00 */
[----:B--2---:R0:W-:Y:S02]  /*32110*/  STL.64 [R1+0x21a0], R24 ;  /* 0x0021a01801007387 */ /* 0x0041e40000100a00 */
[----:B----4-:R-:W-:Y:S01]  /*32120*/  IMAD.MOV.U32 R26, RZ, RZ, R14 ;  /* 0x000000ffff1a7224 */ /* 0x010fe200078e000e */
[----:B0-----:R-:W2:Y:S01]  /*32130*/  LDL.LU R24, [R1+0x7f0] ;  /* 0x0007f00001187983 */ /* 0x001ea20000300800 */
[----:B------:R-:W2:Y:S02]  /*32140*/  LDL.LU R25, [R1+0x7f4] ;  /* 0x0007f40001197983 */ /* 0x000ea40000300800 */
[----:B------:R-:W3:Y:S02]  /*32150*/  LDL.LU R14, [R1+0x22d4] ;  /* 0x0022d400010e7983 */ /* 0x000ee40000300800 */
[----:B------:R-:W-:-:S02]  /*32160*/  IMAD.MOV.U32 R27, RZ, RZ, R15 ;  /* 0x000000ffff1b7224 */ /* 0x000fc400078e000f */
[----:B------:R-:W4:Y:S01]  /*32170*/  LDL.LU R15, [R1+0x22d0] ;  /* 0x0022d000010f7983 */ /* 0x000f220000300800 */
[----:B------:R0:W-:Y:S02]  /*32180*/  STL.64 [R1+0x21f8], R6 ;  /* 0x0021f80601007387 */ /* 0x0001e40000100a00 */
[----:B0-----:R-:W-:Y:S02]  /*32190*/  IMAD.MOV.U32 R6, RZ, RZ, R19 ;  /* 0x000000ffff067224 */ /* 0x001fe400078e0013 */
[----:B------:R-:W-:-:S05]  /*321a0*/  IMAD.MOV.U32 R7, RZ, RZ, R18 ;  /* 0x000000ffff077224 */ /* 0x000fca00078e0012 */
[----:B------:R0:W-:Y:S01]  /*321b0*/  STL.64 [R1+0x2210], R6 ;  /* 0x0022100601007387 */ /* 0x0001e20000100a00 */
[----:B------:R-:W2:Y:S02]  /*321c0*/  LDL.LU R4, [R1+0x4d0] ;  /* 0x0004d00001047983 */ /* 0x000ea40000300800 */
[----:B------:R-:W2:Y:S01]  /*321d0*/  LDL.LU R5, [R1+0x4d4] ;  /* 0x0004d40001057983 */ /* 0x000ea20000300800 */
[----:B0-----:R-:W2:Y:S01]  /*321e0*/  LDL.LU R6, [R1+0x4d8] ;  /* 0x0004d80001067983 */ /* 0x001ea20000300800 */
[----:B------:R-:W2:Y:S03]  /*321f0*/  LDL.LU R7, [R1+0x4dc] ;  /* 0x0004dc0001077983 */ /* 0x000ea60000300800 */
[----:B--2---:R0:W-:Y:S01]  /*32200*/  STL.64 [R1+0x2220], R6 ;  /* 0x0022200601007387 */ /* 0x0041e20000100a00 */
[----:B------:R-:W-:Y:S02]  /*32210*/  STL.64 [R1+0x2218], R4 ;  /* 0x0022180401007387 */ /* 0x000fe40000100a00 */
        /* <DEDUP_REMOVED lines=13> */
[----:B------:R-:W-:-:S05]  /*322f0*/  IMAD.MOV.U32 R7, RZ, RZ, R10 ;  /* 0x000000ffff077224 */ /* 0x000fca00078e000a */
[----:B------:R-:W-:Y:S04]  /*32300*/  STL.64 [R1+0x2268], R6 ;  /* 0x0022680601007387 */ /* 0x000fe80000100a00 */
[----:B--2---:R-:W-:Y:S01]  /*32310*/  STL.64 [R1+0x21d8], R26 ;  /* 0x0021d81a01007387 */ /* 0x004fe20000100a00 */
[----:B------:R0:W-:Y:S03]  /*32320*/  STL.64 [R1+0x21d0], R24 ;  /* 0x0021d01801007387 */ /* 0x0001e60000100a00 */
[----:B0-----:R-:W2:Y:S01]  /*32330*/  LDL.LU R24, [R1+0x810] ;  /* 0x0008100001187983 */ /* 0x001ea20000300800 */
[----:B------:R-:W2:Y:S02]  /*32340*/  LDL.LU R25, [R1+0x814] ;  /* 0x0008140001197983 */ /* 0x000ea40000300800 */
[----:B------:R-:W-:-:S02]  /*32350*/  IMAD.MOV.U32 R6, RZ, RZ, R9 ;  /* 0x000000ffff067224 */ /* 0x000fc400078e0009 */
[----:B------:R-:W-:Y:S02]  /*32360*/  IMAD.MOV.U32 R7, RZ, RZ, R8 ;  /* 0x000000ffff077224 */ /* 0x000fe400078e0008 */
[----:B----4-:R-:W-:Y:S02]  /*32370*/  IMAD.MOV.U32 R26, RZ, RZ, R15 ;  /* 0x000000ffff1a7224 */ /* 0x010fe400078e000f */
[----:B---3--:R-:W-:Y:S01]  /*32380*/  IMAD.MOV.U32 R27, RZ, RZ, R14 ;  /* 0x000000ffff1b7224 */ /* 0x008fe200078e000e */
[----:B------:R-:W3:Y:S01]  /*32390*/  LDL.LU R15, [R1+0x22cc] ;  /* 0x0022cc00010f7983 */ /* 0x000ee20000300800 */
[----:B------:R-:W4:Y:S02]  /*323a0*/  LDL.LU R14, [R1+0x22c8] ;  /* 0x0022c800010e7983 */ /* 0x000f240000300800 */
[----:B------:R-:W-:Y:S01]  /*323b0*/  STL.64 [R1+0x2280], R6 ;  /* 0x0022800601007387 */ /* 0x000fe20000100a00 */
[----:B------:R-:W-:Y:S04]  /*323c0*/  STL.64 [R1+0x21f0], R26 ;  /* 0x0021f01a01007387 */ /* 0x000fe80000100a00 */
[----:B--2---:R0:W-:Y:S04]  /*323d0*/  STL.64 [R1+0x21e8], R24 ;  /* 0x0021e81801007387 */ /* 0x0041e80000100a00 */
        /* <DEDUP_REMOVED lines=8> */
[----:B----4-:R-:W-:-:S02]  /*32460*/  IMAD.MOV.U32 R26, RZ, RZ, R14 ;  /* 0x000000ffff1a7224 */ /* 0x010fc400078e000e */
[----:B---3--:R-:W-:Y:S01]  /*32470*/  IMAD.MOV.U32 R27, RZ, RZ, R15 ;  /* 0x000000ffff1b7224 */ /* 0x008fe200078e000f */
[----:B------:R-:W3:Y:S01]  /*32480*/  LDL.LU R14, [R1+0x22c4] ;  /* 0x0022c400010e7983 */ /* 0x000ee20000300800 */
[----:B------:R-:W4:Y:S02]  /*32490*/  LDL.LU R15, [R1+0x22c0] ;  /* 0x0022c000010f7983 */ /* 0x000f240000300800 */
        /* <DEDUP_REMOVED lines=8> */
[----:B------:R-:W-:Y:S01]  /*32520*/  STL.64 [R1+0x2230], R26 ;  /* 0x0022301a01007387 */ /* 0x000fe20000100a00 */
        /* <DEDUP_REMOVED lines=12> */
[----:B------:R-:W4:Y:S03]  /*325f0*/  LDL.LU R14, [R1+0x22b8] ;  /* 0x0022b800010e7983 */ /* 0x000f260000300800 */
[----:B------:R-:W-:Y:S04]  /*32600*/  STL.64 [R1+0x2260], R26 ;  /* 0x0022601a01007387 */ /* 0x000fe80000100a00 */
[----:B--2---:R0:W-:Y:S04]  /*32610*/  STL.64 [R1+0x2258], R24 ;  /* 0x0022581801007387 */ /* 0x0041e80000100a00 */
[----:B0-----:R-:W2:Y:S01]  /*32620*/  LDL.LU R24, [R1+0x500] ;  /* 0x0005000001187983 */ /* 0x001ea20000300800 */
[----:B------:R-:W2:Y:S02]  /*32630*/  LDL.LU R25, [R1+0x504] ;  /* 0x0005040001197983 */ /* 0x000ea40000300800 */
[----:B------:R-:W2:Y:S02]  /*32640*/  LDL.LU R26, [R1+0x508] ;  /* 0x00050800011a7983 */ /* 0x000ea40000300800 */
[----:B------:R-:W2:Y:S02]  /*32650*/  LDL.LU R27, [R1+0x50c] ;  /* 0x00050c00011b7983 */ /* 0x000ea40000300800 */
[----:B--2---:R4:W-:Y:S01]  /*32660*/  STL.64 [R1+0x2278], R26 ;  /* 0x0022781a01007387 */ /* 0x0049e20000100a00 */
[----:B------:R0:W-:Y:S02]  /*32670*/  STL.64 [R1+0x2270], R24 ;  /* 0x0022701801007387 */ /* 0x0001e40000100a00 */
[----:B----4-:R-:W-:Y:S01]  /*32680*/  IMAD.MOV.U32 R26, RZ, RZ, R14 ;  /* 0x000000ffff1a7224 */ /* 0x010fe200078e000e */
[----:B0-----:R-:W2:Y:S01]  /*32690*/  LDL.LU R24, [R1+0x510] ;  /* 0x0005100001187983 */ /* 0x001ea20000300800 */
[----:B------:R-:W2:Y:S02]  /*326a0*/  LDL.LU R25, [R1+0x514] ;  /* 0x0005140001197983 */ /* 0x000ea40000300800 */
[----:B------:R-:W4:Y:S02]  /*326b0*/  LDL.LU R14, [R1+0x22b4] ;  /* 0x0022b400010e7983 */ /* 0x000f240000300800 */
[----:B---3--:R-:W-:-:S02]  /*326c0*/  IMAD.MOV.U32 R27, RZ, RZ, R15 ;  /* 0x000000ffff1b7224 */ /* 0x008fc400078e000f */
[----:B------:R-:W4:Y:S03]  /*326d0*/  LDL.LU R15, [R1+0x22b0] ;  /* 0x0022b000010f7983 */ /* 0x000f260000300800 */
[----:B------:R-:W-:Y:S01]  /*326e0*/  STL.64 [R1+0x2290], R26 ;  /* 0x0022901a01007387 */ /* 0x000fe20000100a00 */
[C---:B----4-:R-:W-:Y:S01]  /*326f0*/  HMMA.16816.F32.BF16 R8, R20.reuse, R14, R8 ;  /* 0x0000000e1408723c */ /* 0x050fe20000041808 */
[----:B--2---:R0:W-:Y:S04]  /*32700*/  STL.64 [R1+0x2288], R24 ;  /* 0x0022881801007387 */ /* 0x0041e80000100a00 */
        /* <DEDUP_REMOVED lines=8> */
[----:B------:R-:W-:Y:S02]  /*32790*/  IMAD.MOV.U32 R6, RZ, RZ, R2 ;  /* 0x000000ffff067224 */ /* 0x000fe400078e0002 */
[----:B------:R-:W-:Y:S01]  /*327a0*/  IMAD.MOV.U32 R7, RZ, RZ, R0 ;  /* 0x000000ffff077224 */ /* 0x000fe200078e0000 */
[----:B---3--:R-:W-:Y:S01]  /*327b0*/  HMMA.16816.F32.BF16 R20, R20, R10, R16 ;  /* 0x0000000a1414723c */ /* 0x008fe20000041810 */
[----:B------:R-:W2:Y:S01]  /*327c0*/  LDL.LU.64 R18, [R1+0x22a0] ;  /* 0x0022a00001127983 */ /* 0x000ea20000300a00 */
[----:B------:R-:W2:Y:S11]  /*327d0*/  LDL.LU.64 R16, [R1+0x2298] ;  /* 0x0022980001107983 */ /* 0x000eb60000300a00 */
[----:B------:R-:W-:Y:S10]  /*327e0*/  @!UPT UIADD3 URZ, URZ, URZ, URZ ;  /* 0x0000003f3f3ff290 */ /* 0x000ff4000fffe03f */
[----:B------:R-:W-:Y:S01]  /*327f0*/  STL.64 [R1+0x950], R20 ;  /* 0x0009501401007387 */ /* 0x000fe20000100a00 */
[----:B------:R0:W-:Y:S03]  /*32800*/  STL.64 [R1+0x958], R22 ;  /* 0x0009581601007387 */ /* 0x0001e60000100a00 */
[----:B0-----:R-:W3:Y:S01]  /*32810*/  LDL.64 R22, [R1+0x78] ;  /* 0x0000780001167983 */ /* 0x001ee20000100a00 */
        /* <DEDUP_REMOVED lines=34> */
[----:B0-----:R-:W4:Y:S01]  /*32a40*/  LDL.LU.64 R6, [R1+0x2220] ;  /* 0x0022200001067983 */ /* 0x001f220000300a00 */
[----:B------:R-:W4:Y:S02]  /*32a50*/  LDL.LU.64 R4, [R1+0x2218] ;  /* 0x0022180001047983 */ /* 0x000f240000300a00 */
[----:B---3--:R-:W-:Y:S01]  /*32a60*/  IMAD.MOV.U32 R2, RZ, RZ, R22 ;  /* 0x000000ffff027224 */ /* 0x008fe200078e0016 */
[C---:B----4-:R-:W-:Y:S11]  /*32a70*/  HMMA.16816.F32.BF16 R4, R16.reuse, R22, R4 ;  /* 0x000000161004723c */ /* 0x050ff60000041804 */
[----:B------:R-:W-:Y:S11]  /*32a80*/  @!UPT UIADD3 URZ, URZ, URZ, URZ ;  /* 0x0000003f3f3ff290 */ /* 0x000ff6000fffe03f */
[----:B------:R-:W-:Y:S01]  /*32a90*/  @!UPT UIADD3 URZ, URZ, URZ, URZ ;  /* 0x0000003f3f3ff290 */ /* 0x000fe2000fffe03f */
[----:B------:R-:W-:Y:S01]  /*32aa0*/  STL.64 [R1+0xd50], R4 ;  /* 0x000d500401007387 */ /* 0x000fe20000100a00 */
[----:B------:R0:W-:Y:S03]  /*32ab0*/  STL.64 [R1+0xd58], R6 ;  /* 0x000d580601007387 */ /* 0x0001e60000100a00 */
[----:B0-----:R-:W2:Y:S01]  /*32ac0*/  LDL.LU.64 R6, [R1+0x2210] ;  /* 0x0022100001067983 */ /* 0x001ea20000300a00 */
[----:B------:R-:W-:Y:S02]  /*32ad0*/  IMAD.MOV.U32 R0, RZ, RZ, R23 ;  /* 0x000000ffff007224 */ /* 0x000fe400078e0017 */
        /* <DEDUP_REMOVED lines=59> */
[----:B------:R-:W-:Y:S01]  /*32e90*/  STL.64 [R1+0xc00], R4 ;  /* 0x000c000401007387 */ /* 0x000fe20000100a00 */
[----:B------:R0:W-:Y:S03]  /*32ea0*/  STL.64 [R1+0xc08], R6 ;  /* 0x000c080601007387 */ /* 0x0001e60000100a00 */
[----:B0-----:R-:W2:Y:S01]  /*32eb0*/  LDL.LU.64 R6, [R1+0x2160] ;  /* 0x0021600001067983 */ /* 0x001ea20000300a00 */
[----:B------:R-:W2:Y:S02]  /*32ec0*/  LDL.LU.64 R4, [R1+0x2158] ;  /* 0x0021580001047983 */ /* 0x000ea40000300a00 */
[----:B------:R0:W-:Y:S02]  /*32ed0*/  STL.64 [R1+0x2130], R26 ;  /* 0x0021301a01007387 */ /* 0x0001e40000100a00 */
[----:B0-----:R-:W3:Y:S01]  /*32ee0*/  LDL.64 R26, [R1+0xc8] ;  /* 0x0000c800011a7983 */ /* 0x001ee20000100a00 */
[C---:B--2---:R-:W-:Y:S11]  /*32ef0*/  HMMA.16816.F32.BF16 R4, R16.reuse, R14, R4 ;  /* 0x0000000e1004723c */ /* 0x044ff60000041804 */
[----:B------:R-:W-:Y:S11]  /*32f00*/  @!UPT UIADD3 URZ, URZ, URZ, URZ ;  /* 0x0000003f3f3ff290 */ /* 0x000ff6000fffe03f */
[----:B------:R-:W-:Y:S01]  /*32f10*/  @!UPT UIADD3 URZ, URZ, URZ, URZ ;  /* 0x0000003f3f3ff290 */ /* 0x000fe2000fffe03f */
[----:B------:R-:W-:Y:S01]  /*32f20*/  STL.64 [R1+0xbf0], R4 ;  /* 0x000bf00401007387 */ /* 0x000fe20000100a00 */
[----:B------:R0:W-:Y:S03]  /*32f30*/  STL.64 [R1+0xbf8], R6 ;  /* 0x000bf80601007387 */ /* 0x0001e60000100a00 */
[----:B0-----:R-:W3:Y:S01]  /*32f40*/  LDL.LU.64 R6, [R1+0x2150] ;  /* 0x0021500001067983 */ /* 0x001ee20000300a00 */
[----:B------:R-:W3:Y:S02]  /*32f50*/  LDL.LU.64 R4, [R1+0x2148] ;  /* 0x0021480001047983 */ /* 0x000ee40000300a00 */
[----:B------:R0:W-:Y:S02]  /*32f60*/  STL.64 [R1+0x20e8], R14 ;  /* 0x0020e80e01007387 */ /* 0x0001e40000100a00 */
[----:B------:R-:W2:Y:S01]  /*32f70*/  LDL.LU R12, [R1+0x4c0] ;  /* 0x0004c000010c7983 */ /* 0x000ea20000300800 */
[----:B------:R-:W2:Y:S04]  /*32f80*/  LDL.LU R13, [R1+0x4c4] ;  /* 0x0004c400010d7983 */ /* 0x000ea80000300800 */
[----:B0-----:R-:W2:Y:S01]  /*32f90*/  LDL.LU R14, [R1+0x4c8] ;  /* 0x0004c800010e7983 */ /* 0x001ea20000300800 */
[----:B------:R-:W2:Y:S02]  /*32fa0*/  LDL.LU R15, [R1+0x4cc] ;  /* 0x0004cc00010f7983 */ /* 0x000ea40000300800 */
[----:B------:R-:W-:Y:S02]  /*32fb0*/  STL [R1+0x207c], R10 ;  /* 0x00207c0a01007387 */ /* 0x000fe40000100800 */
[----:B------:R3:W-:Y:S01]  /*32fc0*/  STL [R1+0x2078], R11 ;  /* 0x0020780b01007387 */ /* 0x0007e20000100800 */
[----:B--2---:R-:W-:Y:S08]  /*32fd0*/  HMMA.16816.F32.BF16 R12, R16, R10, R12 ;  /* 0x0000000a100c723c */ /* 0x004ff0000004180c */
[----:B---3--:R-:W-:Y:S07]  /*32fe0*/  HMMA.16816.F32.BF16 R8, R4, R26, R20 ;  /* 0x0000001a0408723c */ /* 0x008fee0000041814 */
[----:B------:R-:W-:-:S02]  /*32ff0*/  IMAD.MOV.U32 R21, RZ, RZ, R26 ;  /* 0x000000ffff157224 */ /* 0x000fc400078e001a */
[----:B------:R-:W-:-:S06]  /*33000*/  IMAD.MOV.U32 R20, RZ, RZ, R27 ;  /* 0x000000ffff147224 */ /* 0x000fcc00078e001b */
[----:B------:R-:W-:Y:S01]  /*33010*/  STL.64 [R1+0x940], R12 ;  /* 0x0009400c01007387 */ /* 0x000fe20000100a00 */
[----:B------:R-:W-:Y:S07]  /*33020*/  STL.64 [R1+0x948], R14 ;  /* 0x0009480e01007387 */ /* 0x000fee0000100a00 */
[----:B------:R0:W-:Y:S02]  /*33030*/  STL.64 [R1+0xf40], R8 ;  /* 0x000f400801007387 */ /* 0x0001e40000100a00 */
[----:B------:R1:W-:Y:S01]  /*33040*/  STL.64 [R1+0xf48], R10 ;  /* 0x000f480a01007387 */ /* 0x0003e20000100a00 */
[----:B0-----:R-:W2:Y:S01]  /*33050*/  LDL.LU R8, [R1+0x470] ;  /* 0x0004700001087983 */ /* 0x001ea20000300800 */
[----:B------:R-:W2:Y:S02]  /*33060*/  LDL.LU R9, [R1+0x474] ;  /* 0x0004740001097983 */ /* 0x000ea40000300800 */
[----:B-1----:R-:W3:Y:S02]  /*33070*/  LDL.LU R10, [R1+0x478] ;  /* 0x00047800010a7983 */ /* 0x002ee40000300800 */
[----:B------:R-:W3:Y:S01]  /*33080*/  LDL.LU R11, [R1+0x47c] ;  /* 0x00047c00010b7983 */ /* 0x000ee20000300800 */
[----:B------:R-:W4:Y:S01]  /*33090*/  LDL.LU R24, [R1+0x490] ;  /* 0x0004900001187983 */ /* 0x000f220000300800 */
[----:B------:R-:W4:Y:S02]  /*330a0*/  LDL.LU R25, [R1+0x494] ;  /* 0x0004940001197983 */ /* 0x000f240000300800 */
[----:B------:R-:W2:Y:S02]  /*330b0*/  LDL.LU R26, [R1+0x498] ;  /* 0x00049800011a7983 */ /* 0x000ea40000300800 */
[----:B------:R-:W2:Y:S02]  /*330c0*/  LDL.LU R27, [R1+0x49c] ;  /* 0x00049c00011b7983 */ /* 0x000ea40000300800 */
[----:B--2---:R0:W-:Y:S01]  /*330d0*/  STL.64 [R1+0x2140], R26 ;  /* 0x0021401a01007387 */ /* 0x0041e20000100a00 */
[----:B----4-:R-:W-:Y:S03]  /*330e0*/  STL.64 [R1+0x2138], R24 ;  /* 0x0021381801007387 */ /* 0x010fe60000100a00 */
[----:B0-----:R-:W2:Y:S01]  /*330f0*/  LDL.64 R26, [R1+0xb8] ;  /* 0x0000b800011a7983 */ /* 0x001ea20000100a00 */
[----:B---3--:R0:W-:Y:S02]  /*33100*/  STL.64 [R1+0x2118], R10 ;  /* 0x0021180a01007387 */ /* 0x0081e40000100a00 */
[----:B------:R-:W-:Y:S01]  /*33110*/  STL.64 [R1+0x2110], R8 ;  /* 0x0021100801007387 */ /* 0x000fe20000100a00 */
[----:B0-----:R-:W3:Y:S01]  /*33120*/  LDL.64 R10, [R1+0x98] ;  /* 0x00009800010a7983 */ /* 0x001ee20000100a00 */
[----:B------:R-:W-:-:S02]  /*33130*/  IMAD.MOV.U32 R18, RZ, RZ, R2 ;  /* 0x000000ffff127224 */ /* 0x000fc400078e0002 */
[----:B------:R-:W-:Y:S01]  /*33140*/  IMAD.MOV.U32 R19, RZ, RZ, R0 ;  /* 0x000000ffff137224 */ /* 0x000fe200078e0000 */
[----:B---3--:R0:W-:Y:S04]  /*33150*/  STL.64 [R1+0x2128], R10 ;  /* 0x0021280a01007387 */ /* 0x0081e80000100a00 */
[----:B0-----:R-:W3:Y:S01]  /*33160*/  LDL.64 R10, [R1+0xa8] ;  /* 0x0000a800010a7983 */ /* 0x001ee20000100a00 */
[----:B------:R0:W-:Y:S03]  /*33170*/  STL.64 [R1+0x2108], R18 ;  /* 0x0021081201007387 */ /* 0x0001e60000100a00 */
[----:B0-----:R-:W4:Y:S04]  /*33180*/  LDL.64 R18, [R1+0x88] ;  /* 0x0000880001127983 */ /* 0x001f280000100a00 */
[----:B----4-:R0:W-:Y:S01]  /*33190*/  STL.64 [R1+0x2120], R18 ;  /* 0x0021201201007387 */ /* 0x0101e20000100a00 */
[----:B------:R-:W4:Y:S02]  /*331a0*/  LDL.LU R16, [R1+0x480] ;  /* 0x0004800001107983 */ /* 0x000f240000300800 */
[----:B------:R-:W4:Y:S01]  /*331b0*/  LDL.LU R17, [R1+0x484] ;  /* 0x0004840001117983 */ /* 0x000f220000300800 */
[----:B0-----:R-:W4:Y:S01]  /*331c0*/  LDL.LU R18, [R1+0x488] ;  /* 0x0004880001127983 */ /* 0x001f220000300800 */
[----:B------:R-:W4:Y:S02]  /*331d0*/  LDL.LU R19, [R1+0x48c] ;  /* 0x00048c0001137983 */ /* 0x000f240000300800 */
[----:B------:R-:W2:Y:S02]  /*331e0*/  LDL.64 R14, [R1+0x58] ;  /* 0x00005800010e7983 */ /* 0x000ea40000100a00 */
[----:B--2---:R0:W-:Y:S04]  /*331f0*/  STL.64 [R1+0x20f8], R14 ;  /* 0x0020f80e01007387 */ /* 0x0041e80000100a00 */
[----:B0-----:R-:W2:Y:S04]  /*33200*/  LDL.64 R14, [R1+0x68] ;  /* 0x00006800010e7983 */ /* 0x001ea80000100a00 */
[----:B--2---:R0:W-:Y:S01]  /*33210*/  STL.64 [R1+0x2100], R14 ;  /* 0x0021000e01007387 */ /* 0x0041e20000100a00 */
[----:B------:R-:W2:Y:S02]  /*33220*/  LDL.LU R12, [R1+0x460] ;  /* 0x00046000010c7983 */ /* 0x000ea40000300800 */
[----:B------:R-:W2:Y:S01]  /*33230*/  LDL.LU R13, [R1+0x464] ;  /* 0x00046400010d7983 */ /* 0x000ea20000300800 */
[----:B0-----:R-:W2:Y:S01]  /*33240*/  LDL.LU R14, [R1+0x468] ;  /* 0x00046800010e7983 */ /* 0x001ea20000300800 */
[----:B------:R-:W2:Y:S02]  /*33250*/  LDL.LU R15, [R1+0x46c] ;  /* 0x00046c00010f7983 */ /* 0x000ea40000300800 */
[----:B------:R0:W-:Y:S02]  /*33260*/  STL [R1+0x2084], R20 ;  /* 0x0020841401007387 */ /* 0x0001e40000100800 */
[----:B------:R1:W-:Y:S01]  /*33270*/  STL [R1+0x2080], R21 ;  /* 0x0020801501007387 */ /* 0x0003e20000100800 */
[----:B0-----:R-:W2:Y:S01]  /*33280*/  LDL.LU R20, [R1+0x4a0] ;  /* 0x0004a00001147983 */ /* 0x001ea20000300800 */
[----:B-1----:R-:W2:Y:S02]  /*33290*/  LDL.LU R21, [R1+0x4a4] ;  /* 0x0004a40001157983 */ /* 0x002ea40000300800 */
[----:B------:R-:W2:Y:S02]  /*332a0*/  LDL.LU R22, [R1+0x4a8] ;  /* 0x0004a80001167983 */ /* 0x000ea40000300800 */
[----:B------:R-:W2:Y:S02]  /*332b0*/  LDL.LU R23, [R1+0x4ac] ;  /* 0x0004ac0001177983 */ /* 0x000ea40000300800 */
[C---:B--2---:R-:W-:Y:S11]  /*332c0*/  HMMA.16816.F32.BF16 R20, R4.reuse, R26, R20 ;  /* 0x0000001a0414723c */ /* 0x044ff60000041814 */
[----:B------:R-:W-:Y:S11]  /*332d0*/  @!UPT UIADD3 URZ, URZ, URZ, URZ ;  /* 0x0000003f3f3ff290 */ /* 0x000ff6000fffe03f */
[----:B------:R-:W-:Y:S01]  /*332e0*/  @!UPT UIADD3 URZ, URZ, URZ, URZ ;  /* 0x0000003f3f3ff290 */ /* 0x000fe2000fffe03f */
[----:B------:R-:W-:Y:S01]  /*332f0*/  STL.64 [R1+0xf30], R20 ;  /* 0x000f301401007387 */ /* 0x000fe20000100a00 */
[----:B------:R0:W-:Y:S02]  /*33300*/  STL.64 [R1+0xf38], R22 ;  /* 0x000f381601007387 */ /* 0x0001e40000100a00 */
[----:B0-----:R-:W-:Y:S02]  /*33310*/  IMAD.MOV.U32 R23, RZ, RZ, R26 ;  /* 0x000000ffff177224 */ /* 0x001fe400078e001a */
[----:B------:R-:W-:Y:S02]  /*33320*/  IMAD.MOV.U32 R22, RZ, RZ, R27 ;  /* 0x000000ffff167224 */ /* 0x000fe400078e001b */
[----:B------:R-:W3:Y:S01]  /*33330*/  LDL.LU.64 R26, [R1+0x2140] ;  /* 0x00214000011a7983 */ /* 0x000ee20000300a00 */
[----:B------:R-:W3:Y:S02]  /*33340*/  LDL.LU.64 R24, [R1+0x2138] ;  /* 0x0021380001187983 */ /* 0x000ee40000300a00 */
[----:B------:R0:W-:Y:S02]  /*33350*/  STL [R1+0x208c], R22 ;  /* 0x00208c1601007387 */ /* 0x0001e40000100800 */
[----:B------:R1:W-:Y:S01]  /*33360*/  STL [R1+0x2088], R23 ;  /* 0x0020881701007387 */ /* 0x0003e20000100800 */
[----:B------:R-:W2:Y:S01]  /*33370*/  LDL.LU R20, [R1+0x7a0] ;  /* 0x0007a00001147983 */ /* 0x000ea20000300800 */
[----:B------:R-:W2:Y:S03]  /*33380*/  LDL.LU R21, [R1+0x7a4] ;  /* 0x0007a40001157983 */ /* 0x000ea60000300800 */
[----:B0-----:R-:W2:Y:S01]  /*33390*/  LDL.LU R22, [R1+0x7a8] ;  /* 0x0007a80001167983 */ /* 0x001ea20000300800 */
[----:B-1----:R-:W2:Y:S01]  /*333a0*/  LDL.LU R23, [R1+0x7ac] ;  /* 0x0007ac0001177983 */ /* 0x002ea20000300800 */
[C---:B---3--:R-:W-:Y:S11]  /*333b0*/  HMMA.16816.F32.BF16 R24, R4.reuse, R10, R24 ;  /* 0x0000000a0418723c */ /* 0x048ff60000041818 */
[----:B------:R-:W-:Y:S11]  /*333c0*/  @!UPT UIADD3 URZ, URZ, URZ, URZ ;  /* 0x0000003f3f3ff290 */ /* 0x000ff6000fffe03f */
[----:B------:R-:W-:Y:S01]  /*333d0*/  @!UPT UIADD3 URZ, URZ, URZ, URZ ;  /* 0x0000003f3f3ff290 */ /* 0x000fe2000fffe03f */
[----:B------:R-:W-:Y:S01]  /*333e0*/  STL.64 [R1+0xf20], R24 ;  /* 0x000f201801007387 */ /* 0x000fe20000100a00 */
[----:B------:R0:W-:Y:S03]  /*333f0*/  STL.64 [R1+0xf28], R26 ;  /* 0x000f281a01007387 */ /* 0x0001e60000100a00 */
[----:B0-----:R-:W3:Y:S01]  /*33400*/  LDL.LU.64 R26, [R1+0x2130] ;  /* 0x00213000011a7983 */ /* 0x001ee20000300a00 */
[----:B------:R-:W-:Y:S02]  /*33410*/  IMAD.MOV.U32 R25, RZ, RZ, R10 ;  /* 0x000000ffff197224 */ /* 0x000fe400078e000a */
[----:B------:R-:W-:Y:S02]  /*33420*/  IMAD.MOV.U32 R24, RZ, RZ, R11 ;  /* 0x000000ffff187224 */ /* 0x000fe400078e000b */
[----:B------:R-:W4:Y:S04]  /*33430*/  LDL.LU.64 R10, [R1+0x2128] ;  /* 0x00212800010a7983 */ /* 0x000f280000300a00 */
[----:B---3--:R0:W-:Y:S01]  /*33440*/  STL.64 [R1+0x20a8], R26 ;  /* 0x0020a81a01007387 */ /* 0x0081e20000100a00 */
[----:B------:R1:W-:Y:S03]  /*33450*/  STL.64 [R1+0x20a0], R24 ;  /* 0x0020a01801007387 */ /* 0x0003e60000100a00 */
[----:B0-----:R-:W3:Y:S01]  /*33460*/  LDL.64 R26, [R1+0x38] ;  /* 0x00003800011a7983 */ /* 0x001ee20000100a00 */
[----:B----4-:R-:W-:Y:S01]  /*33470*/  HMMA.16816.F32.BF16 R16, R4, R10, R16 ;  /* 0x0000000a0410723c */ /* 0x010fe20000041810 */
[----:B------:R-:W-:-:S02]  /*33480*/  IMAD.MOV.U32 R29, RZ, RZ, R10 ;  /* 0x000000ffff1d7224 */ /* 0x000fc400078e000a */
[----:B------:R-:W-:Y:S01]  /*33490*/  IMAD.MOV.U32 R28, RZ, RZ, R11 ;  /* 0x000000ffff1c7224 */ /* 0x000fe200078e000b */
[----:B---3--:R0:W-:Y:S01]  /*334a0*/  STL.64 [R1+0x20f0], R26 ;  /* 0x0020f01a01007387 */ /* 0x0081e20000100a00 */
[----:B-1----:R-:W3:Y:S02]  /*334b0*/  LDL.LU R24, [R1+0x790] ;  /* 0x0007900001187983 */ /* 0x002ee40000300800 */
[----:B------:R-:W3:Y:S01]  /*334c0*/  LDL.LU R25, [R1+0x794] ;  /* 0x0007940001197983 */ /* 0x000ee20000300800 */
[----:B0-----:R-:W3:Y:S01]  /*334d0*/  LDL.LU R26, [R1+0x798] ;  /* 0x00079800011a7983 */ /* 0x001ee20000300800 */
[----:B------:R-:W3:Y:S11]  /*334e0*/  LDL.LU R27, [R1+0x79c] ;  /* 0x00079c00011b7983 */ /* 0x000ef60000300800 */
[----:B------:R-:W-:Y:S03]  /*334f0*/  @!UPT UIADD3 URZ, URZ, URZ, URZ ;  /* 0x0000003f3f3ff290 */ /* 0x000fe6000fffe03f */
[----:B------:R-:W-:Y:S02]  /*33500*/  STL.64 [R1+0xf10], R16 ;  /* 0x000f101001007387 */ /* 0x000fe40000100a00 */
[----:B------:R0:W-:Y:S02]  /*33510*/  STL.64 [R1+0xf18], R18 ;  /* 0x000f181201007387 */ /* 0x0001e40000100a00 */
[----:B0-----:R-:W4:Y:S01]  /*33520*/  LDL.LU.64 R18, [R1+0x2120] ;  /* 0x0021200001127983 */ /* 0x001f220000300a00 */
[----:B------:R-:W4:Y:S02]  /*33530*/  LDL.LU.64 R10, [R1+0x2118] ;  /* 0x00211800010a7983 */ /* 0x000f240000300a00 */
        /* <DEDUP_REMOVED lines=8> */
[----:B------:R-:W4:Y:S03]  /*335c0*/  LDL.LU.64 R18, [R1+0x2108] ;  /* 0x0021080001127983 */ /* 0x000f260000300a00 */
[----:B------:R0:W-:Y:S02]  /*335d0*/  STL.64 [R1+0x20b0], R10 ;  /* 0x0020b00a01007387 */ /* 0x0001e40000100a00 */
[----:B------:R-:W2:Y:S02]  /*335e0*/  LDL.LU R8, [R1+0x770] ;  /* 0x0007700001087983 */ /* 0x000ea40000300800 */
[----:B------:R-:W2:Y:S01]  /*335f0*/  LDL.LU R9, [R1+0x774] ;  /* 0x0007740001097983 */ /* 0x000ea20000300800 */
[----:B0-----:R-:W2:Y:S01]  /*33600*/  LDL.LU R10, [R1+0x778] ;  /* 0x00077800010a7983 */ /* 0x001ea20000300800 */
[----:B------:R-:W2:Y:S01]  /*33610*/  LDL.LU R11, [R1+0x77c] ;  /* 0x00077c00010b7983 */ /* 0x000ea20000300800 */
[C---:B----4-:R-:W-:Y:S02]  /*33620*/  HMMA.16816.F32.BF16 R16, R4.reuse, R18, R12 ;  /* 0x000000120410723c */ /* 0x050fe4000004180c */
[----:B------:R-:W2:Y:S11]  /*33630*/  LDL.LU.64 R14, [R1+0x2100] ;  /* 0x00210000010e7983 */ /* 0x000eb60000300a00 */
[----:B------:R-:W-:Y:S10]  /*33640*/  @!UPT UIADD3 URZ, URZ, URZ, URZ ;  /* 0x0000003f3f3ff290 */ /* 0x000ff4000fffe03f */
[----:B------:R-:W-:Y:S01]  /*33650*/  STL.64 [R1+0xd00], R16 ;  /* 0x000d001001007387 */ /* 0x000fe20000100a00 */
[----:B------:R-:W-:Y:S02]  /*33660*/  STL.64 [R1+0xd08], R18 ;  /* 0x000d081201007387 */ /* 0x000fe40000100a00 */
[----:B------:R-:W0:Y:S02]  /*33670*/  LDSM.16.MT88.4 R16, [R3+0xc200] ;  /* 0x00c200000310783b */ /* 0x000e240000004200 */
[----:B0-----:R0:W-:Y:S02]  /*33680*/  STL.64 [R1+0x1f30], R18 ;  /* 0x001f301201007387 */ /* 0x0011e40000100a00 */
[----:B------:R-:W-:Y:S02]  /*33690*/  STL.64 [R1+0x1f28], R16 ;  /* 0x001f281001007387 */ /* 0x000fe40000100a00 */
[----:B0-----:R-:W4:Y:S01]  /*336a0*/  LDL.64 R18, [R1+0x48] ;  /* 0x0000480001127983 */ /* 0x001f220000100a00 */
        /* <DEDUP_REMOVED lines=15> */
[----:B------:R-:W3:Y:S02]  /*337a0*/  LDL.LU.64 R14, [R1+0x20e8] ;  /* 0x0020e800010e7983 */ /* 0x000ee40000300a00 */
[----:B------:R-:W-:Y:S02]  /*337b0*/  STL.64 [R1+0x2098], R22 ;  /* 0x0020981601007387 */ /* 0x000fe40000100a00 */
[----:B------:R0:W-:Y:S02]  /*337c0*/  STL.64 [R1+0x2090], R20 ;  /* 0x0020901401007387 */ /* 0x0001e40000100a00 */
[----:B0-----:R-:W3:Y:S01]  /*337d0*/  LDL.LU R20, [R1+0x780] ;  /* 0x0007800001147983 */ /* 0x001ee20000300800 */
[----:B------:R-:W3:Y:S02]  /*337e0*/  LDL.LU R21, [R1+0x784] ;  /* 0x0007840001157983 */ /* 0x000ee40000300800 */
[----:B------:R-:W3:Y:S02]  /*337f0*/  LDL.LU R22, [R1+0x788] ;  /* 0x0007880001167983 */ /* 0x000ee40000300800 */
[----:B------:R-:W3:Y:S02]  /*33800*/  LDL.LU R23, [R1+0x78c] ;  /* 0x00078c0001177983 */ /* 0x000ee40000300800 */
[----:B----4-:R-:W-:-:S02]  /*33810*/  IMAD.MOV.U32 R13, RZ, RZ, R18 ;  /* 0x000000ffff0d7224 */ /* 0x010fc400078e0012 */
[----:B------:R-:W-:Y:S01]  /*33820*/  IMAD.MOV.U32 R12, RZ, RZ, R19 ;  /* 0x000000ffff0c7224 */ /* 0x000fe200078e0013 */
[C---:B--2---:R-:W-:Y:S08]  /*33830*/  HMMA.16816.F32.BF16 R8, R4.reuse, R26, R8 ;  /* 0x0000001a0408723c */ /* 0x044ff00000041808 */
[----:B---3--:R-:W-:Y:S11]  /*33840*/  HMMA.16816.F32.BF16 R20, R4, R18, R20 ;  /* 0x000000120414723c */ /* 0x008ff60000041814 */
[----:B------:R-:W-:Y:S11]  /*33850*/  @!UPT UIADD3 URZ, URZ, URZ, URZ ;  /* 0x0000003f3f3ff290 */ /* 0x000ff6000fffe03f */
[----:B------:R-:W-:Y:S01]  /*33860*/  @!UPT UIADD3 URZ, URZ, URZ, URZ ;  /* 0x0000003f3f3ff290 */ /* 0x000fe2000fffe03f */
[----:B------:R-:W-:Y:S01]  /*33870*/  STL.64 [R1+0xbe0], R20 ;  /* 0x000be01401007387 */ /* 0x000fe20000100a00 */
[----:B------:R-:W-:Y:S02]  /*33880*/  STL.64 [R1+0xbe8], R22 ;  /* 0x000be81601007387 */ /* 0x000fe40000100a00 */
[----:B------:R-:W-:Y:S02]  /*33890*/  STL.64 [R1+0x20c0], R14 ;  /* 0x0020c00e01007387 */ /* 0x000fe40000100a00 */
[----:B------:R-:W-:Y:S01]  /*338a0*/  STL.64 [R1+0x20b8], R12 ;  /* 0x0020b80c01007387 */ /* 0x000fe20000100a00 */
[----:B------:R0:W-:Y:S01]  /*338b0*/  STL.64 [R1+0xbd0], R8 ;  /* 0x000bd00801007387 */ /* 0x0001e20000100a00 */
[----:B------:R1:W-:Y:S02]  /*338c0*/  STL.64 [R1+0xbd8], R10 ;  /* 0x000bd80a01007387 */ /* 0x0003e40000100a00 */
[----:B------:R-:W2:Y:S02]  /*338d0*/  LDL.LU R16, [R1+0x370] ;  /* 0x0003700001107983 */ /* 0x000ea40000300800 */
[----:B------:R-:W2:Y:S01]  /*338e0*/  LDL.LU R17, [R1+0x374] ;  /* 0x0003740001117983 */ /* 0x000ea20000300800 */
[----:B------:R-:W3:Y:S01]  /*338f0*/  LDL.LU R18, [R1+0x378] ;  /* 0x0003780001127983 */ /* 0x000ee20000300800 */
[----:B------:R-:W3:Y:S03]  /*33900*/  LDL.LU R19, [R1+0x37c] ;  /* 0x00037c0001137983 */ /* 0x000ee60000300800 */
        /* <DEDUP_REMOVED lines=18> */
[----:B------:R-:W4:Y:S04]  /*33a30*/  LDL.64 R14, [R1+0x18] ;  /* 0x00001800010e7983 */ /* 0x000f280000100a00 */
[----:B------:R-:W2:Y:S01]  /*33a40*/  LDL.64 R26, [R1+0x8] ;  /* 0x00000800011a7983 */ /* 0x000ea20000100a00 */
[----:B------:R-:W2:Y:S02]  /*33a50*/  LDL.LU R20, [R1+0x730] ;  /* 0x0007300001147983 */ /* 0x000ea40000300800 */
[----:B------:R-:W2:Y:S02]  /*33a60*/  LDL.LU R21, [R1+0x734] ;  /* 0x0007340001157983 */ /* 0x000ea40000300800 */
[----:B------:R-:W2:Y:S01]  /*33a70*/  LDL.LU R22, [R1+0x738] ;  /* 0x0007380001167983 */ /* 0x000ea20000300800 */
[----:B------:R-:W2:Y:S01]  /*33a80*/  LDL.LU R23, [R1+0x73c] ;  /* 0x00073c0001177983 */ /* 0x000ea20000300800 */
[----:B---3--:R0:W-:Y:S02]  /*33a90*/  STL.64 [R1+0x1f48], R18 ;  /* 0x001f481201007387 */ /* 0x0081e40000100a00 */
[----:B------:R-:W-:Y:S01]  /*33aa0*/  STL.64 [R1+0x1f40], R16 ;  /* 0x001f401001007387 */ /* 0x000fe20000100a00 */
[----:B0-----:R-:W2:Y:S02]  /*33ab0*/  LDL.64 R18, [R1+0x28] ;  /* 0x0000280001127983 */ /* 0x001ea40000100a00 */
[----:B--2---:R-:W-:Y:S01]  /*33ac0*/  HMMA.16816.F32.BF16 R8, R4, R18, R8 ;  /* 0x000000120408723c */ /* 0x004fe20000041808 */
[----:B------:R-:W-:-:S02]  /*33ad0*/  IMAD.MOV.U32 R13, RZ, RZ, R18 ;  /* 0x000000ffff0d7224 */ /* 0x000fc400078e0012 */
[----:B------:R-:W-:Y:S11]  /*33ae0*/  IMAD.MOV.U32 R12, RZ, RZ, R19 ;  /* 0x000000ffff0c7224 */ /* 0x000ff600078e0013 */
[----:B------:R-:W-:Y:S09]  /*33af0*/  @!UPT UIADD3 URZ, URZ, URZ, URZ ;  /* 0x0000003f3f3ff290 */ /* 0x000ff2000fffe03f */
[----:B------:R-:W-:Y:S01]  /*33b00*/  STL.64 [R1+0xbc0], R8 ;  /* 0x000bc00801007387 */ /* 0x000fe20000100a00 */
[----:B------:R0:W-:Y:S03]  /*33b10*/  STL.64 [R1+0xbc8], R10 ;  /* 0x000bc80a01007387 */ /* 0x0001e60000100a00 */
[----:B0-----:R-:W4:Y:S01]  /*33b20*/  LDL.LU.64 R10, [R1+0x20e0] ;  /* 0x0020e000010a7983 */ /* 0x001f220000300a00 */
[----:B------:R-:W4:Y:S02]  /*33b30*/  LDL.LU.64 R8, [R1+0x20d8] ;  /* 0x0020d80001087983 */ /* 0x000f240000300a00 */
[----:B------:R-:W2:Y:S02]  /*33b40*/  LDL.LU R16, [R1+0x380] ;  /* 0x0003800001107983 */ /* 0x000ea40000300800 */
[----:B------:R-:W2:Y:S01]  /*33b50*/  LDL.LU R17, [R1+0x384] ;  /* 0x0003840001117983 */ /* 0x000ea20000300800 */
[----:B------:R-:W3:Y:S01]  /*33b60*/  LDL.LU R18, [R1+0x388] ;  /* 0x0003880001127983 */ /* 0x000ee20000300800 */
[----:B------:R-:W3:Y:S03]  /*33b70*/  LDL.LU R19, [R1+0x38c] ;  /* 0x00038c0001137983 */ /* 0x000ee60000300800 */
[----:B---3--:R-:W-:Y:S01]  /*33b80*/  STL.64 [R1+0x1f58], R18 ;  /* 0x001f581201007387 */ /* 0x008fe20000100a00 */
[----:B--2---:R0:W-:Y:S03]  /*33b90*/  STL.64 [R1+0x1f50], R16 ;  /* 0x001f501001007387 */ /* 0x0041e60000100a00 */
[----:B0-----:R-:W2:Y:S01]  /*33ba0*/  LDL.LU R16, [R1+0x390] ;  /* 0x0003900001107983 */ /* 0x001ea20000300800 */
[----:B------:R-:W2:Y:S02]  /*33bb0*/  LDL.LU R17, [R1+0x394] ;  /* 0x0003940001117983 */ /* 0x000ea40000300800 */
[----:B------:R-:W3:Y:S02]  /*33bc0*/  LDL.LU R18, [R1+0x398] ;  /* 0x0003980001127983 */ /* 0x000ee40000300800 */
[----:B------:R-:W3:Y:S01]  /*33bd0*/  LDL.LU R19, [R1+0x39c] ;  /* 0x00039c0001137983 */ /* 0x000ee20000300800 */
[----:B----4-:R-:W-:Y:S01]  /*33be0*/  HMMA.16816.F32.BF16 R8, R4, R14, R8 ;  /* 0x0000000e0408723c */ /* 0x010fe20000041808 */
[----:B---3--:R0:W-:Y:S01]  /*33bf0*/  STL.64 [R1+0x1f68], R18 ;  /* 0x001f681201007387 */ /* 0x0081e20000100a00 */
[----:B--2---:R-:W-:Y:S02]  /*33c00*/  STL.64 [R1+0x1f60], R16 ;  /* 0x001f601001007387 */ /* 0x004fe40000100a00 */
[----:B0-----:R-:W-:-:S02]  /*33c10*/  IMAD.MOV.U32 R18, RZ, RZ, R13 ;  /* 0x000000ffff127224 */ /* 0x001fc400078e000d */
[----:B------:R-:W-:-:S05]  /*33c20*/  IMAD.MOV.U32 R19, RZ, RZ, R12 ;  /* 0x000000ffff137224 */ /* 0x000fca00078e000c */
[----:B------:R0:W-:Y:S02]  /*33c30*/  STL.64 [R1+0x1f78], R18 ;  /* 0x001f781201007387 */ /* 0x0001e40000100a00 */
[----:B0-----:R-:W-:Y:S02]  /*33c40*/  IMAD.MOV.U32 R18, RZ, RZ, R2 ;  /* 0x000000ffff127224 */ /* 0x001fe400078e0002 */
[----:B------:R-:W-:-:S05]  /*33c50*/  IMAD.MOV.U32 R19, RZ, RZ, R0 ;  /* 0x000000ffff137224 */ /* 0x000fca00078e0000 */
[----:B------:R0:W-:Y:S01]  /*33c60*/  STL.64 [R1+0x1f90], R18 ;  /* 0x001f901201007387 */ /* 0x0001e20000100a00 */
[----:B------:R-:W2:Y:S02]  /*33c70*/  LDL.LU R16, [R1+0x720] ;  /* 0x0007200001107983 */ /* 0x000ea40000300800 */
[----:B------:R-:W2:Y:S01]  /*33c80*/  LDL.LU R17, [R1+0x724] ;  /* 0x0007240001117983 */ /* 0x000ea20000300800 */
[----:B0-----:R-:W2:Y:S01]  /*33c90*/  LDL.LU R18, [R1+0x728] ;  /* 0x0007280001127983 */ /* 0x001ea20000300800 */
[----:B------:R-:W2:Y:S02]  /*33ca0*/  LDL.LU R19, [R1+0x72c] ;  /* 0x00072c0001137983 */ /* 0x000ea40000300800 */
[----:B------:R-:W-:Y:S02]  /*33cb0*/  STL.64 [R1+0xbb0], R8 ;  /* 0x000bb00801007387 */ /* 0x000fe40000100a00 */
[----:B------:R0:W-:Y:S02]  /*33cc0*/  STL.64 [R1+0xbb8], R10 ;  /* 0x000bb80a01007387 */ /* 0x0001e40000100a00 */
[----:B0-----:R-:W3:Y:S01]  /*33cd0*/  LDL.LU.64 R10, [R1+0x20d0] ;  /* 0x0020d000010a7983 */ /* 0x001ee20000300a00 */
[----:B------:R-:W3:Y:S02]  /*33ce0*/  LDL.LU.64 R8, [R1+0x20c8] ;  /* 0x0020c80001087983 */ /* 0x000ee40000300a00 */
[----:B------:R-:W-:-:S02]  /*33cf0*/  IMAD.MOV.U32 R2, RZ, RZ, R14 ;  /* 0x000000ffff027224 */ /* 0x000fc400078e000e */
[----:B------:R-:W-:Y:S02]  /*33d00*/  IMAD.MOV.U32 R0, RZ, RZ, R15 ;  /* 0x000000ffff007224 */ /* 0x000fe400078e000f */
[----:B------:R-:W2:Y:S01]  /*33d10*/  LDL.LU.64 R14, [R1+0x20c0] ;  /* 0x0020c000010e7983 */ /* 0x000ea20000300a00 */
[----:B------:R-:W4:Y:S01]  /*33d20*/  LDL.LU.64 R12, [R1+0x20b8] ;  /* 0x0020b800010c7983 */ /* 0x000f220000300a00 */
        /* <DEDUP_REMOVED lines=8> */
[----:B------:R-:W3:Y:S01]  /*33db0*/  LDL.LU.64 R26, [R1+0x20a8] ;  /* 0x0020a800011a7983 */ /* 0x000ee20000300a00 */
[C---:B--2---:R-:W-:Y:S01]  /*33dc0*/  HMMA.16816.F32.BF16 R16, R4.reuse, R14, R16 ;  /* 0x0000000e0410723c */ /* 0x044fe20000041810 */
[----:B------:R-:W2:Y:S07]  /*33dd0*/  LDL.LU.64 R24, [R1+0x20a0] ;  /* 0x0020a00001187983 */ /* 0x000eae0000300a00 */
[----:B---3--:R-:W-:Y:S11]  /*33de0*/  HMMA.16816.F32.BF16 R20, R4, R26, R20 ;  /* 0x0000001a0414723c */ /* 0x008ff60000041814 */
[----:B------:R-:W-:Y:S11]  /*33df0*/  @!UPT UIADD3 URZ, URZ, URZ, URZ ;  /* 0x0000003f3f3ff290 */ /* 0x000ff6000fffe03f */
[----:B------:R-:W-:Y:S01]  /*33e00*/  @!UPT UIADD3 URZ, URZ, URZ, URZ ;  /* 0x0000003f3f3ff290 */ /* 0x000fe2000fffe03f */
[----:B------:R-:W-:Y:S01]  /*33e10*/  STL.64 [R1+0xb90], R20 ;  /* 0x000b901401007387 */ /* 0x000fe20000100a00 */
[----:B------:R0:W-:Y:S03]  /*33e20*/  STL.64 [R1+0xb98], R22 ;  /* 0x000b981601007387 */ /* 0x0001e60000100a00 */
[----:B0-----:R-:W3:Y:S01]  /*33e30*/  LDL.LU.64 R22, [R1+0x2098] ;  /* 0x0020980001167983 */ /* 0x001ee20000300a00 */
[----:B------:R-:W2:Y:S02]  /*33e40*/  LDL.LU.64 R20, [R1+0x2090] ;  /* 0x0020900001147983 */ /* 0x000ea40000300a00 */
[----:B------:R-:W-:Y:S02]  /*33e50*/  STL.64 [R1+0x1ff0], R26 ;  /* 0x001ff01a01007387 */ /* 0x000fe40000100a00 */
[----:B------:R-:W-:Y:S01]  /*33e60*/  STL.64 [R1+0xb80], R16 ;  /* 0x000b801001007387 */ /* 0x000fe20000100a00 */
[----:B------:R4:W-:Y:S02]  /*33e70*/  STL.64 [R1+0xb88], R18 ;  /* 0x000b881201007387 */ /* 0x0009e40000100a00 */
[----:B----4-:R-:W-:-:S02]  /*33e80*/  IMAD.MOV.U32 R18, RZ, RZ, R13 ;  /* 0x000000ffff127224 */ /* 0x010fc400078e000d */
[----:B------:R-:W-:-:S05]  /*33e90*/  IMAD.MOV.U32 R19, RZ, RZ, R12 ;  /* 0x000000ffff137224 */ /* 0x000fca00078e000c */
[----:B------:R-:W-:Y:S01]  /*33ea0*/  STL.64 [R1+0x1fa8], R18 ;  /* 0x001fa81201007387 */ /* 0x000fe20000100a00 */
[----:B------:R0:W-:Y:S02]  /*33eb0*/  STL.64 [R1+0x1f70], R14 ;  /* 0x001f700e01007387 */ /* 0x0001e40000100a00 */
[----:B------:R-:W4:Y:S02]  /*33ec0*/  LDL.LU R12, [R1+0x3a0] ;  /* 0x0003a000010c7983 */ /* 0x000f240000300800 */
[----:B------:R-:W4:Y:S01]  /*33ed0*/  LDL.LU R13, [R1+0x3a4] ;  /* 0x0003a400010d7983 */ /* 0x000f220000300800 */
[----:B0-----:R-:W4:Y:S01]  /*33ee0*/  LDL.LU R14, [R1+0x3a8] ;  /* 0x0003a800010e7983 */ /* 0x001f220000300800 */
[----:B------:R-:W4:Y:S02]  /*33ef0*/  LDL.LU R15, [R1+0x3ac] ;  /* 0x0003ac00010f7983 */ /* 0x000f240000300800 */
[----:B---3--:R-:W-:Y:S02]  /*33f00*/  IMAD.MOV.U32 R18, RZ, RZ, R22 ;  /* 0x000000ffff127224 */ /* 0x008fe400078e0016 */
[----:B------:R-:W-:Y:S01]  /*33f10*/  IMAD.MOV.U32 R19, RZ, RZ, R23 ;  /* 0x000000ffff137224 */ /* 0x000fe200078e0017 */
[----:B------:R-:W3:Y:S01]  /*33f20*/  LDL.LU R22, [R1+0x208c] ;  /* 0x00208c0001167983 */ /* 0x000ee20000300800 */
[----:B------:R-:W3:Y:S03]  /*33f30*/  LDL.LU R23, [R1+0x2088] ;  /* 0x0020880001177983 */ /* 0x000ee60000300800 */
[----:B------:R2:W-:Y:S02]  /*33f40*/  STL.64 [R1+0x1fc0], R18 ;  /* 0x001fc01201007387 */ /* 0x0005e40000100a00 */
[----:B--2---:R-:W-:-:S02]  /*33f50*/  IMAD.MOV.U32 R18, RZ, RZ, R20 ;  /* 0x000000ffff127224 */ /* 0x004fc400078e0014 */
[----:B------:R-:W-:Y:S01]  /*33f60*/  IMAD.MOV.U32 R19, RZ, RZ, R21 ;  /* 0x000000ffff137224 */ /* 0x000fe200078e0015 */
[----:B----4-:R-:W-:Y:S01]  /*33f70*/  STL.64 [R1+0x1f88], R14 ;  /* 0x001f880e01007387 */ /* 0x010fe20000100a00 */
[----:B------:R0:W-:Y:S03]  /*33f80*/  STL.64 [R1+0x1f80], R12 ;  /* 0x001f800c01007387 */ /* 0x0001e60000100a00 */
[----:B0-----:R-:W2:Y:S01]  /*33f90*/  LDL.LU R12, [R1+0x3b0] ;  /* 0x0003b000010c7983 */ /* 0x001ea20000300800 */
[----:B------:R-:W2:Y:S02]  /*33fa0*/  LDL.LU R13, [R1+0x3b4] ;  /* 0x0003b400010d7983 */ /* 0x000ea40000300800 */
[----:B------:R-:W4:Y:S02]  /*33fb0*/  LDL.LU R14, [R1+0x3b8] ;  /* 0x0003b800010e7983 */ /* 0x000f240000300800 */
[----:B------:R-:W4:Y:S01]  /*33fc0*/  LDL.LU R15, [R1+0x3bc] ;  /* 0x0003bc00010f7983 */ /* 0x000f220000300800 */
[----:B------:R-:W2:Y:S01]  /*33fd0*/  LDL.LU R20, [R1+0x2084] ;  /* 0x0020840001147983 */ /* 0x000ea20000300800 */
[----:B------:R-:W2:Y:S02]  /*33fe0*/  LDL.LU R21, [R1+0x2080] ;  /* 0x0020800001157983 */ /* 0x000ea40000300800 */
[----:B------:R0:W-:Y:S02]  /*33ff0*/  STL.64 [R1+0x1fd8], R18 ;  /* 0x001fd81201007387 */ /* 0x0001e40000100a00 */
[----:B------:R-:W2:Y:S01]  /*34000*/  LDL.LU R16, [R1+0x3f0] ;  /* 0x0003f00001107983 */ /* 0x000ea20000300800 */
[----:B------:R-:W2:Y:S04]  /*34010*/  LDL.LU R17, [R1+0x3f4] ;  /* 0x0003f40001117983 */ /* 0x000ea80000300800 */
[----:B0-----:R-:W2:Y:S01]  /*34020*/  LDL.LU R18, [R1+0x3f8] ;  /* 0x0003f80001127983 */ /* 0x001ea20000300800 */
[----:B------:R-:W2:Y:S02]  /*34030*/  LDL.LU R19, [R1+0x3fc] ;  /* 0x0003fc0001137983 */ /* 0x000ea40000300800 */
[----:B------:R-:W-:-:S02]  /*34040*/  IMAD.MOV.U32 R26, RZ, RZ, R10 ;  /* 0x000000ffff1a7224 */ /* 0x000fc400078e000a */
        /* <DEDUP_REMOVED lines=13> */
[----:B------:R-:W-:Y:S03]  /*34120*/  STL.64 [R1+0x2010], R16 ;  /* 0x0020101001007387 */ /* 0x000fe60000100a00 */
[----:B------:R0:W-:Y:S02]  /*34130*/  STL.64 [R1+0x2020], R26 ;  /* 0x0020201a01007387 */ /* 0x0001e40000100a00 */
[----:B0-----:R-:W-:Y:S02]  /*34140*/  IMAD.MOV.U32 R26, RZ, RZ, R25 ;  /* 0x000000ffff1a7224 */ /* 0x001fe400078e0019 */
[----:B------:R-:W-:-:S05]  /*34150*/  IMAD.MOV.U32 R27, RZ, RZ, R24 ;  /* 0x000000ffff1b7224 */ /* 0x000fca00078e0018 */
[----:B------:R3:W-:Y:S01]  /*34160*/  STL.64 [R1+0x2038], R26 ;  /* 0x0020381a01007387 */ /* 0x0007e20000100a00 */
[----:B------:R-:W2:Y:S02]  /*34170*/  LDL.LU R16, [R1+0x410] ;  /* 0x0004100001107983 */ /* 0x000ea40000300800 */
[----:B------:R-:W2:Y:S02]  /*34180*/  LDL.LU R17, [R1+0x414] ;  /* 0x0004140001117983 */ /* 0x000ea40000300800 */
[----:B------:R-:W2:Y:S01]  /*34190*/  LDL.LU R18, [R1+0x418] ;  /* 0x0004180001127983 */ /* 0x000ea20000300800 */
[----:B------:R-:W2:Y:S01]  /*341a0*/  LDL.LU R19, [R1+0x41c] ;  /* 0x00041c0001137983 */ /* 0x000ea20000300800 */
        /* <DEDUP_REMOVED lines=10> */
[----:B------:R-:W-:Y:S01]  /*34250*/  IMAD.MOV.U32 R26, RZ, RZ, R21 ;  /* 0x000000ffff1a7224 */ /* 0x000fe200078e0015 */
        /* <DEDUP_REMOVED lines=16> */
[----:B----4-:R-:W-:Y:S01]  /*34360*/  STL.64 [R1+0x1fa0], R14 ;  /* 0x001fa00e01007387 */ /* 0x010fe20000100a00 */
[----:B------:R0:W-:Y:S03]  /*34370*/  STL.64 [R1+0x1f98], R12 ;  /* 0x001f980c01007387 */ /* 0x0001e60000100a00 */
        /* <DEDUP_REMOVED lines=15> */
[----:B------:R-:W4:Y:S01]  /*34470*/  LDL.LU R15, [R1+0x3ec] ;  /* 0x0003ec00010f7983 */ /* 0x000f220000300800 */
[----:B------:R-:W-:Y:S01]  /*34480*/  HMMA.16816.F32.BF16 R4, R4, R10, R20 ;  /* 0x0000000a0404723c */ /* 0x000fe20000041814 */
[----:B----4-:R0:W-:Y:S01]  /*34490*/  STL.64 [R1+0x1fe8], R14 ;  /* 0x001fe80e01007387 */ /* 0x0101e20000100a00 */
[----:B---3--:R-:W-:Y:S03]  /*344a0*/  STL.64 [R1+0x1fe0], R12 ;  /* 0x001fe00c01007387 */ /* 0x008fe60000100a00 */
[----:B0-----:R-:W3:Y:S01]  /*344b0*/  LDL.64 R14, [R1+0x78] ;  /* 0x00007800010e7983 */ /* 0x001ee20000100a00 */
[----:B------:R-:W2:Y:S02]  /*344c0*/  LDL.LU.64 R22, [R1+0x2070] ;  /* 0x0020700001167983 */ /* 0x000ea40000300a00 */
[----:B------:R-:W2:Y:S11]  /*344d0*/  LDL.LU.64 R20, [R1+0x2068] ;  /* 0x0020680001147983 */ /* 0x000eb60000300a00 */
[----:B------:R-:W-:Y:S04]  /*344e0*/  @!UPT UIADD3 URZ, URZ, URZ, URZ ;  /* 0x0000003f3f3ff290 */ /* 0x000fe8000fffe03f */
[----:B------:R-:W-:Y:S01]  /*344f0*/  STL.64 [R1+0x590], R4 ;  /* 0x0005900401007387 */ /* 0x000fe20000100a00 */
[----:B------:R-:W-:Y:S01]  /*34500*/  STL.64 [R1+0x598], R6 ;  /* 0x0005980601007387 */ /* 0x000fe20000100a00 */
        /* <DEDUP_REMOVED lines=31> */
[----:B------:R-:W2:Y:S02]  /*34700*/  LDL.LU.64 R16, [R1+0x1ff8] ;  /* 0x001ff80001107983 */ /* 0x000ea40000300a00 */
[----:B------:R-:W-:-:S02]  /*34710*/  IMAD.MOV.U32 R10, RZ, RZ, R2 ;  /* 0x000000ffff0a7224 */ /* 0x000fc400078e0002 */
[----:B------:R-:W-:Y:S02]  /*34720*/  IMAD.MOV.U32 R11, RZ, RZ, R0 ;  /* 0x000000ffff0b7224 */ /* 0x000fe400078e0000 */
[----:B---3--:R-:W-:Y:S02]  /*34730*/  IMAD.MOV.U32 R2, RZ, RZ, R14 ;  /* 0x000000ffff027224 */ /* 0x008fe400078e000e */
[----:B------:R-:W-:Y:S11]  /*34740*/  IMAD.MOV.U32 R0, RZ, RZ, R15 ;  /* 0x000000ffff007224 */ /* 0x000ff600078e000f */
[----:B------:R-:W-:Y:S01]  /*34750*/  @!UPT UIADD3 URZ, URZ, URZ, URZ ;  /* 0x0000003f3f3ff290 */ /* 0x000fe2000fffe03f */
[----:B------:R0:W-:Y:S01]  /*34760*/  STL.64 [R1+0xcf0], R24 ;  /* 0x000cf01801007387 */ /* 0x0001e20000100a00 */
[----:B------:R1:W-:Y:S02]  /*34770*/  STL.64 [R1+0xcf8], R26 ;  /* 0x000cf81a01007387 */ /* 0x0003e40000100a00 */
[----:B0-----:R-:W-:Y:S02]  /*34780*/  IMAD.MOV.U32 R24, RZ, RZ, R26 ;  /* 0x000000ffff187224 */ /* 0x001fe400078e001a */
[----:B-1----:R-:W3:Y:S03]  /*34790*/  LDL.LU.64 R26, [R1+0x1ff0] ;  /* 0x001ff000011a7983 */ /* 0x002ee60000300a00 */
[----:B------:R-:W-:Y:S01]  /*347a0*/  STL [R1+0x1a1c], R24 ;  /* 0x001a1c1801007387 */ /* 0x000fe20000100800 */
[C---:B--2---:R-:W-:Y:S01]  /*347b0*/  HMMA.16816.F32.BF16 R16, R20.reuse, R14, R16 ;  /* 0x0000000e1410723c */ /* 0x044fe20000041810 */
[----:B------:R-:W2:Y:S01]  /*347c0*/  LDL.LU.64 R14, [R1+0x1fe8] ;  /* 0x001fe800010e7983 */ /* 0x000ea20000300a00 */
[----:B------:R-:W2:Y:S11]  /*347d0*/  LDL.LU.64 R12, [R1+0x1fe0] ;  /* 0x001fe000010c7983 */ /* 0x000eb60000300a00 */
[----:B------:R-:W-:Y:S10]  /*347e0*/  @!UPT UIADD3 URZ, URZ, URZ, URZ ;  /* 0x0000003f3f3ff290 */ /* 0x000ff4000fffe03f */
[----:B------:R-:W-:Y:S01]  /*347f0*/  STL.64 [R1+0xb70], R16 ;  /* 0x000b701001007387 */ /* 0x000fe20000100a00 */
[----:B------:R0:W-:Y:S02]  /*34800*/  STL.64 [R1+0xb78], R18 ;  /* 0x000b781201007387 */ /* 0x0001e40000100a00 */
[----:B------:R-:W-:Y:S02]  /*34810*/  IMAD.MOV.U32 R25, RZ, RZ, R18 ;  /* 0x000000ffff197224 */ /* 0x000fe400078e0012 */
[----:B0-----:R-:W2:Y:S03]  /*34820*/  LDL.LU.64 R18, [R1+0x1fd8] ;  /* 0x001fd80001127983 */ /* 0x001ea60000300a00 */
[----:B------:R-:W-:Y:S01]  /*34830*/  STL [R1+0x1a20], R25 ;  /* 0x001a201901007387 */ /* 0x000fe20000100800 */
        /* <DEDUP_REMOVED lines=34> */
[----:B------:R-:W4:Y:S02]  /*34a60*/  LDL.LU.64 R16, [R1+0x1f60] ;  /* 0x001f600001107983 */ /* 0x000f240000300a00 */
[----:B------:R-:W-:Y:S02]  /*34a70*/  IMAD.MOV.U32 R6, RZ, RZ, R9 ;  /* 0x000000ffff067224 */ /* 0x000fe400078e0009 */
[----:B------:R-:W-:Y:S02]  /*34a80*/  IMAD.MOV.U32 R7, RZ, RZ, R8 ;  /* 0x000000ffff077224 */ /* 0x000fe400078e0008 */
[C---:B----4-:R-:W-:Y:S01]  /*34a90*/  HMMA.16816.F32.BF16 R8, R20.reuse, R10, R16 ;  /* 0x0000000a1408723c */ /* 0x050fe20000041810 */
[----:B------:R-:W4:Y:S01]  /*34aa0*/  LDL.LU.64 R18, [R1+0x1f58] ;  /* 0x001f580001127983 */ /* 0x000f220000300a00 */
        /* <DEDUP_REMOVED lines=12> */
[----:B------:R-:W-:Y:S01]  /*34b70*/  STL.64 [R1+0xb20], R4 ;  /* 0x000b200401007387 */ /* 0x000fe20000100a00 */
[----:B------:R4:W-:Y:S02]  /*34b80*/  STL.64 [R1+0xb28], R6 ;  /* 0x000b280601007387 */ /* 0x0009e40000100a00 */
[----:B---3--:R0:W-:Y:S01]  /*34b90*/  STL.64 [R1+0x1ea0], R26 ;  /* 0x001ea01a01007387 */ /* 0x0081e20000100a00 */
[----:B----4-:R-:W-:Y:S07]  /*34ba0*/  HMMA.16816.F32.BF16 R4, R20, R26, R16 ;  /* 0x0000001a1404723c */ /* 0x010fee0000041810 */
[----:B0-----:R-:W-:-:S02]  /*34bb0*/  IMAD.MOV.U32 R26, RZ, RZ, R2 ;  /* 0x000000ffff1a7224 */ /* 0x001fc400078e0002 */
[----:B------:R-:W-:Y:S11]  /*34bc0*/  IMAD.MOV.U32 R27, RZ, RZ, R0 ;  /* 0x000000ffff1b7224 */ /* 0x000ff600078e0000 */
[----:B------:R-:W-:Y:S03]  /*34bd0*/  @!UPT UIADD3 URZ, URZ, URZ, URZ ;  /* 0x0000003f3f3ff290 */ /* 0x000fe6000fffe03f */
[----:B------:R-:W-:Y:S01]  /*34be0*/  STL.64 [R1+0xb10], R4 ;  /* 0x000b100401007387 */ /* 0x000fe20000100a00 */
[----:B------:R-:W-:Y:S02]  /*34bf0*/  STL.64 [R1+0xb18], R6 ;  /* 0x000b180601007387 */ /* 0x000fe40000100a00 */
[----:B------:R-:W3:Y:S02]  /*34c00*/  LDL.LU R16, [R1+0x360] ;  /* 0x0003600001107983 */ /* 0x000ee40000300800 */
[----:B------:R-:W3:Y:S01]  /*34c10*/  LDL.LU R17, [R1+0x364] ;  /* 0x0003640001117983 */ /* 0x000ee20000300800 */
[----:B------:R-:W3:Y:S01]  /*34c20*/  LDL.LU R18, [R1+0x368] ;  /* 0x0003680001127983 */ /* 0x000ee20000300800 */
[----:B------:R-:W3:Y:S02]  /*34c30*/  LDL.LU R19, [R1+0x36c] ;  /* 0x00036c0001137983 */ /* 0x000ee40000300800 */
[----:B------:R0:W-:Y:S01]  /*34c40*/  STL.64 [R1+0x1ee8], R26 ;  /* 0x001ee81a01007387 */ /* 0x0001e20000100a00 */
[----:B------:R-:W1:Y:S04]  /*34c50*/  LDSM.16.MT88.4 R4, [R3+0xc280] ;  /* 0x00c280000304783b */ /* 0x000e680000004200 */
[----:B0-----:R-:W4:Y:S04]  /*34c60*/  LDL.64 R26, [R1+0x98] ;  /* 0x00009800011a7983 */ /* 0x001f280000100a00 */
[----:B----4-:R0:W-:Y:S04]  /*34c70*/  STL.64 [R1+0x1ef0], R26 ;  /* 0x001ef01a01007387 */ /* 0x0101e80000100a00 */
[----:B0-----:R-:W4:Y:S04]  /*34c80*/  LDL.64 R26, [R1+0xa8] ;  /* 0x0000a800011a7983 */ /* 0x001f280000100a00 */
[----:B----4-:R0:W-:Y:S04]  /*34c90*/  STL.64 [R1+0x1f08], R26 ;  /* 0x001f081a01007387 */ /* 0x0101e80000100a00 */
[----:B0-----:R-:W4:Y:S01]  /*34ca0*/  LDL.64 R26, [R1+0xb8] ;  /* 0x0000b800011a7983 */ /* 0x001f220000100a00 */
[C---:B--2---:R-:W-:Y:S03]  /*34cb0*/  HMMA.16816.F32.BF16 R8, R20.reuse, R14, R8 ;  /* 0x0000000e1408723c */ /* 0x044fe60000041808 */
[----:B----4-:R0:W-:Y:S04]  /*34cc0*/  STL.64 [R1+0x1f10], R26 ;  /* 0x001f101a01007387 */ /* 0x0101e80000100a00 */
[----:B0-----:R-:W2:Y:S01]  /*34cd0*/  LDL.64 R26, [R1+0xc8] ;  /* 0x0000c800011a7983 */ /* 0x001ea20000100a00 */
[----:B-1----:R-:W-:Y:S02]  /*34ce0*/  STL.64 [R1+0x1e38], R6 ;  /* 0x001e380601007387 */ /* 0x002fe40000100a00 */
[----:B------:R0:W-:Y:S02]  /*34cf0*/  STL.64 [R1+0x1e30], R4 ;  /* 0x001e300401007387 */ /* 0x0001e40000100a00 */
        /* <DEDUP_REMOVED lines=10> */
[----:B------:R-:W-:Y:S01]  /*34da0*/  STL.64 [R1+0xb00], R8 ;  /* 0x000b000801007387 */ /* 0x000fe20000100a00 */
[----:B------:R0:W-:Y:S03]  /*34db0*/  STL.64 [R1+0xb08], R10 ;  /* 0x000b080a01007387 */ /* 0x0001e60000100a00 */
[----:B0-----:R-:W3:Y:S01]  /*34dc0*/  LDL.LU.64 R10, [R1+0x1f38] ;  /* 0x001f3800010a7983 */ /* 0x001ee20000300a00 */
[----:B------:R0:W-:Y:S02]  /*34dd0*/  STL [R1+0x1e4c], R14 ;  /* 0x001e4c0e01007387 */ /* 0x0001e40000100800 */
[----:B------:R1:W-:Y:S02]  /*34de0*/  STL [R1+0x1e48], R15 ;  /* 0x001e480f01007387 */ /* 0x0003e40000100800 */
[----:B------:R-:W4:Y:S01]  /*34df0*/  LDL.LU R12, [R1+0x300] ;  /* 0x00030000010c7983 */ /* 0x000f220000300800 */
[----:B------:R-:W4:Y:S04]  /*34e00*/  LDL.LU R13, [R1+0x304] ;  /* 0x00030400010d7983 */ /* 0x000f280000300800 */
[----:B0-----:R-:W2:Y:S01]  /*34e10*/  LDL.LU R14, [R1+0x308] ;  /* 0x00030800010e7983 */ /* 0x001ea20000300800 */
[----:B-1----:R-:W2:Y:S01]  /*34e20*/  LDL.LU R15, [R1+0x30c] ;  /* 0x00030c00010f7983 */ /* 0x002ea20000300800 */
[----:B---3--:R-:W-:Y:S02]  /*34e30*/  HMMA.16816.F32.BF16 R20, R20, R10, R16 ;  /* 0x0000000a1414723c */ /* 0x008fe40000041810 */
[----:B--2---:R-:W-:Y:S01]  /*34e40*/  STL.64 [R1+0x1f00], R14 ;  /* 0x001f000e01007387 */ /* 0x004fe20000100a00 */
[----:B----4-:R0:W-:Y:S03]  /*34e50*/  STL.64 [R1+0x1ef8], R12 ;  /* 0x001ef80c01007387 */ /* 0x0101e60000100a00 */
[----:B0-----:R-:W2:Y:S01]  /*34e60*/  LDL.LU R12, [R1+0x330] ;  /* 0x00033000010c7983 */ /* 0x001ea20000300800 */
[----:B------:R-:W2:Y:S02]  /*34e70*/  LDL.LU R13, [R1+0x334] ;  /* 0x00033400010d7983 */ /* 0x000ea40000300800 */
[----:B------:R-:W2:Y:S02]  /*34e80*/  LDL.LU R14, [R1+0x338] ;  /* 0x00033800010e7983 */ /* 0x000ea40000300800 */
[----:B------:R-:W2:Y:S01]  /*34e90*/  LDL.LU R15, [R1+0x33c] ;  /* 0x00033c00010f7983 */ /* 0x000ea20000300800 */
[----:B------:R-:W3:Y:S01]  /*34ea0*/  LDL.LU.64 R18, [R1+0x1f30] ;  /* 0x001f300001127983 */ /* 0x000ee20000300a00 */
[----:B------:R-:W3:Y:S10]  /*34eb0*/  LDL.LU.64 R16, [R1+0x1f28] ;  /* 0x001f280001107983 */ /* 0x000ef40000300a00 */
[----:B------:R-:W-:Y:S02]  /*34ec0*/  STL.64 [R1+0x580], R20 ;  /* 0x0005801401007387 */ /* 0x000fe40000100a00 */
[----:B------:R0:W-:Y:S02]  /*34ed0*/  STL.64 [R1+0x588], R22 ;  /* 0x0005881601007387 */ /* 0x0001e40000100a00 */
[----:B------:R-:W-:-:S02]  /*34ee0*/  IMAD.MOV.U32 R2, RZ, RZ, R26 ;  /* 0x000000ffff027224 */ /* 0x000fc400078e001a */
[----:B------:R-:W-:Y:S01]  /*34ef0*/  IMAD.MOV.U32 R0, RZ, RZ, R27 ;  /* 0x000000ffff007224 */ /* 0x000fe200078e001b */
[----:B0-----:R-:W4:Y:S01]  /*34f00*/  LDL.64 R22, [R1+0x88] ;  /* 0x0000880001167983 */ /* 0x001f220000100a00 */
[----:B------:R0:W-:Y:S02]  /*34f10*/  STL.64 [R1+0x1e40], R10 ;  /* 0x001e400a01007387 */ /* 0x0001e40000100a00 */
[----:B------:R-:W2:Y:S02]  /*34f20*/  LDL.LU R8, [R1+0x320] ;  /* 0x0003200001087983 */ /* 0x000ea40000300800 */
[----:B------:R-:W2:Y:S01]  /*34f30*/  LDL.LU R9, [R1+0x324] ;  /* 0x0003240001097983 */ /* 0x000ea20000300800 */
[----:B0-----:R-:W2:Y:S01]  /*34f40*/  LDL.LU R10, [R1+0x328] ;  /* 0x00032800010a7983 */ /* 0x001ea20000300800 */
[----:B------:R-:W2:Y:S01]  /*34f50*/  LDL.LU R11, [R1+0x32c] ;  /* 0x00032c00010b7983 */ /* 0x000ea20000300800 */
[C---:B---3--:R-:W-:Y:S11]  /*34f60*/  HMMA.16816.F32.BF16 R4, R16.reuse, R26, R4 ;  /* 0x0000001a1004723c */ /* 0x048ff60000041804 */
[----:B------:R-:W-:Y:S11]  /*34f70*/  @!UPT UIADD3 URZ, URZ, URZ, URZ ;  /* 0x0000003f3f3ff290 */ /* 0x000ff6000fffe03f */
[----:B------:R-:W-:Y:S01]  /*34f80*/  @!UPT UIADD3 URZ, URZ, URZ, URZ ;  /* 0x0000003f3f3ff290 */ /* 0x000fe2000fffe03f */
[----:B------:R-:W-:Y:S01]  /*34f90*/  STL.64 [R1+0xeb0], R4 ;  /* 0x000eb00401007387 */ /* 0x000fe20000100a00 */
[----:B------:R0:W-:Y:S03]  /*34fa0*/  STL.64 [R1+0xeb8], R6 ;  /* 0x000eb80601007387 */ /* 0x0001e60000100a00 */
[----:B0-----:R-:W3:Y:S01]  /*34fb0*/  LDL.LU.64 R6, [R1+0x1f20] ;  /* 0x001f200001067983 */ /* 0x001ee20000300a00 */
[----:B------:R-:W3:Y:S02]  /*34fc0*/  LDL.LU.64 R4, [R1+0x1f18] ;  /* 0x001f180001047983 */ /* 0x000ee40000300a00 */
[----:B------:R-:W3:Y:S02]  /*34fd0*/  LDL.LU.64 R26, [R1+0x1f10] ;  /* 0x001f1000011a7983 */ /* 0x000ee40000300a00 */
[----:B------:R-:W-:Y:S01]  /*34fe0*/  STL [R1+0x1e64], R0 ;  /* 0x001e640001007387 */ /* 0x000fe20000100800 */
[----:B------:R-:W-:Y:S01]  /*34ff0*/  STL [R1+0x1e60], R2 ;  /* 0x001e600201007387 */ /* 0x000fe20000100800 */
        /* <DEDUP_REMOVED lines=17> */
[----:B------:R-:W-:Y:S01]  /*35110*/  STL.64 [R1+0x1e58], R6 ;  /* 0x001e580601007387 */ /* 0x000fe20000100a00 */
[----:B------:R0:W-:Y:S04]  /*35120*/  STL.64 [R1+0x1e50], R4 ;  /* 0x001e500401007387 */ /* 0x0001e80000100a00 */
[----:B0-----:R-:W4:Y:S01]  /*35130*/  LDL.LU R4, [R1+0x310] ;  /* 0x0003100001047983 */ /* 0x001f220000300800 */
[----:B------:R-:W4:Y:S02]  /*35140*/  LDL.LU R5, [R1+0x314] ;  /* 0x0003140001057983 */ /* 0x000f240000300800 */
[----:B------:R-:W4:Y:S02]  /*35150*/  LDL.LU R6, [R1+0x318] ;  /* 0x0003180001067983 */ /* 0x000f240000300800 */
[----:B------:R-:W4:Y:S01]  /*35160*/  LDL.LU R7, [R1+0x31c] ;  /* 0x00031c0001077983 */ /* 0x000f220000300800 */
[C---:B---3--:R-:W-:Y:S11]  /*35170*/  HMMA.16816.F32.BF16 R8, R16.reuse, R26, R8 ;  /* 0x0000001a1008723c */ /* 0x048ff60000041808 */
[----:B------:R-:W-:Y:S11]  /*35180*/  @!UPT UIADD3 URZ, URZ, URZ, URZ ;  /* 0x0000003f3f3ff290 */ /* 0x000ff6000fffe03f */
[----:B------:R-:W-:Y:S01]  /*35190*/  @!UPT UIADD3 URZ, URZ, URZ, URZ ;  /* 0x0000003f3f3ff290 */ /* 0x000fe2000fffe03f */
[----:B------:R0:W-:Y:S01]  /*351a0*/  STL.64 [R1+0xe80], R8 ;  /* 0x000e800801007387 */ /* 0x0001e20000100a00 */
[----:B------:R1:W-:Y:S02]  /*351b0*/  STL.64 [R1+0xe88], R10 ;  /* 0x000e880a01007387 */ /* 0x0003e40000100a00 */
[----:B0-----:R-:W-:Y:S02]  /*351c0*/  IMAD.MOV.U32 R9, RZ, RZ, R26 ;  /* 0x000000ffff097224 */ /* 0x001fe400078e001a */
[----:B------:R-:W-:Y:S02]  /*351d0*/  IMAD.MOV.U32 R8, RZ, RZ, R27 ;  /* 0x000000ffff087224 */ /* 0x000fe400078e001b */
[----:B------:R-:W2:Y:S01]  /*351e0*/  LDL.LU.64 R26, [R1+0x1ee8] ;  /* 0x001ee800011a7983 */ /* 0x000ea20000300a00 */
[C---:B----4-:R-:W-:Y:S01]  /*351f0*/  HMMA.16816.F32.BF16 R4, R16.reuse, R22, R4 ;  /* 0x000000161004723c */ /* 0x050fe20000041804 */
[----:B-1----:R-:W-:Y:S02]  /*35200*/  IMAD.MOV.U32 R11, RZ, RZ, R22 ;  /* 0x000000ffff0b7224 */ /* 0x002fe400078e0016 */
[----:B------:R-:W-:Y:S11]  /*35210*/  IMAD.MOV.U32 R10, RZ, RZ, R23 ;  /* 0x000000ffff0a7224 */ /* 0x000ff600078e0017 */
[----:B------:R-:W-:Y:S09]  /*35220*/  @!UPT UIADD3 URZ, URZ, URZ, URZ ;  /* 0x0000003f3f3ff290 */ /* 0x000ff2000fffe03f */
[----:B------:R-:W-:Y:S01]  /*35230*/  STL.64 [R1+0x570], R4 ;  /* 0x0005700401007387 */ /* 0x000fe20000100a00 */
[----:B------:R-:W-:Y:S02]  /*35240*/  STL.64 [R1+0x578], R6 ;  /* 0x0005780601007387 */ /* 0x000fe40000100a00 */
[----:B------:R-:W-:Y:S02]  /*35250*/  STL.64 [R1+0x1e70], R10 ;  /* 0x001e700a01007387 */ /* 0x000fe40000100a00 */
[----:B------:R0:W-:Y:S02]  /*35260*/  STL.64 [R1+0x1e68], R8 ;  /* 0x001e680801007387 */ /* 0x0001e40000100a00 */
[----:B0-----:R-:W3:Y:S01]  /*35270*/  LDL.LU R8, [R1+0x6b0] ;  /* 0x0006b00001087983 */ /* 0x001ee20000300800 */
[C---:B--2---:R-:W-:Y:S11]  /*35280*/  HMMA.16816.F32.BF16 R4, R16.reuse, R26, R12 ;  /* 0x0000001a1004723c */ /* 0x044ff6000004180c */
[----:B------:R-:W-:Y:S11]  /*35290*/  @!UPT UIADD3 URZ, URZ, URZ, URZ ;  /* 0x0000003f3f3ff290 */ /* 0x000ff6000fffe03f */
[----:B------:R-:W-:Y:S01]  /*352a0*/  @!UPT UIADD3 URZ, URZ, URZ, URZ ;  /* 0x0000003f3f3ff290 */ /* 0x000fe2000fffe03f */
[----:B------:R-:W-:Y:S01]  /*352b0*/  STL.64 [R1+0x560], R4 ;  /* 0x0005600401007387 */ /* 0x000fe20000100a00 */
[----:B------:R-:W-:Y:S02]  /*352c0*/  STL.64 [R1+0x568], R6 ;  /* 0x0005680601007387 */ /* 0x000fe40000100a00 */
[----:B------:R-:W3:Y:S02]  /*352d0*/  LDL.LU R9, [R1+0x6b4] ;  /* 0x0006b40001097983 */ /* 0x000ee40000300800 */
[----:B------:R-:W2:Y:S01]  /*352e0*/  LDL.LU R10, [R1+0x6b8] ;  /* 0x0006b800010a7983 */ /* 0x000ea20000300800 */
[----:B------:R-:W2:Y:S01]  /*352f0*/  LDL.LU R11, [R1+0x6bc] ;  /* 0x0006bc00010b7983 */ /* 0x000ea20000300800 */
[----:B------:R-:W4:Y:S02]  /*35300*/  LDL.LU R24, [R1+0x6d0] ;  /* 0x0006d00001187983 */ /* 0x000f240000300800 */
[----:B------:R-:W4:Y:S02]  /*35310*/  LDL.LU R25, [R1+0x6d4] ;  /* 0x0006d40001197983 */ /* 0x000f240000300800 */
[----:B------:R-:W2:Y:S01]  /*35320*/  LDL.LU R26, [R1+0x6d8] ;  /* 0x0006d800011a7983 */ /* 0x000ea20000300800 */
[----:B------:R-:W2:Y:S01]  /*35330*/  LDL.LU R27, [R1+0x6dc] ;  /* 0x0006dc00011b7983 */ /* 0x000ea20000300800 */
[----:B------:R-:W3:Y:S02]  /*35340*/  LDL.LU R12, [R1+0x2f0] ;  /* 0x0002f000010c7983 */ /* 0x000ee40000300800 */
[----:B------:R-:W3:Y:S02]  /*35350*/  LDL.LU R13, [R1+0x2f4] ;  /* 0x0002f400010d7983 */ /* 0x000ee40000300800 */
[----:B------:R-:W3:Y:S01]  /*35360*/  LDL.LU R14, [R1+0x2f8] ;  /* 0x0002f800010e7983 */ /* 0x000ee20000300800 */
[----:B------:R-:W3:Y:S01]  /*35370*/  LDL.LU R15, [R1+0x2fc] ;  /* 0x0002fc00010f7983 */ /* 0x000ee20000300800 */
[----:B------:R-:W3:Y:S03]  /*35380*/  LDL.64 R22, [R1+0x68] ;  /* 0x0000680001167983 */ /* 0x000ee60000100a00 */
[----:B--2---:R0:W-:Y:S01]  /*35390*/  STL.64 [R1+0x1eb0], R26 ;  /* 0x001eb01a01007387 */ /* 0x0041e20000100a00 */
[----:B----4-:R1:W-:Y:S03]  /*353a0*/  STL.64 [R1+0x1ea8], R24 ;  /* 0x001ea81801007387 */ /* 0x0103e60000100a00 */
[----:B0-----:R-:W2:Y:S04]  /*353b0*/  LDL.64 R26, [R1+0x38] ;  /* 0x00003800011a7983 */ /* 0x001ea80000100a00 */
[----:B--2---:R0:W-:Y:S01]  /*353c0*/  STL.64 [R1+0x1ec0], R26 ;  /* 0x001ec01a01007387 */ /* 0x0041e20000100a00 */
[----:B-1----:R-:W2:Y:S02]  /*353d0*/  LDL.LU R24, [R1+0x6f0] ;  /* 0x0006f00001187983 */ /* 0x002ea40000300800 */
[----:B------:R-:W2:Y:S01]  /*353e0*/  LDL.LU R25, [R1+0x6f4] ;  /* 0x0006f40001197983 */ /* 0x000ea20000300800 */
[----:B0-----:R-:W4:Y:S01]  /*353f0*/  LDL.LU R26, [R1+0x6f8] ;  /* 0x0006f800011a7983 */ /* 0x001f220000300800 */
[----:B------:R-:W4:Y:S03]  /*35400*/  LDL.LU R27, [R1+0x6fc] ;  /* 0x0006fc00011b7983 */ /* 0x000f260000300800 */
[----:B----4-:R0:W-:Y:S01]  /*35410*/  STL.64 [R1+0x1ed0], R26 ;  /* 0x001ed01a01007387 */ /* 0x0101e20000100a00 */
[----:B--2---:R-:W-:Y:S03]  /*35420*/  STL.64 [R1+0x1ec8], R24 ;  /* 0x001ec81801007387 */ /* 0x004fe60000100a00 */
[----:B0-----:R-:W2:Y:S01]  /*35430*/  LDL.64 R26, [R1+0x58] ;  /* 0x00005800011a7983 */ /* 0x001ea20000100a00 */
[----:B------:R0:W-:Y:S02]  /*35440*/  STL.64 [R1+0x1e80], R10 ;  /* 0x001e800a01007387 */ /* 0x0001e40000100a00 */
[----:B---3--:R-:W-:Y:S01]  /*35450*/  STL.64 [R1+0x1e78], R8 ;  /* 0x001e780801007387 */ /* 0x008fe20000100a00 */
[----:B0-----:R-:W3:Y:S04]  /*35460*/  LDL.64 R10, [R1+0x18] ;  /* 0x00001800010a7983 */ /* 0x001ee80000100a00 */
[----:B---3--:R0:W-:Y:S04]  /*35470*/  STL.64 [R1+0x1e98], R10 ;  /* 0x001e980a01007387 */ /* 0x0081e80000100a00 */
[----:B0-----:R-:W3:Y:S04]  /*35480*/  LDL.64 R10, [R1+0x28] ;  /* 0x00002800010a7983 */ /* 0x001ee80000100a00 */
[----:B---3--:R0:W-:Y:S01]  /*35490*/  STL.64 [R1+0x1eb8], R10 ;  /* 0x001eb80a01007387 */ /* 0x0081e20000100a00 */
[----:B------:R-:W3:Y:S02]  /*354a0*/  LDL.LU R8, [R1+0x6e0] ;  /* 0x0006e00001087983 */ /* 0x000ee40000300800 */
[----:B------:R-:W3:Y:S01]  /*354b0*/  LDL.LU R9, [R1+0x6e4] ;  /* 0x0006e40001097983 */ /* 0x000ee20000300800 */
[----:B0-----:R-:W4:Y:S01]  /*354c0*/  LDL.LU R10, [R1+0x6e8] ;  /* 0x0006e800010a7983 */ /* 0x001f220000300800 */
[----:B------:R-:W4:Y:S01]  /*354d0*/  LDL.LU R11, [R1+0x6ec] ;  /* 0x0006ec00010b7983 */ /* 0x000f220000300800 */
[----:B------:R-:W-:Y:S02]  /*354e0*/  HMMA.16816.F32.BF16 R12, R16, R22, R12 ;  /* 0x00000016100c723c */ /* 0x000fe4000004180c */
        /* <DEDUP_REMOVED lines=8> */
[----:B------:R-:W3:Y:S02]  /*35570*/  LDL.LU R6, [R1+0x6a8] ;  /* 0x0006a80001067983 */ /* 0x000ee40000300800 */
[----:B------:R-:W3:Y:S02]  /*35580*/  LDL.LU R7, [R1+0x6ac] ;  /* 0x0006ac0001077983 */ /* 0x000ee40000300800 */
[----:B--2---:R-:W-:-:S02]  /*35590*/  IMAD.MOV.U32 R29, RZ, RZ, R26 ;  /* 0x000000ffff1d7224 */ /* 0x004fc400078e001a */
[----:B------:R-:W-:Y:S01]  /*355a0*/  IMAD.MOV.U32 R28, RZ, RZ, R27 ;  /* 0x000000ffff1c7224 */ /* 0x000fe200078e001b */
[----:B---3--:R-:W-:Y:S01]  /*355b0*/  STL.64 [R1+0x1e90], R6 ;  /* 0x001e900601007387 */ /* 0x008fe20000100a00 */
[----:B----4-:R0:W-:Y:S03]  /*355c0*/  STL.64 [R1+0x1e88], R4 ;  /* 0x001e880401007387 */ /* 0x0101e60000100a00 */
[----:B0-----:R-:W2:Y:S01]  /*355d0*/  LDL.LU R4, [R1+0x6c0] ;  /* 0x0006c00001047983 */ /* 0x001ea20000300800 */
[----:B------:R-:W2:Y:S02]  /*355e0*/  LDL.LU R5, [R1+0x6c4] ;  /* 0x0006c40001057983 */ /* 0x000ea40000300800 */
[----:B------:R-:W2:Y:S02]  /*355f0*/  LDL.LU R6, [R1+0x6c8] ;  /* 0x0006c80001067983 */ /* 0x000ea40000300800 */
[----:B------:R-:W2:Y:S01]  /*35600*/  LDL.LU R7, [R1+0x6cc] ;  /* 0x0006cc0001077983 */ /* 0x000ea20000300800 */
[----:B------:R0:W-:Y:S02]  /*35610*/  STL.64 [R1+0xaf0], R12 ;  /* 0x000af00c01007387 */ /* 0x0001e40000100a00 */
[----:B0-----:R-:W-:-:S02]  /*35620*/  IMAD.MOV.U32 R13, RZ, RZ, R22 ;  /* 0x000000ffff0d7224 */ /* 0x001fc400078e0016 */
[----:B------:R-:W-:Y:S02]  /*35630*/  IMAD.MOV.U32 R12, RZ, RZ, R23 ;  /* 0x000000ffff0c7224 */ /* 0x000fe400078e0017 */
[----:B------:R-:W0:Y:S01]  /*35640*/  LDSM.16.MT88.4 R20, [R3+0xc300] ;  /* 0x00c300000314783b */ /* 0x000e220000004200 */
[C---:B------:R-:W-:Y:S03]  /*35650*/  HMMA.16816.F32.BF16 R8, R16.reuse, R26, R8 ;  /* 0x0000001a1008723c */ /* 0x040fe60000041808 */
[----:B------:R-:W-:Y:S04]  /*35660*/  STL.64 [R1+0xaf8], R14 ;  /* 0x000af80e01007387 */ /* 0x000fe80000100a00 */
[----:B0-----:R0:W-:Y:S01]  /*35670*/  STL.64 [R1+0x1cf0], R22 ;  /* 0x001cf01601007387 */ /* 0x0011e20000100a00 */
[----:B------:R-:W-:Y:S03]  /*35680*/  STL.64 [R1+0x1ce8], R20 ;  /* 0x001ce81401007387 */ /* 0x000fe60000100a00 */
[----:B0-----:R-:W3:Y:S11]  /*35690*/  LDL.64 R22, [R1+0x48] ;  /* 0x0000480001167983 */ /* 0x001ef60000100a00 */
[----:B------:R-:W-:Y:S01]  /*356a0*/  @!UPT UIADD3 URZ, URZ, URZ, URZ ;  /* 0x0000003f3f3ff290 */ /* 0x000fe2000fffe03f */
[----:B------:R-:W-:Y:S02]  /*356b0*/  STL.64 [R1+0xae0], R8 ;  /* 0x000ae00801007387 */ /* 0x000fe40000100a00 */
[----:B------:R0:W-:Y:S02]  /*356c0*/  STL.64 [R1+0xae8], R10 ;  /* 0x000ae80a01007387 */ /* 0x0001e40000100a00 */
[----:B0-----:R-:W4:Y:S01]  /*356d0*/  LDL.LU.64 R10, [R1+0x1ee0] ;  /* 0x001ee000010a7983 */ /* 0x001f220000300a00 */
[----:B------:R-:W4:Y:S02]  /*356e0*/  LDL.LU.64 R8, [R1+0x1ed8] ;  /* 0x001ed80001087983 */ /* 0x000f240000300a00 */
        /* <DEDUP_REMOVED lines=8> */
[----:B0-----:R-:W4:Y:S01]  /*35770*/  LDL.LU.64 R26, [R1+0x1ec0] ;  /* 0x001ec000011a7983 */ /* 0x001f220000300a00 */
[----:B------:R-:W3:Y:S02]  /*35780*/  LDL.LU R20, [R1+0x5b0] ;  /* 0x0005b00001147983 */ /* 0x000ee40000300800 */
[----:B------:R-:W3:Y:S02]  /*35790*/  LDL.LU R21, [R1+0x5b4] ;  /* 0x0005b40001157983 */ /* 0x000ee40000300800 */
[----:B------:R-:W2:Y:S01]  /*357a0*/  LDL.LU R22, [R1+0x5b8] ;  /* 0x0005b80001167983 */ /* 0x000ea20000300800 */
[----:B------:R-:W2:Y:S01]  /*357b0*/  LDL.LU R23, [R1+0x5bc] ;  /* 0x0005bc0001177983 */ /* 0x000ea20000300800 */
[----:B----4-:R-:W-:Y:S03]  /*357c0*/  HMMA.16816.F32.BF16 R8, R16, R26, R8 ;  /* 0x0000001a1008723c */ /* 0x010fe60000041808 */
[----:B--2---:R0:W-:Y:S01]  /*357d0*/  STL.64 [R1+0x1d00], R22 ;  /* 0x001d001601007387 */ /* 0x0041e20000100a00 */
[----:B---3--:R1:W-:Y:S03]  /*357e0*/  STL.64 [R1+0x1cf8], R20 ;  /* 0x001cf81401007387 */ /* 0x0083e60000100a00 */
[----:B0-----:R-:W2:Y:S04]  /*357f0*/  LDL R22, [R1+0x8] ;  /* 0x0000080001167983 */ /* 0x001ea80000100800 */
[----:B------:R-:W2:Y:S01]  /*35800*/  LDL R23, [R1+0xc] ;  /* 0x00000c0001177983 */ /* 0x000ea20000100800 */
[----:B-1----:R-:W-:-:S02]  /*35810*/  IMAD.MOV.U32 R21, RZ, RZ, R26 ;  /* 0x000000ffff157224 */ /* 0x002fc400078e001a */
[----:B------:R-:W-:-:S09]  /*35820*/  IMAD.MOV.U32 R20, RZ, RZ, R27 ;  /* 0x000000ffff147224 */ /* 0x000fd200078e001b */
        /* <DEDUP_REMOVED lines=13> */
[----:B------:R-:W4:Y:S02]  /*35900*/  LDL.LU.64 R10, [R1+0x1e98] ;  /* 0x001e9800010a7983 */ /* 0x000f240000300a00 */
[----:B----4-:R-:W-:Y:S01]  /*35910*/  HMMA.16816.F32.BF16 R4, R16, R10, R4 ;  /* 0x0000000a1004723c */ /* 0x010fe20000041804 */
        /* <DEDUP_REMOVED lines=8> */
[----:B------:R-:W2:Y:S02]  /*359a0*/  LDL.LU.64 R8, [R1+0x1e78] ;  /* 0x001e780001087983 */ /* 0x000ea40000300a00 */
[C---:B--2---:R-:W-:Y:S08]  /*359b0*/  HMMA.16816.F32.BF16 R8, R16.reuse, R22, R8 ;  /* 0x000000161008723c */ /* 0x044ff00000041808 */
[----:B---3--:R-:W-:Y:S11]  /*359c0*/  HMMA.16816.F32.BF16 R4, R16, R26, R4 ;  /* 0x0000001a1004723c */ /* 0x008ff60000041804 */
[----:B------:R-:W-:Y:S04]  /*359d0*/  @!UPT UIADD3 URZ, URZ, URZ, URZ ;  /* 0x0000003f3f3ff290 */ /* 0x000fe8000fffe03f */
[----:B------:R-:W-:Y:S01]  /*359e0*/  STL.64 [R1+0xa90], R8 ;  /* 0x000a900801007387 */ /* 0x000fe20000100a00 */
[----:B------:R0:W-:Y:S03]  /*359f0*/  STL.64 [R1+0xa98], R10 ;  /* 0x000a980a01007387 */ /* 0x0001e60000100a00 */
[----:B0-----:R-:W2:Y:S01]  /*35a00*/  LDL.LU.64 R10, [R1+0x1e70] ;  /* 0x001e7000010a7983 */ /* 0x001ea20000300a00 */
[----:B------:R-:W3:Y:S02]  /*35a10*/  LDL.LU.64 R8, [R1+0x1e68] ;  /* 0x001e680001087983 */ /* 0x000ee40000300a00 */
[----:B------:R0:W-:Y:S02]  /*35a20*/  STL.64 [R1+0x1d10], R22 ;  /* 0x001d101601007387 */ /* 0x0001e40000100a00 */
[----:B0-----:R-:W-:Y:S02]  /*35a30*/  IMAD.MOV.U32 R22, RZ, RZ, R0 ;  /* 0x000000ffff167224 */ /* 0x001fe400078e0000 */
[----:B------:R-:W-:Y:S01]  /*35a40*/  IMAD.MOV.U32 R23, RZ, RZ, R2 ;  /* 0x000000ffff177224 */ /* 0x000fe200078e0002 */
[----:B------:R-:W4:Y:S01]  /*35a50*/  LDL.LU R0, [R1+0x1e64] ;  /* 0x001e640001007983 */ /* 0x000f220000300800 */
[----:B------:R-:W2:Y:S03]  /*35a60*/  LDL.LU R2, [R1+0x1e60] ;  /* 0x001e600001027983 */ /* 0x000ea60000300800 */
[----:B------:R0:W-:Y:S01]  /*35a70*/  STL.64 [R1+0x1d28], R22 ;  /* 0x001d281601007387 */ /* 0x0001e20000100a00 */
[----:B------:R-:W-:Y:S02]  /*35a80*/  STL.64 [R1+0xa80], R4 ;  /* 0x000a800401007387 */ /* 0x000fe40000100a00 */
[----:B------:R1:W-:Y:S02]  /*35a90*/  STL.64 [R1+0xa88], R6 ;  /* 0x000a880601007387 */ /* 0x0003e40000100a00 */
[----:B0-----:R-:W-:-:S02]  /*35aa0*/  IMAD.MOV.U32 R22, RZ, RZ, R25 ;  /* 0x000000ffff167224 */ /* 0x001fc400078e0019 */
[----:B------:R-:W-:Y:S01]  /*35ab0*/  IMAD.MOV.U32 R23, RZ, RZ, R24 ;  /* 0x000000ffff177224 */ /* 0x000fe200078e0018 */
[----:B-1----:R-:W2:Y:S01]  /*35ac0*/  LDL.LU.64 R6, [R1+0x1e58] ;  /* 0x001e580001067983 */ /* 0x002ea20000300a00 */
[----:B------:R-:W2:Y:S03]  /*35ad0*/  LDL.LU.64 R4, [R1+0x1e50] ;  /* 0x001e500001047983 */ /* 0x000ea60000300a00 */
[----:B------:R-:W-:Y:S01]  /*35ae0*/  STL.64 [R1+0x1d40], R22 ;  /* 0x001d401601007387 */ /* 0x000fe20000100a00 */
[----:B------:R0:W-:Y:S02]  /*35af0*/  STL.64 [R1+0x1d08], R26 ;  /* 0x001d081a01007387 */ /* 0x0001e40000100a00 */
[----:B------:R-:W2:Y:S02]  /*35b00*/  LDL.LU R24, [R1+0x5c0] ;  /* 0x0005c00001187983 */ /* 0x000ea40000300800 */
[----:B------:R-:W2:Y:S01]  /*35b10*/  LDL.LU R25, [R1+0x5c4] ;  /* 0x0005c40001197983 */ /* 0x000ea20000300800 */
[----:B0-----:R-:W2:Y:S01]  /*35b20*/  LDL.LU R26, [R1+0x5c8] ;  /* 0x0005c800011a7983 */ /* 0x001ea20000300800 */
[----:B------:R-:W2:Y:S02]  /*35b30*/  LDL.LU R27, [R1+0x5cc] ;  /* 0x0005cc00011b7983 */ /* 0x000ea40000300800 */
[----:B------:R-:W-:-:S02]  /*35b40*/  IMAD.MOV.U32 R22, RZ, RZ, R21 ;  /* 0x000000ffff167224 */ /* 0x000fc400078e0015 */
        /* <DEDUP_REMOVED lines=31> */
[----:B0-----:R-:W2:Y:S04]  /*35d40*/  LDL.LU.64 R22, [R1+0x78] ;  /* 0x0000780001167983 */ /* 0x001ea80000300a00 */
[----:B--2---:R-:W-:Y:S01]  /*35d50*/  STL.64 [R1+0x1db8], R22 ;  /* 0x001db81601007387 */ /* 0x004fe20000100a00 */
        /* <DEDUP_REMOVED lines=78> */
[----:B------:R-:W-:-:S02]  /*36240*/  IMAD.MOV.U32 R22, RZ, RZ, R2 ;  /* 0x000000ffff167224 */ /* 0x000fc400078e0002 */
[----:B------:R-:W-:Y:S01]  /*36250*/  IMAD.MOV.U32 R23, RZ, RZ, R0 ;  /* 0x000000ffff177224 */ /* 0x000fe200078e0000 */
[----:B---3--:R-:W-:Y:S01]  /*36260*/  HMMA.16816.F32.BF16 R16, R16, R10, R4 ;  /* 0x0000000a1010723c */ /* 0x008fe20000041804 */
[----:B------:R-:W2:Y:S01]  /*36270*/  LDL.LU.64 R6, [R1+0x1e38] ;  /* 0x001e380001067983 */ /* 0x000ea20000300a00 */
        /* <DEDUP_REMOVED lines=11> */
[----:B------:R-:W-:Y:S01]  /*36330*/  STL [R1+0x1a24], R3 ;  /* 0x001a240301007387 */ /* 0x000fe20000100800 */
        /* <DEDUP_REMOVED lines=101> */
[----:B------:R-:W4:Y:S01]  /*36990*/  LDL.LU R24, [R1+0x5a0] ;  /* 0x0005a00001187983 */ /* 0x000f220000300800 */
[----:B------:R-:W4:Y:S04]  /*369a0*/  LDL.LU R25, [R1+0x5a4] ;  /* 0x0005a40001197983 */ /* 0x000f280000300800 */
[----:B0-----:R-:W4:Y:S01]  /*369b0*/  LDL.LU R26, [R1+0x5a8] ;  /* 0x0005a800011a7983 */ /* 0x001f220000300800 */
[----:B------:R-:W4:Y:S02]  /*369c0*/  LDL.LU R27, [R1+0x5ac] ;  /* 0x0005ac00011b7983 */ /* 0x000f240000300800 */
[----:B------:R-:W-:Y:S01]  /*369d0*/  STL.64 [R1+0x1c50], R14 ;  /* 0x001c500e01007387 */ /* 0x000fe20000100a00 */
[C---:B----4-:R-:W-:Y:S08]  /*369e0*/  HMMA.16816.F32.BF16 R24, R4.reuse, R14, R24 ;  /* 0x0000000e0418723c */ /* 0x050ff00000041818 */
[----:B---3--:R-:W-:Y:S11]  /*369f0*/  HMMA.16816.F32.BF16 R4, R4, R10, R16 ;  /* 0x0000000a0404723c */ /* 0x008ff60000041810 */
[----:B------:R-:W-:Y:S04]  /*36a00*/  @!UPT UIADD3 URZ, URZ, URZ, URZ ;  /* 0x0000003f3f3ff290 */ /* 0x000fe8000fffe03f */
[----:B------:R-:W-:Y:S01]  /*36a10*/  STL.64 [R1+0x9e0], R24 ;  /* 0x0009e01801007387 */ /* 0x000fe20000100a00 */
[----:B------:R-:W-:Y:S02]  /*36a20*/  STL.64 [R1+0x9e8], R26 ;  /* 0x0009e81a01007387 */ /* 0x000fe40000100a00 */
[----:B------:R-:W2:Y:S05]  /*36a30*/  LDL.LU R16, [R1+0x2c0] ;  /* 0x0002c00001107983 */ /* 0x000eaa0000300800 */
[----:B------:R-:W-:Y:S01]  /*36a40*/  STL.64 [R1+0x930], R4 ;  /* 0x0009300401007387 */ /* 0x000fe20000100a00 */
[----:B------:R0:W-:Y:S01]  /*36a50*/  STL.64 [R1+0x938], R6 ;  /* 0x0009380601007387 */ /* 0x0001e20000100a00 */
[----:B------:R-:W2:Y:S02]  /*36a60*/  LDL.LU R17, [R1+0x2c4] ;  /* 0x0002c40001117983 */ /* 0x000ea40000300800 */
[----:B------:R-:W2:Y:S02]  /*36a70*/  LDL.LU R18, [R1+0x2c8] ;  /* 0x0002c80001127983 */ /* 0x000ea40000300800 */
[----:B------:R-:W2:Y:S01]  /*36a80*/  LDL.LU R19, [R1+0x2cc] ;  /* 0x0002cc0001137983 */ /* 0x000ea20000300800 */
[----:B0-----:R-:W3:Y:S04]  /*36a90*/  LDL.LU.64 R6, [R1+0xa8] ;  /* 0x0000a80001067983 */ /* 0x001ee80000300a00 */
[----:B---3--:R0:W-:Y:S04]  /*36aa0*/  STL.64 [R1+0x1cd8], R6 ;  /* 0x001cd80601007387 */ /* 0x0081e80000100a00 */
[----:B0-----:R-:W3:Y:S04]  /*36ab0*/  LDL.LU.64 R6, [R1+0xb8] ;  /* 0x0000b80001067983 */ /* 0x001ee80000300a00 */
[----:B---3--:R0:W-:Y:S04]  /*36ac0*/  STL.64 [R1+0x1ce0], R6 ;  /* 0x001ce00601007387 */ /* 0x0081e80000100a00 */
[----:B0-----:R-:W2:Y:S01]  /*36ad0*/  LDL.LU.64 R6, [R1+0xc8] ;  /* 0x0000c80001067983 */ /* 0x001ea20000300a00 */
[----:B------:R-:W3:Y:S02]  /*36ae0*/  LDL.LU R24, [R1+0x280] ;  /* 0x0002800001187983 */ /* 0x000ee40000300800 */
[----:B------:R-:W3:Y:S02]  /*36af0*/  LDL.LU R25, [R1+0x284] ;  /* 0x0002840001197983 */ /* 0x000ee40000300800 */
[----:B------:R-:W4:Y:S01]  /*36b00*/  LDL.LU R26, [R1+0x288] ;  /* 0x00028800011a7983 */ /* 0x000f220000300800 */
[----:B------:R-:W4:Y:S04]  /*36b10*/  LDL.LU R27, [R1+0x28c] ;  /* 0x00028c00011b7983 */ /* 0x000f280000300800 */
[----:B----4-:R0:W-:Y:S01]  /*36b20*/  STL.64 [R1+0x1cc0], R26 ;  /* 0x001cc01a01007387 */ /* 0x0101e20000100a00 */
[----:B---3--:R1:W-:Y:S03]  /*36b30*/  STL.64 [R1+0x1cb8], R24 ;  /* 0x001cb81801007387 */ /* 0x0083e60000100a00 */
[----:B0-----:R-:W3:Y:S04]  /*36b40*/  LDL.LU.64 R26, [R1+0x98] ;  /* 0x00009800011a7983 */ /* 0x001ee80000300a00 */
[----:B---3--:R0:W-:Y:S01]  /*36b50*/  STL.64 [R1+0x1cd0], R26 ;  /* 0x001cd01a01007387 */ /* 0x0081e20000100a00 */
[----:B-1----:R-:W3:Y:S02]  /*36b60*/  LDL.LU R24, [R1+0x2a0] ;  /* 0x0002a00001187983 */ /* 0x002ee40000300800 */
[----:B------:R-:W3:Y:S01]  /*36b70*/  LDL.LU R25, [R1+0x2a4] ;  /* 0x0002a40001197983 */ /* 0x000ee20000300800 */
[----:B0-----:R-:W3:Y:S01]  /*36b80*/  LDL.LU R26, [R1+0x2a8] ;  /* 0x0002a800011a7983 */ /* 0x001ee20000300800 */
[----:B------:R-:W3:Y:S02]  /*36b90*/  LDL.LU R27, [R1+0x2ac] ;  /* 0x0002ac00011b7983 */ /* 0x000ee40000300800 */
[----:B------:R-:W4:Y:S01]  /*36ba0*/  LDL.LU.64 R14, [R1+0x68] ;  /* 0x00006800010e7983 */ /* 0x000f220000300a00 */
[----:B--2---:R-:W-:Y:S01]  /*36bb0*/  HMMA.16816.F32.BF16 R16, R20, R6, R16 ;  /* 0x000000061410723c */ /* 0x004fe20000041810 */
[----:B----4-:R0:W-:Y:S04]  /*36bc0*/  STL.64 [R1+0x1ca8], R14 ;  /* 0x001ca80e01007387 */ /* 0x0101e80000100a00 */
[----:B0-----:R-:W2:Y:S01]  /*36bd0*/  LDL.LU.64 R14, [R1+0x88] ;  /* 0x00008800010e7983 */ /* 0x001ea20000300a00 */
[----:B------:R-:W-:-:S03]  /*36be0*/  IMAD.MOV.U32 R3, RZ, RZ, R7 ;  /* 0x000000ffff037224 */ /* 0x000fc600078e0007 */
[----:B--2---:R0:W-:Y:S01]  /*36bf0*/  STL.64 [R1+0x1cc8], R14 ;  /* 0x001cc80e01007387 */ /* 0x0041e20000100a00 */
[----:B------:R-:W2:Y:S02]  /*36c00*/  LDL.LU R12, [R1+0x290] ;  /* 0x00029000010c7983 */ /* 0x000ea40000300800 */
[----:B------:R-:W2:Y:S01]  /*36c10*/  LDL.LU R13, [R1+0x294] ;  /* 0x00029400010d7983 */ /* 0x000ea20000300800 */
[----:B0-----:R-:W2:Y:S01]  /*36c20*/  LDL.LU R14, [R1+0x298] ;  /* 0x00029800010e7983 */ /* 0x001ea20000300800 */
[----:B------:R-:W2:Y:S02]  /*36c30*/  LDL.LU R15, [R1+0x29c] ;  /* 0x00029c00010f7983 */ /* 0x000ea40000300800 */
[----:B------:R0:W-:Y:S02]  /*36c40*/  STL [R1+0x1bf4], R10 ;  /* 0x001bf40a01007387 */ /* 0x0001e40000100800 */
[----:B------:R1:W-:Y:S01]  /*36c50*/  STL [R1+0x1bf0], R11 ;  /* 0x001bf00b01007387 */ /* 0x0003e20000100800 */
[----:B------:R-:W4:Y:S01]  /*36c60*/  LDL.LU R8, [R1+0x260] ;  /* 0x0002600001087983 */ /* 0x000f220000300800 */
[----:B------:R-:W4:Y:S03]  /*36c70*/  LDL.LU R9, [R1+0x264] ;  /* 0x0002640001097983 */ /* 0x000f260000300800 */
[----:B0-----:R-:W4:Y:S01]  /*36c80*/  LDL.LU R10, [R1+0x268] ;  /* 0x00026800010a7983 */ /* 0x001f220000300800 */
[----:B-1----:R-:W4:Y:S02]  /*36c90*/  LDL.LU R11, [R1+0x26c] ;  /* 0x00026c00010b7983 */ /* 0x002f240000300800 */
[----:B------:R0:W-:Y:S02]  /*36ca0*/  STL.64 [R1+0xe30], R16 ;  /* 0x000e301001007387 */ /* 0x0001e40000100a00 */
[----:B------:R-:W-:Y:S02]  /*36cb0*/  STL.64 [R1+0xe38], R18 ;  /* 0x000e381201007387 */ /* 0x000fe40000100a00 */
[----:B0-----:R-:W-:-:S02]  /*36cc0*/  IMAD.MOV.U32 R16, RZ, RZ, R6 ;  /* 0x000000ffff107224 */ /* 0x001fc400078e0006 */
[----:B------:R-:W2:Y:S01]  /*36cd0*/  LDL.LU.64 R6, [R1+0x1ce0] ;  /* 0x001ce00001067983 */ /* 0x000ea20000300a00 */
[----:B------:R-:W-:Y:S02]  /*36ce0*/  STL [R1+0x1c10], R3 ;  /* 0x001c100301007387 */ /* 0x000fe40000100800 */
[----:B------:R0:W-:Y:S02]  /*36cf0*/  STL [R1+0x1bf8], R16 ;  /* 0x001bf81001007387 */ /* 0x0001e40000100800 */
[----:B0-----:R-:W2:Y:S01]  /*36d00*/  LDL.LU R16, [R1+0x2b0] ;  /* 0x0002b00001107983 */ /* 0x001ea20000300800 */
[----:B------:R-:W2:Y:S02]  /*36d10*/  LDL.LU R17, [R1+0x2b4] ;  /* 0x0002b40001117983 */ /* 0x000ea40000300800 */
[----:B------:R-:W2:Y:S02]  /*36d20*/  LDL.LU R18, [R1+0x2b8] ;  /* 0x0002b80001127983 */ /* 0x000ea40000300800 */
[----:B------:R-:W2:Y:S02]  /*36d30*/  LDL.LU R19, [R1+0x2bc] ;  /* 0x0002bc0001137983 */ /* 0x000ea40000300800 */
[C---:B--2---:R-:W-:Y:S11]  /*36d40*/  HMMA.16816.F32.BF16 R16, R20.reuse, R6, R16 ;  /* 0x000000061410723c */ /* 0x044ff60000041810 */
[----:B------:R-:W-:Y:S11]  /*36d50*/  @!UPT UIADD3 URZ, URZ, URZ, URZ ;  /* 0x0000003f3f3ff290 */ /* 0x000ff6000fffe03f */
[----:B------:R-:W-:Y:S01]  /*36d60*/  @!UPT UIADD3 URZ, URZ, URZ, URZ ;  /* 0x0000003f3f3ff290 */ /* 0x000fe2000fffe03f */
[----:B------:R0:W-:Y:S01]  /*36d70*/  STL.64 [R1+0xe20], R16 ;  /* 0x000e201001007387 */ /* 0x0001e20000100a00 */
[----:B------:R1:W-:Y:S02]  /*36d80*/  STL.64 [R1+0xe28], R18 ;  /* 0x000e281201007387 */ /* 0x0003e40000100a00 */
[----:B0-----:R-:W-:Y:S02]  /*36d90*/  IMAD.MOV.U32 R17, RZ, RZ, R7 ;  /* 0x000000ffff117224 */ /* 0x001fe400078e0007 */
[----:B-1----:R-:W-:Y:S02]  /*36da0*/  IMAD.MOV.U32 R18, RZ, RZ, R6 ;  /* 0x000000ffff127224 */ /* 0x002fe400078e0006 */
[----:B------:R-:W3:Y:S03]  /*36db0*/  LDL.LU.64 R6, [R1+0x1cd8] ;  /* 0x001cd80001067983 */ /* 0x000ee60000300a00 */
[----:B------:R-:W-:Y:S01]  /*36dc0*/  STL [R1+0x1c14], R18 ;  /* 0x001c141201007387 */ /* 0x000fe20000100800 */
[C---:B---3--:R-:W-:Y:S01]  /*36dd0*/  HMMA.16816.F32.BF16 R24, R20.reuse, R6, R24 ;  /* 0x000000061418723c */ /* 0x048fe20000041818 */
[----:B------:R-:W-:Y:S11]  /*36de0*/  IMAD.MOV.U32 R19, RZ, RZ, R7 ;  /* 0x000000ffff137224 */ /* 0x000ff600078e0007 */
[----:B------:R-:W-:Y:S11]  /*36df0*/  @!UPT UIADD3 URZ, URZ, URZ, URZ ;  /* 0x0000003f3f3ff290 */ /* 0x000ff6000fffe03f */
[----:B------:R-:W-:Y:S01]  /*36e00*/  STL.64 [R1+0xe10], R24 ;  /* 0x000e101801007387 */ /* 0x000fe20000100a00 */
[----:B------:R0:W-:Y:S03]  /*36e10*/  STL.64 [R1+0xe18], R26 ;  /* 0x000e181a01007387 */ /* 0x0001e60000100a00 */
[----:B0-----:R-:W2:Y:S01]  /*36e20*/  LDL.LU.64 R26, [R1+0x1cd0] ;  /* 0x001cd000011a7983 */ /* 0x001ea20000300a00 */
[----:B------:R-:W-:Y:S02]  /*36e30*/  STL [R1+0x1c6c], R19 ;  /* 0x001c6c1301007387 */ /* 0x000fe40000100800 */
[----:B------:R0:W-:Y:S02]  /*36e40*/  STL [R1+0x1c68], R17 ;  /* 0x001c681101007387 */ /* 0x0001e40000100800 */
[----:B------:R-:W3:Y:S01]  /*36e50*/  LDL.LU R16, [R1+0x270] ;  /* 0x0002700001107983 */ /* 0x000ee20000300800 */
[----:B0-----:R-:W3:Y:S01]  /*36e60*/  LDL.LU R17, [R1+0x274] ;  /* 0x0002740001117983 */ /* 0x001ee20000300800 */
[----:B------:R-:W3:Y:S02]  /*36e70*/  LDL.LU R18, [R1+0x278] ;  /* 0x0002780001127983 */ /* 0x000ee40000300800 */
[----:B------:R-:W3:Y:S02]  /*36e80*/  LDL.LU R19, [R1+0x27c] ;  /* 0x00027c0001137983 */ /* 0x000ee40000300800 */
[----:B------:R-:W3:Y:S01]  /*36e90*/  LDL.LU.64 R4, [R1+0xfe0] ;  /* 0x000fe00001047983 */ /* 0x000ee20000300a00 */
[C---:B--2---:R-:W-:Y:S01]  /*36ea0*/  HMMA.16816.F32.BF16 R12, R20.reuse, R26, R12 ;  /* 0x0000001a140c723c */ /* 0x044fe2000004180c */
[----:B---3--:R0:W-:Y:S11]  /*36eb0*/  STL.64 [R1+0x1b38], R4 ;  /* 0x001b380401007387 */ /* 0x0081f60000100a00 */
[----:B------:R-:W-:Y:S11]  /*36ec0*/  @!UPT UIADD3 URZ, URZ, URZ, URZ ;  /* 0x0000003f3f3ff290 */ /* 0x000ff6000fffe03f */
[----:B------:R-:W-:Y:S01]  /*36ed0*/  STL.64 [R1+0xe00], R12 ;  /* 0x000e000c01007387 */ /* 0x000fe20000100a00 */
[----:B------:R1:W-:Y:S02]  /*36ee0*/  STL.64 [R1+0xe08], R14 ;  /* 0x000e080e01007387 */ /* 0x0003e40000100a00 */
[----:B0-----:R-:W-:Y:S02]  /*36ef0*/  IMAD.MOV.U32 R5, RZ, RZ, R26 ;  /* 0x000000ffff057224 */ /* 0x001fe400078e001a */
[----:B------:R-:W-:Y:S01]  /*36f00*/  IMAD.MOV.U32 R4, RZ, RZ, R27 ;  /* 0x000000ffff047224 */ /* 0x000fe200078e001b */
[----:B-1----:R-:W2:Y:S01]  /*36f10*/  LDL.LU.64 R14, [R1+0x1cc8] ;  /* 0x001cc800010e7983 */ /* 0x002ea20000300a00 */
        /* <DEDUP_REMOVED lines=8> */
[----:B------:R-:W-:Y:S02]  /*36fa0*/  IMAD.MOV.U32 R25, RZ, RZ, R14 ;  /* 0x000000ffff197224 */ /* 0x000fe400078e000e */
[----:B------:R-:W-:Y:S02]  /*36fb0*/  IMAD.MOV.U32 R24, RZ, RZ, R15 ;  /* 0x000000ffff187224 */ /* 0x000fe400078e000f */
[----:B------:R-:W4:Y:S01]  /*36fc0*/  LDL.LU.64 R14, [R1+0x1ca8] ;  /* 0x001ca800010e7983 */ /* 0x000f220000300a00 */
[----:B------:R-:W-:-:S02]  /*36fd0*/  IMAD.MOV.U32 R0, RZ, RZ, R6 ;  /* 0x000000ffff007224 */ /* 0x000fc400078e0006 */
[----:B------:R-:W-:Y:S02]  /*36fe0*/  IMAD.MOV.U32 R6, RZ, RZ, R28 ;  /* 0x000000ffff067224 */ /* 0x000fe400078e001c */
[----:B------:R-:W-:-:S07]  /*36ff0*/  IMAD.MOV.U32 R7, RZ, RZ, R2 ;  /* 0x000000ffff077224 */ /* 0x000fce00078e0002 */
[C---:B------:R-:W-:Y:S01]  /*37000*/  HMMA.16816.F32.BF16 R16, R20.reuse, R6, R16 ;  /* 0x000000061410723c */ /* 0x040fe20000041810 */
[----:B--2---:R0:W-:Y:S01]  /*37010*/  STL.64 [R1+0x1c30], R26 ;  /* 0x001c301a01007387 */ /* 0x0041e20000100a00 */
[----:B------:R-:W-:Y:S03]  /*37020*/  STL.64 [R1+0x1c28], R24 ;  /* 0x001c281801007387 */ /* 0x000fe60000100a00 */
[----:B0-----:R-:W2:Y:S03]  /*37030*/  LDL.LU.64 R26, [R1+0x8] ;  /* 0x00000800011a7983 */ /* 0x001ea60000300a00 */
[----:B----4-:R-:W-:Y:S01]  /*37040*/  HMMA.16816.F32.BF16 R8, R20, R14, R8 ;  /* 0x0000000e1408723c */ /* 0x010fe20000041808 */
[----:B--2---:R-:W-:Y:S11]  /*37050*/  STL.64 [R1+0x1c48], R26 ;  /* 0x001c481a01007387 */ /* 0x004ff60000100a00 */
[----:B------:R-:W-:Y:S03]  /*37060*/  @!UPT UIADD3 URZ, URZ, URZ, URZ ;  /* 0x0000003f3f3ff290 */ /* 0x000fe6000fffe03f */
[----:B------:R-:W-:Y:S02]  /*37070*/  STL.64 [R1+0x910], R16 ;  /* 0x0009101001007387 */ /* 0x000fe40000100a00 */
[----:B------:R-:W-:Y:S02]  /*37080*/  STL.64 [R1+0x918], R18 ;  /* 0x0009181201007387 */ /* 0x000fe40000100a00 */
[----:B------:R0:W-:Y:S04]  /*37090*/  STL.64 [R1+0x1b48], R6 ;  /* 0x001b480601007387 */ /* 0x0001e80000100a00 */
[----:B------:R1:W-:Y:S01]  /*370a0*/  STL.64 [R1+0x900], R8 ;  /* 0x0009000801007387 */ /* 0x0003e20000100a00 */
[----:B------:R2:W-:Y:S02]  /*370b0*/  STL.64 [R1+0x908], R10 ;  /* 0x0009080a01007387 */ /* 0x0005e40000100a00 */
[----:B------:R-:W3:Y:S02]  /*370c0*/  LDL.LU R12, [R1+0x210] ;  /* 0x00021000010c7983 */ /* 0x000ee40000300800 */
[----:B------:R-:W3:Y:S02]  /*370d0*/  LDL.LU R13, [R1+0x214] ;  /* 0x00021400010d7983 */ /* 0x000ee40000300800 */
[----:B0-----:R-:W-:-:S02]  /*370e0*/  IMAD.MOV.U32 R7, RZ, RZ, R14 ;  /* 0x000000ffff077224 */ /* 0x001fc400078e000e */
[----:B------:R-:W-:Y:S01]  /*370f0*/  IMAD.MOV.U32 R6, RZ, RZ, R15 ;  /* 0x000000ffff067224 */ /* 0x000fe200078e000f */
[----:B------:R-:W4:Y:S01]  /*37100*/  LDL.LU R14, [R1+0x218] ;  /* 0x00021800010e7983 */ /* 0x000f220000300800 */
[----:B------:R-:W4:Y:S02]  /*37110*/  LDL.LU R15, [R1+0x21c] ;  /* 0x00021c00010f7983 */ /* 0x000f240000300800 */
[----:B------:R-:W3:Y:S02]  /*37120*/  LDL.LU R16, [R1+0x220] ;  /* 0x0002200001107983 */ /* 0x000ee40000300800 */
[----:B------:R-:W3:Y:S01]  /*37130*/  LDL.LU R17, [R1+0x224] ;  /* 0x0002240001117983 */ /* 0x000ee20000300800 */
[----:B------:R-:W3:Y:S01]  /*37140*/  LDL.LU R18, [R1+0x228] ;  /* 0x0002280001127983 */ /* 0x000ee20000300800 */
[----:B------:R-:W3:Y:S02]  /*37150*/  LDL.LU R19, [R1+0x22c] ;  /* 0x00022c0001137983 */ /* 0x000ee40000300800 */
[----:B-1----:R-:W3:Y:S02]  /*37160*/  LDL.LU R8, [R1+0x240] ;  /* 0x0002400001087983 */ /* 0x002ee40000300800 */
[----:B------:R-:W3:Y:S01]  /*37170*/  LDL.LU R9, [R1+0x244] ;  /* 0x0002440001097983 */ /* 0x000ee20000300800 */
[----:B--2---:R-:W2:Y:S01]  /*37180*/  LDL.LU R10, [R1+0x248] ;  /* 0x00024800010a7983 */ /* 0x004ea20000300800 */
[----:B------:R-:W2:Y:S03]  /*37190*/  LDL.LU R11, [R1+0x24c] ;  /* 0x00024c00010b7983 */ /* 0x000ea60000300800 */
[----:B--2---:R0:W-:Y:S01]  /*371a0*/  STL.64 [R1+0x1c98], R10 ;  /* 0x001c980a01007387 */ /* 0x0041e20000100a00 */
[----:B---3--:R-:W-:Y:S03]  /*371b0*/  STL.64 [R1+0x1c90], R8 ;  /* 0x001c900801007387 */ /* 0x008fe60000100a00 */
[----:B0-----:R-:W2:Y:S01]  /*371c0*/  LDL.LU.64 R10, [R1+0x58] ;  /* 0x00005800010a7983 */ /* 0x001ea20000300a00 */
[----:B------:R0:W-:Y:S02]  /*371d0*/  STL.64 [R1+0x1c78], R18 ;  /* 0x001c781201007387 */ /* 0x0001e40000100a00 */
[----:B------:R-:W-:Y:S01]  /*371e0*/  STL.64 [R1+0x1c70], R16 ;  /* 0x001c701001007387 */ /* 0x000fe20000100a00 */
[----:B0-----:R-:W3:Y:S04]  /*371f0*/  LDL.LU.64 R18, [R1+0x38] ;  /* 0x0000380001127983 */ /* 0x001ee80000300a00 */
[----:B---3--:R0:W-:Y:S04]  /*37200*/  STL.64 [R1+0x1c88], R18 ;  /* 0x001c881201007387 */ /* 0x0081e80000100a00 */
[----:B0-----:R-:W3:Y:S04]  /*37210*/  LDL.LU.64 R18, [R1+0x48] ;  /* 0x0000480001127983 */ /* 0x001ee80000300a00 */
[----:B---3--:R0:W-:Y:S01]  /*37220*/  STL.64 [R1+0x1ca0], R18 ;  /* 0x001ca01201007387 */ /* 0x0081e20000100a00 */
[----:B------:R-:W2:Y:S02]  /*37230*/  LDL.LU R16, [R1+0x250] ;  /* 0x0002500001107983 */ /* 0x000ea40000300800 */
[----:B------:R-:W2:Y:S01]  /*37240*/  LDL.LU R17, [R1+0x254] ;  /* 0x0002540001117983 */ /* 0x000ea20000300800 */
[----:B0-----:R-:W2:Y:S01]  /*37250*/  LDL.LU R18, [R1+0x258] ;  /* 0x0002580001127983 */ /* 0x001ea20000300800 */
[----:B------:R-:W2:Y:S02]  /*37260*/  LDL.LU R19, [R1+0x25c] ;  /* 0x00025c0001137983 */ /* 0x000ea40000300800 */
[----:B----4-:R0:W-:Y:S02]  /*37270*/  STL.64 [R1+0x1c60], R14 ;  /* 0x001c600e01007387 */ /* 0x0101e40000100a00 */
[----:B------:R1:W-:Y:S01]  /*37280*/  STL.64 [R1+0x1c58], R12 ;  /* 0x001c580c01007387 */ /* 0x0003e20000100a00 */
[----:B0-----:R-:W3:Y:S04]  /*37290*/  LDL.LU.64 R14, [R1+0x28] ;  /* 0x00002800010e7983 */ /* 0x001ee80000300a00 */
[----:B---3--:R0:W-:Y:S01]  /*372a0*/  STL.64 [R1+0x1c80], R14 ;  /* 0x001c800e01007387 */ /* 0x0081e20000100a00 */
[----:B-1----:R-:W3:Y:S02]  /*372b0*/  LDL.LU R12, [R1+0x230] ;  /* 0x00023000010c7983 */ /* 0x002ee40000300800 */
[----:B------:R-:W3:Y:S01]  /*372c0*/  LDL.LU R13, [R1+0x234] ;  /* 0x00023400010d7983 */ /* 0x000ee20000300800 */
[----:B0-----:R-:W3:Y:S01]  /*372d0*/  LDL.LU R14, [R1+0x238] ;  /* 0x00023800010e7983 */ /* 0x001ee20000300800 */
[----:B------:R-:W3:Y:S02]  /*372e0*/  LDL.LU R15, [R1+0x23c] ;  /* 0x00023c00010f7983 */ /* 0x000ee40000300800 */
[----:B------:R-:W4:Y:S02]  /*372f0*/  LDL.LU.64 R26, [R1+0x18] ;  /* 0x00001800011a7983 */ /* 0x000f240000300a00 */
[----:B------:R-:W-:Y:S01]  /*37300*/  STL.64 [R1+0x1c08], R6 ;  /* 0x001c080601007387 */ /* 0x000fe20000100a00 */
[----:B------:R0:W-:Y:S04]  /*37310*/  STL.64 [R1+0x1c00], R4 ;  /* 0x001c000401007387 */ /* 0x0001e80000100a00 */
[----:B0-----:R-:W3:Y:S01]  /*37320*/  LDL.LU R4, [R1+0x1e0] ;  /* 0x0001e00001047983 */ /* 0x001ee20000300800 */
[----:B------:R-:W3:Y:S02]  /*37330*/  LDL.LU R5, [R1+0x1e4] ;  /* 0x0001e40001057983 */ /* 0x000ee40000300800 */
[----:B------:R-:W3:Y:S02]  /*37340*/  LDL.LU R6, [R1+0x1e8] ;  /* 0x0001e80001067983 */ /* 0x000ee40000300800 */
[----:B------:R-:W3:Y:S01]  /*37350*/  LDL.LU R7, [R1+0x1ec] ;  /* 0x0001ec0001077983 */ /* 0x000ee20000300800 */
[----:B--2---:R-:W-:Y:S01]  /*37360*/  HMMA.16816.F32.BF16 R16, R20, R10, R16 ;  /* 0x0000000a1410723c */ /* 0x004fe20000041810 */
[----:B---3--:R-:W-:Y:S01]  /*37370*/  STL.64 [R1+0x1c20], R6 ;  /* 0x001c200601007387 */ /* 0x008fe20000100a00 */
[----:B------:R0:W-:Y:S03]  /*37380*/  STL.64 [R1+0x1c18], R4 ;  /* 0x001c180401007387 */ /* 0x0001e60000100a00 */
        /* <DEDUP_REMOVED lines=40> */
[----:B-1----:R-:W3:Y:S01]  /*37610*/  LDL.LU R19, [R1+0x1c6c] ;  /* 0x001c6c0001137983 */ /* 0x002ee20000300800 */
[----:B------:R-:W2:Y:S02]  /*37620*/  LDL.LU R17, [R1+0x1c68] ;  /* 0x001c680001117983 */ /* 0x000ea40000300800 */
[----:B------:R-:W4:Y:S02]  /*37630*/  LDL.LU.64 R14, [R1+0x1c60] ;  /* 0x001c6000010e7983 */ /* 0x000f240000300a00 */
[----:B------:R-:W4:Y:S02]  /*37640*/  LDL.LU.64 R12, [R1+0x1c58] ;  /* 0x001c5800010c7983 */ /* 0x000f240000300a00 */
        /* <DEDUP_REMOVED lines=18> */
[----:B------:R-:W3:Y:S01]  /*37770*/  LDL.LU.64 R24, [R1+0x1c28] ;  /* 0x001c280001187983 */ /* 0x000ee20000300a00 */
[----:B--2---:R-:W-:Y:S11]  /*37780*/  HMMA.16816.F32.BF16 R4, R20, R26, R4 ;  /* 0x0000001a1404723c */ /* 0x004ff60000041804 */
[----:B------:R-:W-:Y:S11]  /*37790*/  @!UPT UIADD3 URZ, URZ, URZ, URZ ;  /* 0x0000003f3f3ff290 */ /* 0x000ff6000fffe03f */
[----:B------:R-:W-:Y:S01]  /*377a0*/  @!UPT UIADD3 URZ, URZ, URZ, URZ ;  /* 0x0000003f3f3ff290 */ /* 0x000fe2000fffe03f */
[----:B------:R-:W-:Y:S01]  /*377b0*/  STL.64 [R1+0x970], R4 ;  /* 0x0009700401007387 */ /* 0x000fe20000100a00 */
[----:B------:R0:W-:Y:S03]  /*377c0*/  STL.64 [R1+0x978], R6 ;  /* 0x0009780601007387 */ /* 0x0001e60000100a00 */
[----:B0-----:R-:W4:Y:S01]  /*377d0*/  LDL.LU.64 R6, [R1+0x1c20] ;  /* 0x001c200001067983 */ /* 0x001f220000300a00 */
[----:B------:R-:W4:Y:S02]  /*377e0*/  LDL.LU.64 R4, [R1+0x1c18] ;  /* 0x001c180001047983 */ /* 0x000f240000300a00 */
        /* <DEDUP_REMOVED lines=8> */
[----:B----4-:R-:W-:Y:S11]  /*37870*/  HMMA.16816.F32.BF16 R4, R20, R14, R4 ;  /* 0x0000000e1404723c */ /* 0x010ff60000041804 */
[----:B------:R-:W-:Y:S11]  /*37880*/  @!UPT UIADD3 URZ, URZ, URZ, URZ ;  /* 0x0000003f3f3ff290 */ /* 0x000ff6000fffe03f */
[----:B------:R-:W-:Y:S01]  /*37890*/  @!UPT UIADD3 URZ, URZ, URZ, URZ ;  /* 0x0000003f3f3ff290 */ /* 0x000fe2000fffe03f */
[----:B------:R-:W-:Y:S01]  /*378a0*/  STL.64 [R1+0x960], R4 ;  /* 0x0009600401007387 */ /* 0x000fe20000100a00 */
[----:B------:R0:W-:Y:S03]  /*378b0*/  STL.64 [R1+0x968], R6 ;  /* 0x0009680601007387 */ /* 0x0001e60000100a00 */
[----:B0-----:R-:W4:Y:S01]  /*378c0*/  LDL.LU.64 R6, [R1+0x1c08] ;  /* 0x001c080001067983 */ /* 0x001f220000300a00 */
[----:B------:R-:W2:Y:S02]  /*378d0*/  LDL.LU.64 R4, [R1+0x1c00] ;  /* 0x001c000001047983 */ /* 0x000ea40000300a00 */
[----:B------:R-:W-:Y:S02]  /*378e0*/  STL.64 [R1+0x1ac0], R26 ;  /* 0x001ac01a01007387 */ /* 0x000fe40000100a00 */
[----:B------:R0:W-:Y:S01]  /*378f0*/  STL.64 [R1+0x1a88], R14 ;  /* 0x001a880e01007387 */ /* 0x0001e20000100a00 */
[----:B------:R-:W2:Y:S01]  /*37900*/  LDL.LU R12, [R1+0xf0] ;  /* 0x0000f000010c7983 */ /* 0x000ea20000300800 */
[----:B------:R-:W2:Y:S03]  /*37910*/  LDL.LU R13, [R1+0xf4] ;  /* 0x0000f400010d7983 */ /* 0x000ea60000300800 */
[----:B0-----:R-:W2:Y:S01]  /*37920*/  LDL.LU R14, [R1+0xf8] ;  /* 0x0000f800010e7983 */ /* 0x001ea20000300800 */
        /* <DEDUP_REMOVED lines=39> */
[----:B----4-:R-:W-:-:S02]  /*37ba0*/  IMAD.MOV.U32 R26, RZ, RZ, R7 ;  /* 0x000000ffff1a7224 */ /* 0x010fc400078e0007 */
[----:B------:R-:W-:Y:S02]  /*37bb0*/  IMAD.MOV.U32 R27, RZ, RZ, R6 ;  /* 0x000000ffff1b7224 */ /* 0x000fe400078e0006 */
[----:B---3--:R-:W-:Y:S02]  /*37bc0*/  IMAD.MOV.U32 R6, RZ, RZ, R25 ;  /* 0x000000ffff067224 */ /* 0x008fe400078e0019 */
[----:B------:R-:W-:Y:S01]  /*37bd0*/  IMAD.MOV.U32 R7, RZ, RZ, R24 ;  /* 0x000000ffff077224 */ /* 0x000fe200078e0018 */
[----:B------:R-:W-:Y:S04]  /*37be0*/  STL.64 [R1+0x1b40], R26 ;  /* 0x001b401a01007387 */ /* 0x000fe80000100a00 */
[----:B--2---:R-:W-:Y:S01]  /*37bf0*/  STL.64 [R1+0x1ae8], R14 ;  /* 0x001ae80e01007387 */ /* 0x004fe20000100a00 */
[----:B------:R0:W-:Y:S03]  /*37c00*/  STL.64 [R1+0x1ae0], R12 ;  /* 0x001ae00c01007387 */ /* 0x0001e60000100a00 */
[----:B0-----:R-:W2:Y:S01]  /*37c10*/  LDL.LU R12, [R1+0x130] ;  /* 0x00013000010c7983 */ /* 0x001ea20000300800 */
[----:B------:R-:W2:Y:S02]  /*37c20*/  LDL.LU R13, [R1+0x134] ;  /* 0x00013400010d7983 */ /* 0x000ea40000300800 */
[----:B------:R-:W3:Y:S02]  /*37c30*/  LDL.LU R14, [R1+0x138] ;  /* 0x00013800010e7983 */ /* 0x000ee40000300800 */
[----:B------:R-:W3:Y:S01]  /*37c40*/  LDL.LU R15, [R1+0x13c] ;  /* 0x00013c00010f7983 */ /* 0x000ee20000300800 */
[----:B------:R0:W-:Y:S01]  /*37c50*/  STL.64 [R1+0x1b60], R6 ;  /* 0x001b600601007387 */ /* 0x0001e20000100a00 */
[----:B------:R-:W4:Y:S02]  /*37c60*/  LDL.LU R24, [R1+0x170] ;  /* 0x0001700001187983 */ /* 0x000f240000300800 */
[----:B------:R-:W4:Y:S02]  /*37c70*/  LDL.LU R25, [R1+0x174] ;  /* 0x0001740001197983 */ /* 0x000f240000300800 */
[----:B------:R-:W2:Y:S01]  /*37c80*/  LDL.LU R26, [R1+0x178] ;  /* 0x00017800011a7983 */ /* 0x000ea20000300800 */
[----:B------:R-:W2:Y:S01]  /*37c90*/  LDL.LU R27, [R1+0x17c] ;  /* 0x00017c00011b7983 */ /* 0x000ea20000300800 */
[----:B0-----:R-:W-:-:S02]  /*37ca0*/  IMAD.MOV.U32 R6, RZ, RZ, R5 ;  /* 0x000000ffff067224 */ /* 0x001fc400078e0005 */
[----:B------:R-:W-:-:S05]  /*37cb0*/  IMAD.MOV.U32 R7, RZ, RZ, R4 ;  /* 0x000000ffff077224 */ /* 0x000fca00078e0004 */
[----:B------:R-:W-:Y:S04]  /*37cc0*/  STL.64 [R1+0x1b78], R6 ;  /* 0x001b780601007387 */ /* 0x000fe80000100a00 */
        /* <DEDUP_REMOVED lines=8> */
[----:B------:R-:W3:Y:S04]  /*37d50*/  LDL.LU R0, [R1+0x1bd8] ;  /* 0x001bd80001007983 */ /* 0x000ee80000300800 */
[----:B------:R-:W-:Y:S04]  /*37d60*/  STL.64 [R1+0x1b90], R6 ;  /* 0x001b900601007387 */ /* 0x000fe80000100a00 */
[----:B----4-:R-:W-:Y:S01]  /*37d70*/  STL.64 [R1+0x1b70], R26 ;  /* 0x001b701a01007387 */ /* 0x010fe20000100a00 */
[----:B--2---:R0:W-:Y:S03]  /*37d80*/  STL.64 [R1+0x1b68], R24 ;  /* 0x001b681801007387 */ /* 0x0041e60000100a00 */
[----:B0-----:R-:W2:Y:S01]  /*37d90*/  LDL.LU R24, [R1+0x190] ;  /* 0x0001900001187983 */ /* 0x001ea20000300800 */
[----:B------:R-:W2:Y:S02]  /*37da0*/  LDL.LU R25, [R1+0x194] ;  /* 0x0001940001197983 */ /* 0x000ea40000300800 */
[----:B------:R-:W4:Y:S02]  /*37db0*/  LDL.LU R26, [R1+0x198] ;  /* 0x00019800011a7983 */ /* 0x000f240000300800 */
[----:B------:R-:W4:Y:S02]  /*37dc0*/  LDL.LU R27, [R1+0x19c] ;  /* 0x00019c00011b7983 */ /* 0x000f240000300800 */
[----:B------:R-:W-:-:S02]  /*37dd0*/  IMAD.MOV.U32 R6, RZ, RZ, R18 ;  /* 0x000000ffff067224 */ /* 0x000fc400078e0012 */
[----:B------:R-:W-:-:S05]  /*37de0*/  IMAD.MOV.U32 R7, RZ, RZ, R17 ;  /* 0x000000ffff077224 */ /* 0x000fca00078e0011 */
        /* <DEDUP_REMOVED lines=8> */
[----:B------:R-:W3:Y:S01]  /*37e70*/  LDL.LU R16, [R1+0x1d0] ;  /* 0x0001d00001107983 */ /* 0x000ee20000300800 */
[----:B------:R-:W3:Y:S02]  /*37e80*/  LDL.LU R17, [R1+0x1d4] ;  /* 0x0001d40001117983 */ /* 0x000ee40000300800 */
[----:B------:R-:W3:Y:S02]  /*37e90*/  LDL.LU R18, [R1+0x1d8] ;  /* 0x0001d80001127983 */ /* 0x000ee40000300800 */
[----:B------:R-:W3:Y:S01]  /*37ea0*/  LDL.LU R19, [R1+0x1dc] ;  /* 0x0001dc0001137983 */ /* 0x000ee20000300800 */
        /* <DEDUP_REMOVED lines=25> */
[----:B----4-:R-:W-:Y:S01]  /*38040*/  STL.64 [R1+0x1b30], R14 ;  /* 0x001b300e01007387 */ /* 0x010fe20000100a00 */
[----:B---3--:R0:W-:Y:S03]  /*38050*/  STL.64 [R1+0x1b28], R12 ;  /* 0x001b280c01007387 */ /* 0x0081e60000100a00 */
[----:B0-----:R-:W3:Y:S01]  /*38060*/  LDL.LU R12, [R1+0x160] ;  /* 0x00016000010c7983 */ /* 0x001ee20000300800 */
[----:B------:R-:W3:Y:S02]  /*38070*/  LDL.LU R13, [R1+0x164] ;  /* 0x00016400010d7983 */ /* 0x000ee40000300800 */
[----:B------:R-:W3:Y:S02]  /*38080*/  LDL.LU R14, [R1+0x168] ;  /* 0x00016800010e7983 */ /* 0x000ee40000300800 */
[----:B------:R-:W3:Y:S01]  /*38090*/  LDL.LU R15, [R1+0x16c] ;  /* 0x00016c00010f7983 */ /* 0x000ee20000300800 */
[----:B------:R-:W2:Y:S01]  /*380a0*/  LDL.LU.64 R18, [R1+0x1bd0] ;  /* 0x001bd00001127983 */ /* 0x000ea20000300a00 */
[----:B------:R-:W2:Y:S02]  /*380b0*/  LDL.LU.64 R16, [R1+0x1bc8] ;  /* 0x001bc80001107983 */ /* 0x000ea40000300a00 */
[----:B------:R-:W-:-:S09]  /*380c0*/  IMAD.MOV.U32 R7, RZ, RZ, R3 ;  /* 0x000000ffff077224 */ /* 0x000fd200078e0003 */
[----:B------:R0:W-:Y:S01]  /*380d0*/  STL.64 [R1+0x8f0], R20 ;  /* 0x0008f01401007387 */ /* 0x0001e20000100a00 */
[----:B------:R-:W-:Y:S04]  /*380e0*/  STL.64 [R1+0x8f8], R22 ;  /* 0x0008f81601007387 */ /* 0x000fe80000100a00 */
[----:B0-----:R-:W4:Y:S01]  /*380f0*/  LDL.LU R20, [R1+0xe0] ;  /* 0x0000e00001147983 */ /* 0x001f220000300800 */
[----:B------:R-:W-:Y:S02]  /*38100*/  IMAD.MOV.U32 R21, RZ, RZ, R0 ;  /* 0x000000ffff157224 */ /* 0x000fe400078e0000 */
[----:B------:R-:W3:Y:S02]  /*38110*/  LDL.LU R0, [R1+0x1bc0] ;  /* 0x001bc00001007983 */ /* 0x000ee40000300800 */
[----:B------:R-:W-:Y:S01]  /*38120*/  STL.64 [R1+0x1a78], R10 ;  /* 0x001a780a01007387 */ /* 0x000fe20000100a00 */
        /* <DEDUP_REMOVED lines=27> */
[----:B0-----:R-:W2:Y:S01]  /*382e0*/  LDL.LU.64 R6, [R1+0x1b60] ;  /* 0x001b600001067983 */ /* 0x001ea20000300a00 */
[----:B------:R-:W3:Y:S01]  /*382f0*/  LDL.LU.64 R10, [R1+0xfd8] ;  /* 0x000fd800010a7983 */ /* 0x000ee20000300a00 */
        /* <DEDUP_REMOVED lines=8> */
[----:B------:R-:W3:Y:S11]  /*38380*/  LDL.LU.64 R26, [R1+0x1b40] ;  /* 0x001b4000011a7983 */ /* 0x000ef60000300a00 */
[----:B------:R-:W-:Y:S10]  /*38390*/  @!UPT UIADD3 URZ, URZ, URZ, URZ ;  /* 0x0000003f3f3ff290 */ /* 0x000ff4000fffe03f */
[----:B------:R0:W-:Y:S01]  /*383a0*/  STL.64 [R1+0x8d0], R4 ;  /* 0x0008d00401007387 */ /* 0x0001e20000100a00 */
[----:B------:R1:W-:Y:S03]  /*383b0*/  STL.64 [R1+0x8d8], R6 ;  /* 0x0008d80601007387 */ /* 0x0003e60000100a00 */
[----:B0-----:R-:W2:Y:S01]  /*383c0*/  LDL.LU.64 R4, [R1+0x1b38] ;  /* 0x001b380001047983 */ /* 0x001ea20000300a00 */
[----:B-1----:R-:W2:Y:S01]  /*383d0*/  LDL.LU.64 R6, [R1+0xfd0] ;  /* 0x000fd00001067983 */ /* 0x002ea20000300a00 */
        /* <DEDUP_REMOVED lines=49> */
[----:B------:R-:W-:Y:S02]  /*386f0*/  IMAD.MOV.U32 R22, RZ, RZ, R29 ;  /* 0x000000ffff167224 */ /* 0x000fe400078e001d */
[----:B------:R-:W-:Y:S01]  /*38700*/  IMAD.MOV.U32 R23, RZ, RZ, R28 ;  /* 0x000000ffff177224 */ /* 0x000fe200078e001c */
[----:B---3--:R-:W-:Y:S01]  /*38710*/  HMMA.16816.F32.BF16 R24, R16, R26, R12 ;  /* 0x0000001a1018723c */ /* 0x008fe2000004180c */
[----:B------:R-:W4:Y:S01]  /*38720*/  LDL.LU.64 R14, [R1+0x1a88] ;  /* 0x001a8800010e7983 */ /* 0x000f220000300a00 */
[----:B------:R-:W-:-:S04]  /*38730*/  IMAD.MOV.U32 R29, RZ, RZ, c[0x0][0x188] ;  /* 0x00006200ff1d7624 */ /* 0x000fc800078e00ff */
[----:B------:R-:W-:-:S04]  /*38740*/  IMAD.SHL.U32 R29, R29, 0x40, RZ ;  /* 0x000000401d1d7824 */ /* 0x000fc800078e00ff */
[----:B------:R-:W-:-:S05]  /*38750*/  IMAD.SHL.U32 R29, R29, 0x2, RZ ;  /* 0x000000021d1d7824 */ /* 0x000fca00078e00ff */
[----:B--2---:R-:W-:-:S05]  /*38760*/  IADD3 R13, P0, R4, R29, RZ ;  /* 0x0000001d040d7210 */ /* 0x004fca0007f1e0ff */
[----:B------:R0:W-:Y:S03]  /*38770*/  STL [R1+0x1a80], R13 ;  /* 0x001a800d01007387 */ /* 0x0001e60000100800 */
[----:B------:R-:W-:Y:S02]  /*38780*/  STL.64 [R1+0x4c0], R24 ;  /* 0x0004c01801007387 */ /* 0x000fe40000100a00 */
[----:B------:R1:W-:Y:S01]  /*38790*/  STL.64 [R1+0x4c8], R26 ;  /* 0x0004c81a01007387 */ /* 0x0003e20000100a00 */
[----:B0-----:R-:W2:Y:S01]  /*387a0*/  LDL.64 R12, [R1+0xee8] ;  /* 0x000ee800010c7983 */ /* 0x001ea20000100a00 */
[----:B----4-:R-:W-:Y:S03]  /*387b0*/  HMMA.16816.F32.BF16 R20, R16, R14, R20 ;  /* 0x0000000e1014723c */ /* 0x010fe60000041814 */
[----:B------:R-:W3:Y:S01]  /*387c0*/  LDL.LU R15, [R1+0xff8] ;  /* 0x000ff800010f7983 */ /* 0x000ee20000300800 */
[----:B-1----:R-:W4:Y:S11]  /*387d0*/  LDL.LU R26, [R1+0x1630] ;  /* 0x00163000011a7983 */ /* 0x002f360000300800 */
[----:B------:R-:W-:Y:S08]  /*387e0*/  @!UPT UIADD3 URZ, URZ, URZ, URZ ;  /* 0x0000003f3f3ff290 */ /* 0x000ff0000fffe03f */
[----:B------:R0:W-:Y:S01]  /*387f0*/  STL.64 [R1+0x2c0], R20 ;  /* 0x0002c01401007387 */ /* 0x0001e20000100a00 */
[----:B------:R1:W-:Y:S02]  /*38800*/  STL.64 [R1+0x2c8], R22 ;  /* 0x0002c81601007387 */ /* 0x0003e40000100a00 */
[----:B------:R-:W3:Y:S02]  /*38810*/  LDL.LU R28, [R1+0x1628] ;  /* 0x00162800011c7983 */ /* 0x000ee40000300800 */
[----:B------:R-:W3:Y:S01]  /*38820*/  LDL.LU R27, [R1+0x1620] ;  /* 0x00162000011b7983 */ /* 0x000ee20000300800 */
[----:B0-----:R-:W3:Y:S01]  /*38830*/  LDL.LU R20, [R1+0x1618] ;  /* 0x0016180001147983 */ /* 0x001ee20000300800 */
[----:B------:R-:W3:Y:S02]  /*38840*/  LDL.LU R21, [R1+0x1610] ;  /* 0x0016100001157983 */ /* 0x000ee40000300800 */
[----:B-1----:R-:W3:Y:S02]  /*38850*/  LDL.LU R22, [R1+0x1608] ;  /* 0x0016080001167983 */ /* 0x002ee40000300800 */
[----:B------:R-:W3:Y:S02]  /*38860*/  LDL.LU R23, [R1+0x162c] ;  /* 0x00162c0001177983 */ /* 0x000ee40000300800 */
[----:B------:R-:W-:Y:S01]  /*38870*/  IMAD.X R4, R5, 0x1, R0, P0 ;  /* 0x0000000105047824 */ /* 0x000fe200000e0600 */
[-C--:B--2---:R-:W-:Y:S01]  /*38880*/  IADD3 R12, P2, R12, R29.reuse, RZ ;  /* 0x0000001d0c0c7210 */ /* 0x084fe20007f5e0ff */
[----:B---3--:R-:W-:Y:S01]  /*38890*/  STL.64 [R1+0x1a70], R22 ;  /* 0x001a701601007387 */ /* 0x008fe20000100a00 */
[----:B------:R0:W-:Y:S02]  /*388a0*/  STL.64 [R1+0x1a68], R20 ;  /* 0x001a681401007387 */ /* 0x0001e40000100a00 */
[----:B0-----:R-:W-:Y:S01]  /*388b0*/  IMAD.MOV.U32 R21, RZ, RZ, R9 ;  /* 0x000000ffff157224 */ /* 0x001fe200078e0009 */
[----:B------:R-:W-:Y:S01]  /*388c0*/  IADD3 R9, P0, R6, R29, RZ ;  /* 0x0000001d06097210 */ /* 0x000fe20007f1e0ff */
[----:B------:R-:W2:Y:S01]  /*388d0*/  LDL.LU R20, [R1+0xd0] ;  /* 0x0000d00001147983 */ /* 0x000ea20000300800 */
[----:B------:R-:W-:-:S02]  /*388e0*/  IMAD.MOV.U32 R22, RZ, RZ, R8 ;  /* 0x000000ffff167224 */ /* 0x000fc400078e0008 */
[----:B------:R-:W3:Y:S02]  /*388f0*/  LDL.LU R3, [R1+0x1600] ;  /* 0x0016000001037983 */ /* 0x000ee40000300800 */
[----:B------:R-:W-:Y:S01]  /*38900*/  IMAD.MOV.U32 R23, RZ, RZ, R2 ;  /* 0x000000ffff177224 */ /* 0x000fe200078e0002 */
[----:B------:R-:W2:Y:S01]  /*38910*/  LDL.LU R25, [R1+0x1624] ;  /* 0x0016240001197983 */ /* 0x000ea20000300800 */
[----:B------:R-:W-:Y:S01]  /*38920*/  IADD3 R8, P1, R10, R29, RZ ;  /* 0x0000001d0a087210 */ /* 0x000fe20007f3e0ff */
[----:B------:R-:W2:Y:S02]  /*38930*/  LDL.LU R2, [R1+0x15f8] ;  /* 0x0015f80001027983 */ /* 0x000ea40000300800 */
[----:B------:R-:W2:Y:S02]  /*38940*/  LDL R14, [R1+0x19f8] ;  /* 0x0019f800010e7983 */ /* 0x000ea40000100800 */
[--C-:B------:R-:W-:Y:S01]  /*38950*/  IMAD.X R6, R7, 0x1, R0.reuse, P0 ;  /* 0x0000000107067824 */ /* 0x100fe200000e0600 */
[----:B------:R-:W-:Y:S01]  /*38960*/  STL [R1+0x1a28], R9 ;  /* 0x001a280901007387 */ /* 0x000fe20000100800 */
[----:B------:R-:W2:Y:S02]  /*38970*/  LDL.LU R13, [R1+0x1a80] ;  /* 0x001a8000010d7983 */ /* 0x000ea40000300800 */
[----:B------:R-:W-:Y:S02]  /*38980*/  STL [R1+0x1a2c], R12 ;  /* 0x001a2c0c01007387 */ /* 0x000fe40000100800 */
[----:B------:R-:W-:-:S02]  /*38990*/  IMAD.X R5, R11, 0x1, R0, P1 ;  /* 0x000000010b057824 */ /* 0x000fc400008e0600 */
[----:B------:R-:W2:Y:S01]  /*389a0*/  LDL.LU.64 R10, [R1+0x1a78] ;  /* 0x001a7800010a7983 */ /* 0x000ea20000300a00 */
[----:B------:R0:W-:Y:S03]  /*389b0*/  STL [R1+0x1a30], R6 ;  /* 0x001a300601007387 */ /* 0x0001e60000100800 */
[----:B0-----:R-:W3:Y:S01]  /*389c0*/  LDL.LU.64 R6, [R1+0xee8] ;  /* 0x000ee80001067983 */ /* 0x001ee20000300a00 */
[----:B------:R-:W-:-:S05]  /*389d0*/  IADD3 R15, R15, 0x1, RZ ;  /* 0x000000010f0f7810 */ /* 0x000fca0007ffe0ff */
[----:B------:R-:W-:Y:S01]  /*389e0*/  STL [R1+0xff8], R15 ;  /* 0x000ff80f01007387 */ /* 0x000fe20000100800 */
[----:B------:R-:W4:Y:S01]  /*389f0*/  LDL.LU R24, [R1+0x161c] ;  /* 0x00161c0001187983 */ /* 0x000f220000300800 */
[----:B--2---:R-:W-:Y:S01]  /*38a00*/  HMMA.16816.F32.BF16 R16, R16, R10, R20 ;  /* 0x0000000a1010723c */ /* 0x004fe20000041814 */
[----:B---3--:R-:W-:-:S05]  /*38a10*/  IMAD.X R7, R7, 0x1, R0, P2 ;  /* 0x0000000107077824 */ /* 0x008fca00010e0600 */
[----:B------:R0:W-:Y:S01]  /*38a20*/  STL [R1+0x1a34], R7 ;  /* 0x001a340701007387 */ /* 0x0001e20000100800 */
[----:B------:R-:W2:Y:S02]  /*38a30*/  LDL.LU.64 R22, [R1+0x1a70] ;  /* 0x001a700001167983 */ /* 0x000ea40000300a00 */
[----:B------:R-:W3:Y:S02]  /*38a40*/  LDL.LU.64 R20, [R1+0x1a68] ;  /* 0x001a680001147983 */ /* 0x000ee40000300a00 */
[----:B------:R-:W-:Y:S01]  /*38a50*/  IMAD.MOV.U32 R6, RZ, RZ, R13 ;  /* 0x000000ffff067224 */ /* 0x000fe200078e000d */
[-C--:B------:R-:W-:Y:S11]  /*38a60*/  IADD3 R28, P3, R28, R29.reuse, RZ ;  /* 0x0000001d1c1c7210 */ /* 0x080ff60007f7e0ff */
[----:B------:R-:W-:Y:S01]  /*38a70*/  @!UPT UIADD3 URZ, URZ, URZ, URZ ;  /* 0x0000003f3f3ff290 */ /* 0x000fe2000fffe03f */
[----:B------:R-:W-:Y:S02]  /*38a80*/  IMAD.MOV.U32 R10, RZ, RZ, R19 ;  /* 0x000000ffff0a7224 */ /* 0x000fe400078e0013 */
[----:B------:R-:W-:Y:S02]  /*38a90*/  IMAD.MOV.U32 R11, RZ, RZ, R18 ;  /* 0x000000ffff0b7224 */ /* 0x000fe400078e0012 */
[----:B0-----:R-:W-:Y:S01]  /*38aa0*/  IMAD.MOV.U32 R7, RZ, RZ, R4 ;  /* 0x000000ffff077224 */ /* 0x001fe200078e0004 */
[----:B------:R-:W-:Y:S01]  /*38ab0*/  STL.64 [R1+0x40], R16 ;  /* 0x0000401001007387 */ /* 0x000fe20000100a00 */
[----:B------:R-:W-:Y:S02]  /*38ac0*/  IMAD.MOV.U32 R4, RZ, RZ, R8 ;  /* 0x000000ffff047224 */ /* 0x000fe400078e0008 */
[----:B------:R-:W-:Y:S02]  /*38ad0*/  STL.64 [R1+0x48], R18 ;  /* 0x0000481201007387 */ /* 0x000fe40000100a00 */
[----:B------:R-:W-:Y:S01]  /*38ae0*/  STL [R1+0x1a3c], R10 ;  /* 0x001a3c0a01007387 */ /* 0x000fe20000100800 */
[----:B------:R-:W-:Y:S01]  /*38af0*/  STL [R1+0x1a38], R11 ;  /* 0x001a380b01007387 */ /* 0x000fe20000100800 */
[-C--:B----4-:R-:W-:Y:S01]  /*38b00*/  IADD3 R26, P2, R26, R29.reuse, RZ ;  /* 0x0000001d1a1a7210 */ /* 0x090fe20007f5e0ff */
[----:B------:R-:W-:Y:S01]  /*38b10*/  STL.64 [R1+0xfe0], R6 ;  /* 0x000fe00601007387 */ /* 0x000fe20000100a00 */
[-C--:B------:R-:W-:Y:S01]  /*38b20*/  IADD3 R27, P4, R27, R29.reuse, RZ ;  /* 0x0000001d1b1b7210 */ /* 0x080fe20007f9e0ff */
[----:B------:R-:W-:Y:S01]  /*38b30*/  STL.64 [R1+0xfd8], R4 ;  /* 0x000fd80401007387 */ /* 0x000fe20000100a00 */
[----:B------:R0:W-:Y:S02]  /*38b40*/  STL [R1+0x1628], R28 ;  /* 0x0016281c01007387 */ /* 0x0001e40000100800 */
[----:B------:R-:W-:Y:S01]  /*38b50*/  IMAD.X R25, R25, 0x1, R0, P3 ;  /* 0x0000000119197824 */ /* 0x000fe200018e0600 */
[----:B0-----:R-:W4:Y:S01]  /*38b60*/  LDL.LU R28, [R1+0x15f0] ;  /* 0x0015f000011c7983 */ /* 0x001f220000300800 */
[----:B------:R-:W-:Y:S02]  /*38b70*/  STL [R1+0x1630], R26 ;  /* 0x0016301a01007387 */ /* 0x000fe40000100800 */
[----:B------:R-:W-:Y:S01]  /*38b80*/  STL [R1+0x1620], R27 ;  /* 0x0016201b01007387 */ /* 0x000fe20000100800 */
[----:B---3--:R-:W-:-:S02]  /*38b90*/  IADD3 R20, P5, R20, R29, RZ ;  /* 0x0000001d14147210 */ /* 0x008fc40007fbe0ff */
[-C--:B------:R-:W-:Y:S02]  /*38ba0*/  IADD3 R21, P6, R21, R29.reuse, RZ ;  /* 0x0000001d15157210 */ /* 0x080fe40007fde0ff */
[-C--:B--2---:R-:W-:Y:S01]  /*38bb0*/  IADD3 R22, P1, R22, R29.reuse, RZ ;  /* 0x0000001d16167210 */ /* 0x084fe20007f3e0ff */
[--C-:B------:R-:W-:Y:S01]  /*38bc0*/  IMAD.X R23, R23, 0x1, R0.reuse, P2 ;  /* 0x0000000117177824 */ /* 0x100fe200010e0600 */
[-C--:B------:R-:W-:Y:S01]  /*38bd0*/  IADD3 R3, P2, R3, R29.reuse, RZ ;  /* 0x0000001d03037210 */ /* 0x080fe20007f5e0ff */
[----:B------:R-:W-:Y:S01]  /*38be0*/  STL [R1+0x1618], R20 ;  /* 0x0016181401007387 */ /* 0x000fe20000100800 */
[----:B------:R-:W-:Y:S02]  /*38bf0*/  STL [R1+0x1610], R21 ;  /* 0x0016101501007387 */ /* 0x000fe40000100800 */
[----:B------:R-:W-:Y:S02]  /*38c00*/  STL [R1+0x1608], R22 ;  /* 0x0016081601007387 */ /* 0x000fe40000100800 */
[----:B------:R0:W-:Y:S01]  /*38c10*/  STL [R1+0x1624], R25 ;  /* 0x0016241901007387 */ /* 0x0001e20000100800 */
[----:B------:R-:W-:Y:S04]  /*38c20*/  STL [R1+0x162c], R23 ;  /* 0x00162c1701007387 */ /* 0x000fe80000100800 */
[----:B0-----:R-:W2:Y:S01]  /*38c30*/  LDL.LU R25, [R1+0x1614] ;  /* 0x0016140001197983 */ /* 0x001ea20000300800 */
[----:B------:R-:W-:Y:S02]  /*38c40*/  STL [R1+0x1600], R3 ;  /* 0x0016000301007387 */ /* 0x000fe40000100800 */
[----:B------:R-:W3:Y:S01]  /*38c50*/  LDL.LU R8, [R1+0x160c] ;  /* 0x00160c0001087983 */ /* 0x000ee20000300800 */
[-C--:B------:R-:W-:Y:S01]  /*38c60*/  IADD3 R2, P3, R2, R29.reuse, RZ ;  /* 0x0000001d02027210 */ /* 0x080fe20007f7e0ff */
[--C-:B------:R-:W-:Y:S01]  /*38c70*/  IMAD.X R24, R24, 0x1, R0.reuse, P4 ;  /* 0x0000000118187824 */ /* 0x100fe200020e0600 */
[----:B------:R-:W-:Y:S01]  /*38c80*/  ISETP.NE.U32.AND P0, PT, R15, R14, PT ;  /* 0x0000000e0f00720c */ /* 0x000fe20003f05070 */
[----:B---3--:R0:W-:Y:S04]  /*38c90*/  STL [R1+0x1a60], R8 ;  /* 0x001a600801007387 */ /* 0x0081e80000100800 */
[----:B0-----:R-:W3:Y:S01]  /*38ca0*/  LDL.LU R8, [R1+0x15e8] ;  /* 0x0015e80001087983 */ /* 0x001ee20000300800 */
[----:B------:R0:W-:Y:S02]  /*38cb0*/  STL [R1+0x15f8], R2 ;  /* 0x0015f80201007387 */ /* 0x0001e40000100800 */
[----:B------:R-:W3:Y:S02]  /*38cc0*/  LDL.LU R5, [R1+0x15e0] ;  /* 0x0015e00001057983 */ /* 0x000ee40000300800 */
[----:B------:R-:W3:Y:S01]  /*38cd0*/  LDL.LU R13, [R1+0x1604] ;  /* 0x00160400010d7983 */ /* 0x000ee20000300800 */
[----:B------:R-:W3:Y:S01]  /*38ce0*/  LDL.LU R4, [R1+0x15d8] ;  /* 0x0015d80001047983 */ /* 0x000ee20000300800 */
[----:B------:R-:W3:Y:S02]  /*38cf0*/  LDL.LU R11, [R1+0x15fc] ;  /* 0x0015fc00010b7983 */ /* 0x000ee40000300800 */
[----:B------:R-:W3:Y:S02]  /*38d00*/  LDL.LU R10, [R1+0x15d0] ;  /* 0x0015d000010a7983 */ /* 0x000ee40000300800 */
[----:B------:R-:W3:Y:S01]  /*38d10*/  LDL.LU R16, [R1+0x15f4] ;  /* 0x0015f40001107983 */ /* 0x000ee20000300800 */
[----:B0-----:R-:W3:Y:S01]  /*38d20*/  LDL.LU R2, [R1+0x15c8] ;  /* 0x0015c80001027983 */ /* 0x001ee20000300800 */
[----:B------:R-:W3:Y:S02]  /*38d30*/  LDL.LU R17, [R1+0x15ec] ;  /* 0x0015ec0001117983 */ /* 0x000ee40000300800 */
[----:B------:R-:W3:Y:S02]  /*38d40*/  LDL.LU R18, [R1+0x15c0] ;  /* 0x0015c00001127983 */ /* 0x000ee40000300800 */
[----:B------:R-:W3:Y:S01]  /*38d50*/  LDL.LU R19, [R1+0x15e4] ;  /* 0x0015e40001137983 */ /* 0x000ee20000300800 */
[----:B------:R0:W-:Y:S01]  /*38d60*/  STL [R1+0x161c], R24 ;  /* 0x00161c1801007387 */ /* 0x0001e20000100800 */
[----:B------:R-:W3:Y:S02]  /*38d70*/  LDL.LU R7, [R1+0x15b8] ;  /* 0x0015b80001077983 */ /* 0x000ee40000300800 */
[----:B------:R-:W3:Y:S02]  /*38d80*/  LDL.LU R6, [R1+0x15dc] ;  /* 0x0015dc0001067983 */ /* 0x000ee40000300800 */
[----:B------:R-:W3:Y:S01]  /*38d90*/  LDL.LU R12, [R1+0x15b0] ;  /* 0x0015b000010c7983 */ /* 0x000ee20000300800 */
[----:B------:R-:W3:Y:S01]  /*38da0*/  LDL.LU R9, [R1+0x15d4] ;  /* 0x0015d40001097983 */ /* 0x000ee20000300800 */
[----:B------:R-:W3:Y:S02]  /*38db0*/  LDL.LU R14, [R1+0x15a8] ;  /* 0x0015a800010e7983 */ /* 0x000ee40000300800 */
[----:B------:R-:W3:Y:S01]  /*38dc0*/  LDL.LU R15, [R1+0x15cc] ;  /* 0x0015cc00010f7983 */ /* 0x000ee20000300800 */
[----:B----4-:R-:W-:Y:S01]  /*38dd0*/  IADD3 R28, P4, R28, R29, RZ ;  /* 0x0000001d1c1c7210 */ /* 0x010fe20007f9e0ff */
[----:B0-----:R-:W4:Y:S01]  /*38de0*/  LDL.LU R24, [R1+0x15a0] ;  /* 0x0015a00001187983 */ /* 0x001f220000300800 */
[----:B------:R-:W4:Y:S02]  /*38df0*/  LDL.LU R26, [R1+0x15c4] ;  /* 0x0015c400011a7983 */ /* 0x000f240000300800 */
[----:B------:R-:W4:Y:S02]  /*38e00*/  LDL.LU R27, [R1+0x1598] ;  /* 0x00159800011b7983 */ /* 0x000f240000300800 */
[----:B------:R-:W4:Y:S01]  /*38e10*/  LDL.LU R20, [R1+0x15bc] ;  /* 0x0015bc0001147983 */ /* 0x000f220000300800 */
[----:B------:R0:W-:Y:S01]  /*38e20*/  STL [R1+0x15f0], R28 ;  /* 0x0015f01c01007387 */ /* 0x0001e20000100800 */
[----:B------:R-:W4:Y:S02]  /*38e30*/  LDL.LU R21, [R1+0x1590] ;  /* 0x0015900001157983 */ /* 0x000f240000300800 */
[----:B--2---:R-:W-:-:S02]  /*38e40*/  IMAD.X R25, R25, 0x1, R0, P5 ;  /* 0x0000000119197824 */ /* 0x004fc400028e0600 */
[----:B------:R-:W2:Y:S01]  /*38e50*/  LDL.LU R22, [R1+0x15b4] ;  /* 0x0015b40001167983 */ /* 0x000ea20000300800 */
[----:B------:R-:W2:Y:S04]  /*38e60*/  LDL.LU R23, [R1+0x1588] ;  /* 0x0015880001177983 */ /* 0x000ea80000300800 */
[----:B0-----:R-:W2:Y:S01]  /*38e70*/  LDL.LU R28, [R1+0x15ac] ;  /* 0x0015ac00011c7983 */ /* 0x001ea20000300800 */
[----:B------:R-:W2:Y:S02]  /*38e80*/  LDL.LU R3, [R1+0x1580] ;  /* 0x0015800001037983 */ /* 0x000ea40000300800 */
[----:B------:R0:W-:Y:S02]  /*38e90*/  STL [R1+0x1614], R25 ;  /* 0x0016141901007387 */ /* 0x0001e40000100800 */
[----:B0-----:R-:W2:Y:S01]  /*38ea0*/  LDL.LU R25, [R1+0x15a4] ;  /* 0x0015a40001197983 */ /* 0x001ea20000300800 */
[----:B---3--:R-:W-:-:S05]  /*38eb0*/  IADD3 R8, P5, R8, R29, RZ ;  /* 0x0000001d08087210 */ /* 0x008fca0007fbe0ff */
[----:B------:R0:W-:Y:S04]  /*38ec0*/  STL [R1+0x15e8], R8 ;  /* 0x0015e80801007387 */ /* 0x0001e80000100800 */
[----:B0-----:R-:W3:Y:S01]  /*38ed0*/  LDL.LU R8, [R1+0x1a60] ;  /* 0x001a600001087983 */ /* 0x001ee20000300800 */
[--C-:B------:R-:W-:Y:S01]  /*38ee0*/  IMAD.X R13, R13, 0x1, R0.reuse, P1 ;  /* 0x000000010d0d7824 */ /* 0x100fe200008e0600 */
[-C--:B------:R-:W-:Y:S01]  /*38ef0*/  IADD3 R4, P1, R4, R29.reuse, RZ ;  /* 0x0000001d04047210 */ /* 0x080fe20007f3e0ff */
[--C-:B------:R-:W-:Y:S02]  /*38f00*/  IMAD.X R11, R11, 0x1, R0.reuse, P2 ;  /* 0x000000010b0b7824 */ /* 0x100fe400010e0600 */
[----:B------:R-:W-:Y:S01]  /*38f10*/  IMAD.X R16, R16, 0x1, R0, P3 ;  /* 0x0000000110107824 */ /* 0x000fe200018e0600 */
[----:B------:R-:W-:-:S02]  /*38f20*/  IADD3 R2, P3, R2, R29, RZ ;  /* 0x0000001d02027210 */ /* 0x000fc40007f7e0ff */
[-C--:B------:R-:W-:Y:S01]  /*38f30*/  IADD3 R10, P2, R10, R29.reuse, RZ ;  /* 0x0000001d0a0a7210 */ /* 0x080fe20007f5e0ff */
[--C-:B------:R-:W-:Y:S01]  /*38f40*/  IMAD.X R17, R17, 0x1, R0.reuse, P4 ;  /* 0x0000000111117824 */ /* 0x100fe200020e0600 */
[-C--:B------:R-:W-:Y:S01]  /*38f50*/  IADD3 R18, P4, R18, R29.reuse, RZ ;  /* 0x0000001d12127210 */ /* 0x080fe20007f9e0ff */
[--C-:B------:R-:W-:Y:S01]  /*38f60*/  IMAD.X R19, R19, 0x1, R0.reuse, P5 ;  /* 0x0000000113137824 */ /* 0x100fe200028e0600 */
[-C--:B------:R-:W-:Y:S01]  /*38f70*/  IADD3 R7, P5, R7, R29.reuse, RZ ;  /* 0x0000001d07077210 */ /* 0x080fe20007fbe0ff */
[--C-:B------:R-:W-:Y:S02]  /*38f80*/  IMAD.X R9, R9, 0x1, R0.reuse, P1 ;  /* 0x0000000109097824 */ /* 0x100fe400008e0600 */
[--C-:B------:R-:W-:Y:S01]  /*38f90*/  IMAD.X R15, R15, 0x1, R0.reuse, P2 ;  /* 0x000000010f0f7824 */ /* 0x100fe200010e0600 */
[-C--:B----4-:R-:W-:Y:S02]  /*38fa0*/  IADD3 R24, P2, R24, R29.reuse, RZ ;  /* 0x0000001d18187210 */ /* 0x090fe40007f5e0ff */
[-C--:B------:R-:W-:Y:S01]  /*38fb0*/  IADD3 R14, P1, R14, R29.reuse, RZ ;  /* 0x0000001d0e0e7210 */ /* 0x080fe20007f3e0ff */
[--C-:B------:R-:W-:Y:S01]  /*38fc0*/  IMAD.X R26, R26, 0x1, R0.reuse, P3 ;  /* 0x000000011a1a7824 */ /* 0x100fe200018e0600 */
[-C--:B------:R-:W-:Y:S01]  /*38fd0*/  IADD3 R27, P3, R27, R29.reuse, RZ ;  /* 0x0000001d1b1b7210 */ /* 0x080fe20007f7e0ff */
[--C-:B------:R-:W-:Y:S01]  /*38fe0*/  IMAD.X R20, R20, 0x1, R0.reuse, P4 ;  /* 0x0000000114147824 */ /* 0x100fe200020e0600 */
[----:B------:R-:W-:Y:S01]  /*38ff0*/  IADD3 R21, P4, R21, R29, RZ ;  /* 0x0000001d15157210 */ /* 0x000fe20007f9e0ff */
[----:B--2---:R-:W-:-:S02]  /*39000*/  IMAD.X R22, R22, 0x1, R0, P5 ;  /* 0x0000000116167824 */ /* 0x004fc400028e0600 */
[----:B---3--:R-:W-:Y:S01]  /*39010*/  IMAD.X R8, R8, 0x1, R0, P6 ;  /* 0x0000000108087824 */ /* 0x008fe200030e0600 */
[----:B------:R-:W-:-:S04]  /*39020*/  IADD3 R5, P6, R5, R29, RZ ;  /* 0x0000001d05057210 */ /* 0x000fc80007fde0ff */
[----:B------:R-:W-:Y:S01]  /*39030*/  STL [R1+0x160c], R8 ;  /* 0x00160c0801007387 */ /* 0x000fe20000100800 */
[----:B------:R-:W-:Y:S02]  /*39040*/  STL [R1+0x15e0], R5 ;  /* 0x0015e00501007387 */ /* 0x000fe40000100800 */
[----:B------:R-:W-:Y:S02]  /*39050*/  STL [R1+0x1604], R13 ;  /* 0x0016040d01007387 */ /* 0x000fe40000100800 */
[----:B------:R-:W-:Y:S01]  /*39060*/  STL [R1+0x15d8], R4 ;  /* 0x0015d80401007387 */ /* 0x000fe20000100800 */
[----:B------:R-:W-:Y:S01]  /*39070*/  STL [R1+0x15fc], R11 ;  /* 0x0015fc0b01007387 */ /* 0x000fe20000100800 */
[----:B------:R0:W-:Y:S02]  /*39080*/  STL [R1+0x15c8], R2 ;  /* 0x0015c80201007387 */ /* 0x0001e40000100800 */
[----:B------:R-:W-:Y:S02]  /*39090*/  STL [R1+0x15d0], R10 ;  /* 0x0015d00a01007387 */ /* 0x000fe40000100800 */
[--C-:B------:R-:W-:Y:S01]  /*390a0*/  IMAD.X R6, R6, 0x1, R0.reuse, P6 ;  /* 0x0000000106067824 */ /* 0x100fe200030e0600 */
[-C--:B------:R-:W-:Y:S01]  /*390b0*/  IADD3 R12, P6, R12, R29.reuse, RZ ;  /* 0x0000001d0c0c7210 */ /* 0x080fe20007fde0ff */
[----:B0-----:R-:W2:Y:S01]  /*390c0*/  LDL.LU R2, [R1+0x1578] ;  /* 0x0015780001027983 */ /* 0x001ea20000300800 */
        /* <DEDUP_REMOVED lines=8> */
[----:B------:R0:W-:Y:S02]  /*39150*/  STL [R1+0x15a0], R24 ;  /* 0x0015a01801007387 */ /* 0x0001e40000100800 */
[----:B------:R-:W-:Y:S02]  /*39160*/  STL [R1+0x15a8], R14 ;  /* 0x0015a80e01007387 */ /* 0x000fe40000100800 */
[----:B------:R-:W-:Y:S01]  /*39170*/  IMAD.X R28, R28, 0x1, R0, P6 ;  /* 0x000000011c1c7824 */ /* 0x000fe200030e0600 */
[----:B0-----:R-:W3:Y:S01]  /*39180*/  LDL.LU R24, [R1+0x159c] ;  /* 0x00159c0001187983 */ /* 0x001ee20000300800 */
[----:B------:R-:W-:Y:S02]  /*39190*/  STL [R1+0x15cc], R15 ;  /* 0x0015cc0f01007387 */ /* 0x000fe40000100800 */
[----:B------:R-:W-:Y:S02]  /*391a0*/  STL [R1+0x15c4], R26 ;  /* 0x0015c41a01007387 */ /* 0x000fe40000100800 */
[----:B------:R-:W-:Y:S01]  /*391b0*/  STL [R1+0x1598], R27 ;  /* 0x0015981b01007387 */ /* 0x000fe20000100800 */
[----:B------:R-:W-:Y:S01]  /*391c0*/  STL [R1+0x15bc], R20 ;  /* 0x0015bc1401007387 */ /* 0x000fe20000100800 */
[----:B------:R-:W-:Y:S02]  /*391d0*/  STL [R1+0x1590], R21 ;  /* 0x0015901501007387 */ /* 0x000fe40000100800 */
[----:B------:R0:W-:Y:S02]  /*391e0*/  STL [R1+0x15ac], R28 ;  /* 0x0015ac1c01007387 */ /* 0x0001e40000100800 */
[----:B------:R-:W-:Y:S01]  /*391f0*/  STL [R1+0x15b4], R22 ;  /* 0x0015b41601007387 */ /* 0x000fe20000100800 */
[----:B0-----:R-:W4:Y:S01]  /*39200*/  LDL.LU R28, [R1+0x1570] ;  /* 0x00157000011c7983 */ /* 0x001f220000300800 */
[----:B------:R-:W-:-:S02]  /*39210*/  IADD3 R23, P5, R23, R29, RZ ;  /* 0x0000001d17177210 */ /* 0x000fc40007fbe0ff */
[-C--:B------:R-:W-:Y:S01]  /*39220*/  IADD3 R3, P6, R3, R29.reuse, RZ ;  /* 0x0000001d03037210 */ /* 0x080fe20007fde0ff */
[----:B------:R-:W-:Y:S02]  /*39230*/  IMAD.X R25, R25, 0x1, R0, P1 ;  /* 0x0000000119197824 */ /* 0x000fe400008e0600 */
[----:B------:R-:W-:Y:S01]  /*39240*/  STL [R1+0x1588], R23 ;  /* 0x0015881701007387 */ /* 0x000fe20000100800 */
[----:B------:R-:W4:Y:S02]  /*39250*/  LDL.LU R8, [R1+0x1568] ;  /* 0x0015680001087983 */ /* 0x000f240000300800 */
[----:B------:R-:W4:Y:S02]  /*39260*/  LDL.LU R5, [R1+0x158c] ;  /* 0x00158c0001057983 */ /* 0x000f240000300800 */
[----:B------:R-:W-:Y:S01]  /*39270*/  STL [R1+0x1580], R3 ;  /* 0x0015800301007387 */ /* 0x000fe20000100800 */
[----:B------:R-:W4:Y:S01]  /*39280*/  LDL.LU R13, [R1+0x1560] ;  /* 0x00156000010d7983 */ /* 0x000f220000300800 */
[----:B------:R0:W-:Y:S02]  /*39290*/  STL [R1+0x15a4], R25 ;  /* 0x0015a41901007387 */ /* 0x0001e40000100800 */
[----:B------:R-:W4:Y:S02]  /*392a0*/  LDL.LU R4, [R1+0x1584] ;  /* 0x0015840001047983 */ /* 0x000f240000300800 */
[----:B------:R-:W4:Y:S01]  /*392b0*/  LDL.LU R11, [R1+0x1558] ;  /* 0x00155800010b7983 */ /* 0x000f220000300800 */
[----:B------:R-:W4:Y:S01]  /*392c0*/  LDL.LU R10, [R1+0x157c] ;  /* 0x00157c00010a7983 */ /* 0x000f220000300800 */
[----:B------:R-:W4:Y:S02]  /*392d0*/  LDL.LU R16, [R1+0x1550] ;  /* 0x0015500001107983 */ /* 0x000f240000300800 */
[----:B------:R-:W4:Y:S01]  /*392e0*/  LDL.LU R17, [R1+0x1574] ;  /* 0x0015740001117983 */ /* 0x000f220000300800 */
[----:B0-----:R-:W4:Y:S01]  /*392f0*/  LDL.LU R25, [R1+0x1548] ;  /* 0x0015480001197983 */ /* 0x001f220000300800 */
[----:B------:R-:W4:Y:S02]  /*39300*/  LDL.LU R18, [R1+0x156c] ;  /* 0x00156c0001127983 */ /* 0x000f240000300800 */
[----:B------:R-:W4:Y:S02]  /*39310*/  LDL.LU R19, [R1+0x1540] ;  /* 0x0015400001137983 */ /* 0x000f240000300800 */
[----:B------:R-:W4:Y:S01]  /*39320*/  LDL.LU R7, [R1+0x1564] ;  /* 0x0015640001077983 */ /* 0x000f220000300800 */
[----:B--2---:R-:W-:-:S05]  /*39330*/  IADD3 R2, P1, R2, R29, RZ ;  /* 0x0000001d02027210 */ /* 0x004fca0007f3e0ff */
[----:B------:R0:W-:Y:S01]  /*39340*/  STL [R1+0x1578], R2 ;  /* 0x0015780201007387 */ /* 0x0001e20000100800 */
[----:B------:R-:W2:Y:S02]  /*39350*/  LDL.LU R6, [R1+0x1538] ;  /* 0x0015380001067983 */ /* 0x000ea40000300800 */
[----:B------:R-:W2:Y:S02]  /*39360*/  LDL.LU R12, [R1+0x155c] ;  /* 0x00155c00010c7983 */ /* 0x000ea40000300800 */
[----:B------:R-:W2:Y:S01]  /*39370*/  LDL.LU R9, [R1+0x1530] ;  /* 0x0015300001097983 */ /* 0x000ea20000300800 */
[----:B------:R-:W2:Y:S01]  /*39380*/  LDL.LU R14, [R1+0x1554] ;  /* 0x00155400010e7983 */ /* 0x000ea20000300800 */
[----:B------:R-:W2:Y:S02]  /*39390*/  LDL.LU R15, [R1+0x1528] ;  /* 0x00152800010f7983 */ /* 0x000ea40000300800 */
[----:B------:R-:W2:Y:S01]  /*393a0*/  LDL.LU R26, [R1+0x154c] ;  /* 0x00154c00011a7983 */ /* 0x000ea20000300800 */
[----:B0-----:R-:W2:Y:S01]  /*393b0*/  LDL.LU R2, [R1+0x1520] ;  /* 0x0015200001027983 */ /* 0x001ea20000300800 */
[----:B------:R-:W2:Y:S02]  /*393c0*/  LDL.LU R27, [R1+0x1544] ;  /* 0x00154400011b7983 */ /* 0x000ea40000300800 */
[----:B------:R-:W2:Y:S02]  /*393d0*/  LDL.LU R20, [R1+0x1518] ;  /* 0x0015180001147983 */ /* 0x000ea40000300800 */
[----:B------:R-:W2:Y:S02]  /*393e0*/  LDL.LU R21, [R1+0x153c] ;  /* 0x00153c0001157983 */ /* 0x000ea40000300800 */
[----:B---3--:R-:W-:-:S05]  /*393f0*/  IMAD.X R24, R24, 0x1, R0, P2 ;  /* 0x0000000118187824 */ /* 0x008fca00010e0600 */
[----:B------:R0:W-:Y:S01]  /*39400*/  STL [R1+0x159c], R24 ;  /* 0x00159c1801007387 */ /* 0x0001e20000100800 */
[----:B------:R-:W3:Y:S02]  /*39410*/  LDL.LU R22, [R1+0x1510] ;  /* 0x0015100001167983 */ /* 0x000ee40000300800 */
[----:B------:R-:W2:Y:S02]  /*39420*/  LDL.LU R23, [R1+0x1534] ;  /* 0x0015340001177983 */ /* 0x000ea40000300800 */
[----:B------:R-:W2:Y:S01]  /*39430*/  LDL.LU R3, [R1+0x1508] ;  /* 0x0015080001037983 */ /* 0x000ea20000300800 */
[----:B0-----:R-:W2:Y:S01]  /*39440*/  LDL.LU R24, [R1+0x152c] ;  /* 0x00152c0001187983 */ /* 0x001ea20000300800 */
[----:B----4-:R-:W-:-:S03]  /*39450*/  IADD3 R28, P2, R28, R29, RZ ;  /* 0x0000001d1c1c7210 */ /* 0x010fc60007f5e0ff */
[----:B------:R-:W4:Y:S04]  /*39460*/  LDL.LU R29, [R1+0x1594] ;  /* 0x00159400011d7983 */ /* 0x000f280000300800 */
[----:B------:R0:W-:Y:S04]  /*39470*/  STL [R1+0x1570], R28 ;  /* 0x0015701c01007387 */ /* 0x0001e80000100800 */
[----:B0-----:R-:W2:Y:S01]  /*39480*/  LDL.LU R28, [R1+0x1500] ;  /* 0x00150000011c7983 */ /* 0x001ea20000300800 */
[--C-:B------:R-:W-:Y:S02]  /*39490*/  IMAD.X R5, R5, 0x1, R0.reuse, P4 ;  /* 0x0000000105057824 */ /* 0x100fe400020e0600 */
[----:B------:R-:W-:-:S02]  /*394a0*/  IMAD.X R4, R4, 0x1, R0, P5 ;  /* 0x0000000104047824 */ /* 0x000fc400028e0600 */
[--C-:B------:R-:W-:Y:S02]  /*394b0*/  IMAD.X R10, R10, 0x1, R0.reuse, P6 ;  /* 0x000000010a0a7824 */ /* 0x100fe400030e0600 */
[--C-:B------:R-:W-:Y:S02]  /*394c0*/  IMAD.X R17, R17, 0x1, R0.reuse, P1 ;  /* 0x0000000111117824 */ /* 0x100fe400008e0600 */
[--C-:B------:R-:W-:Y:S02]  /*394d0*/  IMAD.X R18, R18, 0x1, R0.reuse, P2 ;  /* 0x0000000112127824 */ /* 0x100fe400010e0600 */
[----:B----4-:R-:W-:-:S05]  /*394e0*/  IMAD.X R29, R29, 0x1, R0, P3 ;  /* 0x000000011d1d7824 */ /* 0x010fca00018e0600 */
[----:B------:R0:W-:Y:S02]  /*394f0*/  STL [R1+0x1594], R29 ;  /* 0x0015941d01007387 */ /* 0x0001e40000100800 */
[----:B0-----:R-:W-:-:S04]  /*39500*/  IMAD.MOV.U32 R29, RZ, RZ, c[0x0][0x188] ;  /* 0x00006200ff1d7624 */ /* 0x001fc800078e00ff */
[----:B------:R-:W-:-:S04]  /*39510*/  IMAD.SHL.U32 R29, R29, 0x40, RZ ;  /* 0x000000401d1d7824 */ /* 0x000fc800078e00ff */
[----:B------:R-:W-:-:S05]  /*39520*/  IMAD.SHL.U32 R29, R29, 0x2, RZ ;  /* 0x000000021d1d7824 */ /* 0x000fca00078e00ff */
[-C--:B------:R-:W-:Y:S02]  /*39530*/  IADD3 R8, P3, R8, R29.reuse, RZ ;  /* 0x0000001d08087210 */ /* 0x080fe40007f7e0ff */
[-C--:B------:R-:W-:Y:S02]  /*39540*/  IADD3 R13, P4, R13, R29.reuse, RZ ;  /* 0x0000001d0d0d7210 */ /* 0x080fe40007f9e0ff */
[-C--:B------:R-:W-:Y:S02]  /*39550*/  IADD3 R11, P5, R11, R29.reuse, RZ ;  /* 0x0000001d0b0b7210 */ /* 0x080fe40007fbe0ff */
[-C--:B------:R-:W-:Y:S01]  /*39560*/  IADD3 R25, P1, R25, R29.reuse, RZ ;  /* 0x0000001d19197210 */ /* 0x080fe20007f3e0ff */
[----:B------:R-:W-:Y:S01]  /*39570*/  STL [R1+0x1568], R8 ;  /* 0x0015680801007387 */ /* 0x000fe20000100800 */
[----:B------:R-:W-:Y:S02]  /*39580*/  STL [R1+0x158c], R5 ;  /* 0x00158c0501007387 */ /* 0x000fe40000100800 */
[----:B------:R-:W-:Y:S01]  /*39590*/  STL [R1+0x1560], R13 ;  /* 0x0015600d01007387 */ /* 0x000fe20000100800 */
[-C--:B------:R-:W-:Y:S01]  /*395a0*/  IADD3 R16, P6, R16, R29.reuse, RZ ;  /* 0x0000001d10107210 */ /* 0x080fe20007fde0ff */
[----:B------:R-:W-:Y:S01]  /*395b0*/  STL [R1+0x1584], R4 ;  /* 0x0015840401007387 */ /* 0x000fe20000100800 */
[----:B------:R-:W-:Y:S02]  /*395c0*/  STL [R1+0x1558], R11 ;  /* 0x0015580b01007387 */ /* 0x000fe40000100800 */
[----:B------:R-:W-:Y:S02]  /*395d0*/  STL [R1+0x157c], R10 ;  /* 0x00157c0a01007387 */ /* 0x000fe40000100800 */
[----:B------:R0:W-:Y:S01]  /*395e0*/  STL [R1+0x1548], R25 ;  /* 0x0015481901007387 */ /* 0x0001e20000100800 */
[-C--:B------:R-:W-:Y:S01]  /*395f0*/  IADD3 R19, P2, R19, R29.reuse, RZ ;  /* 0x0000001d13137210 */ /* 0x080fe20007f5e0ff */
[----:B------:R-:W-:Y:S01]  /*39600*/  STL [R1+0x1550], R16 ;  /* 0x0015501001007387 */ /* 0x000fe20000100800 */
[--C-:B------:R-:W-:Y:S01]  /*39610*/  IMAD.X R7, R7, 0x1, R0.reuse, P3 ;  /* 0x0000000107077824 */ /* 0x100fe200018e0600 */
[-C--:B--2---:R-:W-:Y:S01]  /*39620*/  IADD3 R6, P3, R6, R29.reuse, RZ ;  /* 0x0000001d06067210 */ /* 0x084fe20007f7e0ff */
[--C-:B------:R-:W-:Y:S01]  /*39630*/  IMAD.X R12, R12, 0x1, R0.reuse, P4 ;  /* 0x000000010c0c7824 */ /* 0x100fe200020e0600 */
[-C--:B------:R-:W-:Y:S01]  /*39640*/  IADD3 R9, P4, R9, R29.reuse, RZ ;  /* 0x0000001d09097210 */ /* 0x080fe20007f9e0ff */
[--C-:B------:R-:W-:Y:S01]  /*39650*/  IMAD.X R14, R14, 0x1, R0.reuse, P5 ;  /* 0x000000010e0e7824 */ /* 0x100fe200028e0600 */
[----:B0-----:R-:W2:Y:S01]  /*39660*/  LDL.LU R25, [R1+0x1524] ;  /* 0x0015240001197983 */ /* 0x001ea20000300800 */
[----:B------:R-:W-:Y:S02]  /*39670*/  STL [R1+0x1574], R17 ;  /* 0x0015741101007387 */ /* 0x000fe40000100800 */
[----:B------:R-:W-:Y:S02]  /*39680*/  STL [R1+0x156c], R18 ;  /* 0x00156c1201007387 */ /* 0x000fe40000100800 */
[----:B------:R-:W-:Y:S02]  /*39690*/  STL [R1+0x1540], R19 ;  /* 0x0015401301007387 */ /* 0x000fe40000100800 */
[--C-:B------:R-:W-:Y:S01]  /*396a0*/  IMAD.X R26, R26, 0x1, R0.reuse, P6 ;  /* 0x000000011a1a7824 */ /* 0x100fe200030e0600 */
[----:B------:R-:W-:Y:S01]  /*396b0*/  STL [R1+0x1564], R7 ;  /* 0x0015640701007387 */ /* 0x000fe20000100800 */
[-C--:B------:R-:W-:Y:S01]  /*396c0*/  IADD3 R2, P6, R2, R29.reuse, RZ ;  /* 0x0000001d02027210 */ /* 0x080fe20007fde0ff */
[----:B------:R-:W-:Y:S01]  /*396d0*/  STL [R1+0x1538], R6 ;  /* 0x0015380601007387 */ /* 0x000fe20000100800 */
[-C--:B------:R-:W-:Y:S01]  /*396e0*/  IADD3 R15, P5, R15, R29.reuse, RZ ;  /* 0x0000001d0f0f7210 */ /* 0x080fe20007fbe0ff */
[----:B------:R-:W-:Y:S01]  /*396f0*/  STL [R1+0x155c], R12 ;  /* 0x00155c0c01007387 */ /* 0x000fe20000100800 */
[----:B------:R-:W-:Y:S02]  /*39700*/  STL [R1+0x1530], R9 ;  /* 0x0015300901007387 */ /* 0x000fe40000100800 */
[----:B------:R-:W-:Y:S02]  /*39710*/  STL [R1+0x1554], R14 ;  /* 0x0015540e01007387 */ /* 0x000fe40000100800 */
[--C-:B------:R-:W-:Y:S01]  /*39720*/  IMAD.X R27, R27, 0x1, R0.reuse, P1 ;  /* 0x000000011b1b7824 */ /* 0x100fe200008e0600 */
[----:B------:R0:W-:Y:S01]  /*39730*/  STL [R1+0x1520], R2 ;  /* 0x0015200201007387 */ /* 0x0001e20000100800 */
[-C--:B------:R-:W-:Y:S01]  /*39740*/  IADD3 R20, P1, R20, R29.reuse, RZ ;  /* 0x0000001d14147210 */ /* 0x080fe20007f3e0ff */
[----:B------:R-:W-:Y:S02]  /*39750*/  STL [R1+0x1528], R15 ;  /* 0x0015280f01007387 */ /* 0x000fe40000100800 */
[--C-:B------:R-:W-:Y:S01]  /*39760*/  IMAD.X R21, R21, 0x1, R0.reuse, P2 ;  /* 0x0000000115157824 */ /* 0x100fe200010e0600 */
[----:B---3--:R-:W-:Y:S01]  /*39770*/  IADD3 R22, P2, R22, R29, RZ ;  /* 0x0000001d16167210 */ /* 0x008fe20007f5e0ff */
[----:B------:R-:W-:-:S02]  /*39780*/  IMAD.X R24, R24, 0x1, R0, P4 ;  /* 0x0000000118187824 */ /* 0x000fc400020e0600 */
[--C-:B------:R-:W-:Y:S01]  /*39790*/  IMAD.X R23, R23, 0x1, R0.reuse, P3 ;  /* 0x0000000117177824 */ /* 0x100fe200018e0600 */
[----:B0-----:R-:W3:Y:S01]  /*397a0*/  LDL.LU R2, [R1+0x14f8] ;  /* 0x0014f80001027983 */ /* 0x001ee20000300800 */
[----:B------:R-:W-:Y:S02]  /*397b0*/  STL [R1+0x154c], R26 ;  /* 0x00154c1a01007387 */ /* 0x000fe40000100800 */
[----:B------:R-:W-:Y:S02]  /*397c0*/  STL [R1+0x1544], R27 ;  /* 0x0015441b01007387 */ /* 0x000fe40000100800 */
[----:B------:R-:W-:Y:S01]  /*397d0*/  STL [R1+0x1518], R20 ;  /* 0x0015181401007387 */ /* 0x000fe20000100800 */
[-C--:B------:R-:W-:Y:S01]  /*397e0*/  IADD3 R3, P3, R3, R29.reuse, RZ ;  /* 0x0000001d03037210 */ /* 0x080fe20007f7e0ff */
[----:B------:R-:W-:Y:S01]  /*397f0*/  STL [R1+0x153c], R21 ;  /* 0x00153c1501007387 */ /* 0x000fe20000100800 */
[----:B------:R-:W-:Y:S02]  /*39800*/  STL [R1+0x1510], R22 ;  /* 0x0015101601007387 */ /* 0x000fe40000100800 */
[----:B------:R0:W-:Y:S02]  /*39810*/  STL [R1+0x152c], R24 ;  /* 0x00152c1801007387 */ /* 0x0001e40000100800 */
[----:B------:R-:W-:Y:S01]  /*39820*/  STL [R1+0x1534], R23 ;  /* 0x0015341701007387 */ /* 0x000fe20000100800 */
[----:B0-----:R-:W4:Y:S01]  /*39830*/  LDL.LU R24, [R1+0x151c] ;  /* 0x00151c0001187983 */ /* 0x001f220000300800 */
[----:B------:R-:W-:Y:S02]  /*39840*/  STL [R1+0x1508], R3 ;  /* 0x0015080301007387 */ /* 0x000fe40000100800 */
[----:B------:R-:W2:Y:S01]  /*39850*/  LDL.LU R8, [R1+0x1514] ;  /* 0x0015140001087983 */ /* 0x000ea20000300800 */
[-C--:B------:R-:W-:Y:S01]  /*39860*/  IADD3 R28, P4, R28, R29.reuse, RZ ;  /* 0x0000001d1c1c7210 */ /* 0x080fe20007f9e0ff */
[----:B--2---:R0:W-:Y:S04]  /*39870*/  STL [R1+0x1a5c], R8 ;  /* 0x001a5c0801007387 */ /* 0x0041e80000100800 */
[----:B0-----:R-:W2:Y:S01]  /*39880*/  LDL.LU R8, [R1+0x14f0] ;  /* 0x0014f00001087983 */ /* 0x001ea20000300800 */
[----:B------:R0:W-:Y:S02]  /*39890*/  STL [R1+0x1500], R28 ;  /* 0x0015001c01007387 */ /* 0x0001e40000100800 */
[----:B------:R-:W2:Y:S02]  /*398a0*/  LDL.LU R5, [R1+0x14e8] ;  /* 0x0014e80001057983 */ /* 0x000ea40000300800 */
[----:B------:R-:W2:Y:S01]  /*398b0*/  LDL.LU R13, [R1+0x150c] ;  /* 0x00150c00010d7983 */ /* 0x000ea20000300800 */
[----:B------:R-:W2:Y:S01]  /*398c0*/  LDL.LU R4, [R1+0x14e0] ;  /* 0x0014e00001047983 */ /* 0x000ea20000300800 */
[----:B------:R-:W2:Y:S02]  /*398d0*/  LDL.LU R11, [R1+0x1504] ;  /* 0x00150400010b7983 */ /* 0x000ea40000300800 */
[----:B------:R-:W2:Y:S02]  /*398e0*/  LDL.LU R10, [R1+0x14d8] ;  /* 0x0014d800010a7983 */ /* 0x000ea40000300800 */
[----:B------:R-:W2:Y:S02]  /*398f0*/  LDL.LU R16, [R1+0x14fc] ;  /* 0x0014fc0001107983 */ /* 0x000ea40000300800 */
[--C-:B------:R-:W-:Y:S01]  /*39900*/  IMAD.X R25, R25, 0x1, R0.reuse, P5 ;  /* 0x0000000119197824 */ /* 0x100fe200028e0600 */
[----:B0-----:R-:W2:Y:S01]  /*39910*/  LDL.LU R28, [R1+0x14d0] ;  /* 0x0014d000011c7983 */ /* 0x001ea20000300800 */
[----:B------:R-:W2:Y:S02]  /*39920*/  LDL.LU R17, [R1+0x14f4] ;  /* 0x0014f40001117983 */ /* 0x000ea40000300800 */
[----:B------:R-:W2:Y:S02]  /*39930*/  LDL.LU R18, [R1+0x14c8] ;  /* 0x0014c80001127983 */ /* 0x000ea40000300800 */
[----:B------:R-:W2:Y:S01]  /*39940*/  LDL.LU R19, [R1+0x14ec] ;  /* 0x0014ec0001137983 */ /* 0x000ea20000300800 */
[----:B------:R0:W-:Y:S01]  /*39950*/  STL [R1+0x1524], R25 ;  /* 0x0015241901007387 */ /* 0x0001e20000100800 */
[----:B------:R-:W2:Y:S02]  /*39960*/  LDL.LU R7, [R1+0x14c0] ;  /* 0x0014c00001077983 */ /* 0x000ea40000300800 */
[----:B------:R-:W2:Y:S02]  /*39970*/  LDL.LU R6, [R1+0x14e4] ;  /* 0x0014e40001067983 */ /* 0x000ea40000300800 */
[----:B------:R-:W2:Y:S01]  /*39980*/  LDL.LU R12, [R1+0x14b8] ;  /* 0x0014b800010c7983 */ /* 0x000ea20000300800 */
[----:B------:R-:W2:Y:S01]  /*39990*/  LDL.LU R9, [R1+0x14dc] ;  /* 0x0014dc0001097983 */ /* 0x000ea20000300800 */
[----:B------:R-:W2:Y:S02]  /*399a0*/  LDL.LU R14, [R1+0x14b0] ;  /* 0x0014b000010e7983 */ /* 0x000ea40000300800 */
[----:B------:R-:W2:Y:S01]  /*399b0*/  LDL.LU R15, [R1+0x14d4] ;  /* 0x0014d400010f7983 */ /* 0x000ea20000300800 */
[----:B---3--:R-:W-:Y:S01]  /*399c0*/  IADD3 R2, P5, R2, R29, RZ ;  /* 0x0000001d02027210 */ /* 0x008fe20007fbe0ff */
[----:B0-----:R-:W3:Y:S01]  /*399d0*/  LDL.LU R25, [R1+0x14a8] ;  /* 0x0014a80001197983 */ /* 0x001ee20000300800 */
[----:B------:R-:W3:Y:S02]  /*399e0*/  LDL.LU R26, [R1+0x14cc] ;  /* 0x0014cc00011a7983 */ /* 0x000ee40000300800 */
[----:B------:R-:W3:Y:S02]  /*399f0*/  LDL.LU R27, [R1+0x14a0] ;  /* 0x0014a000011b7983 */ /* 0x000ee40000300800 */
[----:B------:R-:W3:Y:S01]  /*39a00*/  LDL.LU R20, [R1+0x14c4] ;  /* 0x0014c40001147983 */ /* 0x000ee20000300800 */
[----:B------:R0:W-:Y:S01]  /*39a10*/  STL [R1+0x14f8], R2 ;  /* 0x0014f80201007387 */ /* 0x0001e20000100800 */
[----:B------:R-:W3:Y:S02]  /*39a20*/  LDL.LU R21, [R1+0x1498] ;  /* 0x0014980001157983 */ /* 0x000ee40000300800 */
[----:B----4-:R-:W-:-:S02]  /*39a30*/  IMAD.X R24, R24, 0x1, R0, P6 ;  /* 0x0000000118187824 */ /* 0x010fc400030e0600 */
[----:B------:R-:W4:Y:S01]  /*39a40*/  LDL.LU R22, [R1+0x14bc] ;  /* 0x0014bc0001167983 */ /* 0x000f220000300800 */
[----:B------:R-:W4:Y:S04]  /*39a50*/  LDL.LU R23, [R1+0x1490] ;  /* 0x0014900001177983 */ /* 0x000f280000300800 */
[----:B0-----:R-:W4:Y:S01]  /*39a60*/  LDL.LU R2, [R1+0x14b4] ;  /* 0x0014b40001027983 */ /* 0x001f220000300800 */
[----:B------:R-:W4:Y:S02]  /*39a70*/  LDL.LU R3, [R1+0x1488] ;  /* 0x0014880001037983 */ /* 0x000f240000300800 */
[----:B------:R0:W-:Y:S02]  /*39a80*/  STL [R1+0x151c], R24 ;  /* 0x00151c1801007387 */ /* 0x0001e40000100800 */
[----:B0-----:R-:W4:Y:S01]  /*39a90*/  LDL.LU R24, [R1+0x14ac] ;  /* 0x0014ac0001187983 */ /* 0x001f220000300800 */
[----:B--2---:R-:W-:-:S05]  /*39aa0*/  IADD3 R8, P6, R8, R29, RZ ;  /* 0x0000001d08087210 */ /* 0x004fca0007fde0ff */
[----:B------:R0:W-:Y:S04]  /*39ab0*/  STL [R1+0x14f0], R8 ;  /* 0x0014f00801007387 */ /* 0x0001e80000100800 */
[----:B0-----:R-:W2:Y:S01]  /*39ac0*/  LDL.LU R8, [R1+0x1a5c] ;  /* 0x001a5c0001087983 */ /* 0x001ea20000300800 */
        /* <DEDUP_REMOVED lines=12> */
[-C--:B---3--:R-:W-:Y:S02]  /*39b90*/  IADD3 R25, P3, R25, R29.reuse, RZ ;  /* 0x0000001d19197210 */ /* 0x088fe40007f7e0ff */
[-C--:B------:R-:W-:Y:S01]  /*39ba0*/  IADD3 R14, P2, R14, R29.reuse, RZ ;  /* 0x0000001d0e0e7210 */ /* 0x080fe20007f5e0ff */
[--C-:B------:R-:W-:Y:S01]  /*39bb0*/  IMAD.X R26, R26, 0x1, R0.reuse, P4 ;  /* 0x000000011a1a7824 */ /* 0x100fe200020e0600 */
[-C--:B------:R-:W-:Y:S01]  /*39bc0*/  IADD3 R27, P4, R27, R29.reuse, RZ ;  /* 0x0000001d1b1b7210 */ /* 0x080fe20007f9e0ff */
[--C-:B------:R-:W-:Y:S01]  /*39bd0*/  IMAD.X R20, R20, 0x1, R0.reuse, P5 ;  /* 0x0000000114147824 */ /* 0x100fe200028e0600 */
[----:B------:R-:W-:Y:S01]  /*39be0*/  IADD3 R21, P5, R21, R29, RZ ;  /* 0x0000001d15157210 */ /* 0x000fe20007fbe0ff */
[----:B----4-:R-:W-:-:S02]  /*39bf0*/  IMAD.X R22, R22, 0x1, R0, P6 ;  /* 0x0000000116167824 */ /* 0x010fc400030e0600 */
[----:B--2---:R-:W-:Y:S01]  /*39c00*/  IMAD.X R8, R8, 0x1, R0, P1 ;  /* 0x0000000108087824 */ /* 0x004fe200008e0600 */
        /* <DEDUP_REMOVED lines=1239> */
[----:B------:R-:W-:Y:S01]  /*3e980*/  STL [R1+0x17ac], R16 ;  /* 0x0017ac1001007387 */ /* 0x000fe20000100800 */
[-C--:B------:R-:W-:Y:S01]  /*3e990*/  IADD3 R19, P3, R19, R29.reuse, RZ ;  /* 0x0000001d13137210 */ /* 0x080fe20007f7e0ff */
[--C-:B------:R-:W-:Y:S01]  /*3e9a0*/  IMAD.X R7, R7, 0x1, R0.reuse, P4 ;  /* 0x0000000107077824 */ /* 0x100fe200020e0600 */
[-C--:B--2---:R-:W-:Y:S01]  /*3e9b0*/  IADD3 R6, P4, R6, R29.reuse, RZ ;  /* 0x0000001d06067210 */ /* 0x084fe20007f9e0ff */
[--C-:B------:R-:W-:Y:S01]  /*3e9c0*/  IMAD.X R12, R12, 0x1, R0.reuse, P5 ;  /* 0x000000010c0c7824 */ /* 0x100fe200028e0600 */
[----:B------:R-:W-:Y:S01]  /*3e9d0*/  IADD3 R9, P5, R9, R29, RZ ;  /* 0x0000001d09097210 */ /* 0x000fe20007fbe0ff */
[----:B0-----:R-:W2:Y:S01]  /*3e9e0*/  LDL.LU R24, [R1+0x17c8] ;  /* 0x0017c80001187983 */ /* 0x001ea20000300800 */
[----:B------:R-:W-:Y:S02]  /*3e9f0*/  STL [R1+0x1778], R17 ;  /* 0x0017781101007387 */ /* 0x000fe40000100800 */
[----:B------:R-:W-:Y:S02]  /*3ea00*/  STL [R1+0x1780], R18 ;  /* 0x0017801201007387 */ /* 0x000fe40000100800 */
[----:B------:R-:W-:Y:S02]  /*3ea10*/  STL [R1+0x17bc], R19 ;  /* 0x0017bc1301007387 */ /* 0x000fe40000100800 */
[----:B------:R-:W-:-:S02]  /*3ea20*/  IMAD.X R14, R14, 0x1, R0, P6 ;  /* 0x000000010e0e7824 */ /* 0x000fc400030e0600 */
[--C-:B------:R-:W-:Y:S01]  /*3ea30*/  IMAD.X R26, R26, 0x1, R0.reuse, P1 ;  /* 0x000000011a1a7824 */ /* 0x100fe200008e0600 */
[----:B------:R-:W-:Y:S01]  /*3ea40*/  STL [R1+0x1788], R7 ;  /* 0x0017880701007387 */ /* 0x000fe20000100800 */
[-C--:B------:R-:W-:Y:S01]  /*3ea50*/  IADD3 R28, P1, R28, R29.reuse, RZ ;  /* 0x0000001d1c1c7210 */ /* 0x080fe20007f3e0ff */
[----:B------:R-:W-:Y:S01]  /*3ea60*/  STL [R1+0x17c4], R6 ;  /* 0x0017c40601007387 */ /* 0x000fe20000100800 */
[----:B------:R-:W-:Y:S01]  /*3ea70*/  IADD3 R15, P6, R15, R29, RZ ;  /* 0x0000001d0f0f7210 */ /* 0x000fe20007fde0ff */
[----:B------:R-:W-:Y:S01]  /*3ea80*/  STL [R1+0x1790], R12 ;  /* 0x0017900c01007387 */ /* 0x000fe20000100800 */
[----:B------:R-:W-:Y:S02]  /*3ea90*/  STL [R1+0x17cc], R9 ;  /* 0x0017cc0901007387 */ /* 0x000fe40000100800 */
[----:B------:R-:W-:Y:S02]  /*3eaa0*/  STL [R1+0x1798], R14 ;  /* 0x0017980e01007387 */ /* 0x000fe40000100800 */
[--C-:B------:R-:W-:Y:S01]  /*3eab0*/  IMAD.X R27, R27, 0x1, R0.reuse, P2 ;  /* 0x000000011b1b7824 */ /* 0x100fe200010e0600 */
[----:B------:R0:W-:Y:S01]  /*3eac0*/  STL [R1+0x17dc], R28 ;  /* 0x0017dc1c01007387 */ /* 0x0001e20000100800 */
[----:B------:R-:W-:Y:S01]  /*3ead0*/  IADD3 R20, P2, R20, UR8, RZ ;  /* 0x0000000814147c10 */ /* 0x000fe2000ff5e0ff */
[----:B------:R-:W-:Y:S02]  /*3eae0*/  STL [R1+0x17d4], R15 ;  /* 0x0017d40f01007387 */ /* 0x000fe40000100800 */
[--C-:B------:R-:W-:Y:S01]  /*3eaf0*/  IMAD.X R21, R21, 0x1, R0.reuse, P3 ;  /* 0x0000000115157824 */ /* 0x100fe200018e0600 */
[----:B---3--:R-:W-:Y:S01]  /*3eb00*/  IADD3 R22, P3, R22, UR8, RZ ;  /* 0x0000000816167c10 */ /* 0x008fe2000ff7e0ff */
[--C-:B------:R-:W-:Y:S01]  /*3eb10*/  IMAD.X R23, R23, 0x1, R0.reuse, P4 ;  /* 0x0000000117177824 */ /* 0x100fe200020e0600 */
[----:B------:R-:W-:Y:S01]  /*3eb20*/  IADD3 R3, P4, R3, UR8, RZ ;  /* 0x0000000803037c10 */ /* 0x000fe2000ff9e0ff */
[----:B0-----:R-:W3:Y:S01]  /*3eb30*/  LDL.LU R28, [R1+0x18f8] ;  /* 0x0018f800011c7983 */ /* 0x001ee20000300800 */
[----:B------:R-:W-:Y:S02]  /*3eb40*/  STL [R1+0x17a0], R26 ;  /* 0x0017a01a01007387 */ /* 0x000fe40000100800 */
[----:B------:R-:W-:Y:S02]  /*3eb50*/  STL [R1+0x17a8], R27 ;  /* 0x0017a81b01007387 */ /* 0x000fe40000100800 */
[----:B------:R-:W-:Y:S01]  /*3eb60*/  STL [R1+0x17f4], R20 ;  /* 0x0017f41401007387 */ /* 0x000fe20000100800 */
[----:B------:R-:W-:Y:S01]  /*3eb70*/  STL [R1+0x17b0], R21 ;  /* 0x0017b01501007387 */ /* 0x000fe20000100800 */
[----:B------:R-:W-:-:S02]  /*3eb80*/  IMAD.X R25, R25, 0x1, R0, P5 ;  /* 0x0000000119197824 */ /* 0x000fc400028e0600 */
[----:B------:R-:W-:Y:S02]  /*3eb90*/  STL [R1+0x1904], R22 ;  /* 0x0019041601007387 */ /* 0x000fe40000100800 */
[----:B------:R-:W4:Y:S01]  /*3eba0*/  LDL.LU R29, [R1+0x17d0] ;  /* 0x0017d000011d7983 */ /* 0x000f220000300800 */
[----:B------:R-:W-:Y:S01]  /*3ebb0*/  STL [R1+0x17b8], R23 ;  /* 0x0017b81701007387 */ /* 0x000fe20000100800 */
[----:B------:R-:W-:Y:S01]  /*3ebc0*/  IADD3 R2, P5, R2, UR8, RZ ;  /* 0x0000000802027c10 */ /* 0x000fe2000ffbe0ff */
[----:B------:R-:W-:Y:S02]  /*3ebd0*/  STL [R1+0x1900], R3 ;  /* 0x0019000301007387 */ /* 0x000fe40000100800 */
[----:B------:R-:W4:Y:S01]  /*3ebe0*/  LDL.LU R8, [R1+0x18f4] ;  /* 0x0018f40001087983 */ /* 0x000f220000300800 */
[----:B------:R-:W-:Y:S01]  /*3ebf0*/  STL [R1+0x17c0], R25 ;  /* 0x0017c01901007387 */ /* 0x000fe20000100800 */
[----:B------:R-:W4:Y:S02]  /*3ec00*/  LDL.LU R5, [R1+0x17d8] ;  /* 0x0017d80001057983 */ /* 0x000f240000300800 */
[----:B------:R-:W4:Y:S02]  /*3ec10*/  LDL.LU R13, [R1+0x18f0] ;  /* 0x0018f000010d7983 */ /* 0x000f240000300800 */
[----:B------:R0:W-:Y:S01]  /*3ec20*/  STL [R1+0x18fc], R2 ;  /* 0x0018fc0201007387 */ /* 0x0001e20000100800 */
[----:B------:R-:W4:Y:S01]  /*3ec30*/  LDL.LU R4, [R1+0x17f0] ;  /* 0x0017f00001047983 */ /* 0x000f220000300800 */
[----:B------:R-:W4:Y:S02]  /*3ec40*/  LDL.LU R11, [R1+0x18e8] ;  /* 0x0018e800010b7983 */ /* 0x000f240000300800 */
[----:B------:R-:W4:Y:S02]  /*3ec50*/  LDL.LU R10, [R1+0x17ec] ;  /* 0x0017ec00010a7983 */ /* 0x000f240000300800 */
[----:B------:R-:W4:Y:S01]  /*3ec60*/  LDL.LU R16, [R1+0x18e0] ;  /* 0x0018e00001107983 */ /* 0x000f220000300800 */
[----:B------:R-:W4:Y:S01]  /*3ec70*/  LDL.LU R17, [R1+0x17e8] ;  /* 0x0017e80001117983 */ /* 0x000f220000300800 */
[----:B------:R-:W4:Y:S03]  /*3ec80*/  LDL.LU R18, [R1+0x18d8] ;  /* 0x0018d80001127983 */ /* 0x000f260000300800 */
[----:B0-----:R-:W4:Y:S01]  /*3ec90*/  LDL.LU R2, [R1+0x17e4] ;  /* 0x0017e40001027983 */ /* 0x001f220000300800 */
[----:B------:R-:W4:Y:S02]  /*3eca0*/  LDL.LU R19, [R1+0x18d0] ;  /* 0x0018d00001137983 */ /* 0x000f240000300800 */
[----:B------:R-:W4:Y:S02]  /*3ecb0*/  LDL.LU R7, [R1+0x17e0] ;  /* 0x0017e00001077983 */ /* 0x000f240000300800 */
[----:B------:R-:W4:Y:S02]  /*3ecc0*/  LDL.LU R6, [R1+0x18c8] ;  /* 0x0018c80001067983 */ /* 0x000f240000300800 */
[----:B--2---:R-:W-:-:S05]  /*3ecd0*/  IMAD.X R24, R24, 0x1, R0, P6 ;  /* 0x0000000118187824 */ /* 0x004fca00030e0600 */
        /* <DEDUP_REMOVED lines=10> */
[----:B------:R-:W2:Y:S01]  /*3ed80*/  LDL.LU R22, [R1+0x18a0] ;  /* 0x0018a00001167983 */ /* 0x000ea20000300800 */
[----:B---3--:R-:W-:-:S05]  /*3ed90*/  IADD3 R28, P6, R28, UR8, RZ ;  /* 0x000000081c1c7c10 */ /* 0x008fca000ffde0ff */
[----:B------:R0:W-:Y:S01]  /*3eda0*/  STL [R1+0x18f8], R28 ;  /* 0x0018f81c01007387 */ /* 0x0001e20000100800 */
[----:B------:R-:W3:Y:S02]  /*3edb0*/  LDL.LU R23, [R1+0x18c4] ;  /* 0x0018c40001177983 */ /* 0x000ee40000300800 */
[----:B------:R-:W3:Y:S02]  /*3edc0*/  LDL.LU R3, [R1+0x1898] ;  /* 0x0018980001037983 */ /* 0x000ee40000300800 */
[----:B------:R-:W3:Y:S02]  /*3edd0*/  LDL.LU R25, [R1+0x18bc] ;  /* 0x0018bc0001197983 */ /* 0x000ee40000300800 */
[----:B----4-:R-:W-:Y:S01]  /*3ede0*/  IMAD.X R29, R29, 0x1, R0, P1 ;  /* 0x000000011d1d7824 */ /* 0x010fe200008e0600 */
[----:B------:R-:W-:Y:S02]  /*3edf0*/  IADD3 R8, P1, R8, UR8, RZ ;  /* 0x0000000808087c10 */ /* 0x000fe4000ff3e0ff */
[----:B------:R-:W-:Y:S01]  /*3ee00*/  IADD3.X R5, R5, UR5, RZ, P2, !PT ;  /* 0x0000000505057c10 */ /* 0x000fe200097fe4ff */
[----:B0-----:R-:W4:Y:S01]  /*3ee10*/  LDL.LU R28, [R1+0x1890] ;  /* 0x00189000011c7983 */ /* 0x001f220000300800 */
[----:B------:R-:W-:Y:S01]  /*3ee20*/  IADD3 R13, P2, R13, UR8, RZ ;  /* 0x000000080d0d7c10 */ /* 0x000fe2000ff5e0ff */
[----:B------:R-:W-:Y:S01]  /*3ee30*/  STL [R1+0x1a40], R0 ;  /* 0x001a400001007387 */ /* 0x000fe20000100800 */
[----:B------:R-:W-:Y:S01]  /*3ee40*/  IADD3.X R4, R4, UR5, RZ, P3, !PT ;  /* 0x0000000504047c10 */ /* 0x000fe20009ffe4ff */
[----:B------:R-:W-:Y:S01]  /*3ee50*/  STL [R1+0x17d0], R29 ;  /* 0x0017d01d01007387 */ /* 0x000fe20000100800 */
        /* <DEDUP_REMOVED lines=8> */
[----:B------:R-:W-:Y:S01]  /*3eee0*/  IADD3.X R17, R17, UR5, RZ, P5, !PT ;  /* 0x0000000511117c10 */ /* 0x000fe2000affe4ff */
[----:B------:R-:W-:Y:S02]  /*3eef0*/  STL [R1+0x18e8], R11 ;  /* 0x0018e80b01007387 */ /* 0x000fe40000100800 */
[----:B------:R-:W-:Y:S01]  /*3ef00*/  STL [R1+0x17ec], R10 ;  /* 0x0017ec0a01007387 */ /* 0x000fe20000100800 */
[----:B------:R-:W-:Y:S01]  /*3ef10*/  STL [R1+0x18e0], R16 ;  /* 0x0018e01001007387 */ /* 0x000fe20000100800 */
[----:B------:R0:W-:Y:S02]  /*3ef20*/  STL [R1+0x17e4], R2 ;  /* 0x0017e40201007387 */ /* 0x0001e40000100800 */
[----:B------:R-:W-:Y:S01]  /*3ef30*/  STL [R1+0x17e8], R17 ;  /* 0x0017e81101007387 */ /* 0x000fe20000100800 */
[----:B0-----:R-:W4:Y:S01]  /*3ef40*/  LDL.LU R2, [R1+0x18b4] ;  /* 0x0018b40001027983 */ /* 0x001f220000300800 */
[----:B------:R-:W-:-:S02]  /*3ef50*/  IADD3 R18, P5, R18, UR8, RZ ;  /* 0x0000000812127c10 */ /* 0x000fc4000ffbe0ff */
[----:B------:R-:W-:Y:S02]  /*3ef60*/  IADD3 R19, P6, R19, UR8, RZ ;  /* 0x0000000813137c10 */ /* 0x000fe4000ffde0ff */
[----:B------:R-:W-:Y:S01]  /*3ef70*/  IADD3.X R7, R7, UR5, RZ, P1, !PT ;  /* 0x0000000507077c10 */ /* 0x000fe20008ffe4ff */
[----:B------:R-:W-:Y:S01]  /*3ef80*/  IADD3 R6, P1, R6, UR8, RZ ;  /* 0x0000000806067c10 */ /* 0x000fe2000ff3e0ff */
[----:B------:R-:W-:Y:S01]  /*3ef90*/  STL [R1+0x18d8], R18 ;  /* 0x0018d81201007387 */ /* 0x000fe20000100800 */
[----:B------:R-:W-:Y:S02]  /*3efa0*/  STL [R1+0x18d0], R19 ;  /* 0x0018d01301007387 */ /* 0x000fe40000100800 */
[----:B------:R-:W-:Y:S02]  /*3efb0*/  STL [R1+0x17e0], R7 ;  /* 0x0017e00701007387 */ /* 0x000fe40000100800 */
[----:B------:R-:W-:Y:S01]  /*3efc0*/  STL [R1+0x18c8], R6 ;  /* 0x0018c80601007387 */ /* 0x000fe20000100800 */
[----:B--2---:R-:W-:Y:S01]  /*3efd0*/  IADD3.X R12, R12, UR5, RZ, P2, !PT ;  /* 0x000000050c0c7c10 */ /* 0x004fe200097fe4ff */
[----:B------:R-:W-:Y:S01]  /*3efe0*/  IADD3 R9, P2, R9, UR8, RZ ;  /* 0x0000000809097c10 */ /* 0x000fe2000ff5e0ff */
[----:B------:R-:W-:Y:S01]  /*3eff0*/  IADD3.X R14, R14, UR5, RZ, P3, !PT ;  /* 0x000000050e0e7c10 */ /* 0x000fe20009ffe4ff */
[----:B------:R-:W-:Y:S01]  /*3f000*/  IADD3 R15, P3, R15, UR8, RZ ;  /* 0x000000080f0f7c10 */ /* 0x000fe2000ff7e0ff */
[----:B------:R-:W-:Y:S01]  /*3f010*/  IADD3.X R26, R26, UR5, RZ, P4, !PT ;  /* 0x000000051a1a7c10 */ /* 0x000fe2000a7fe4ff */
[----:B------:R-:W-:Y:S01]  /*3f020*/  STL [R1+0x18ec], R12 ;  /* 0x0018ec0c01007387 */ /* 0x000fe20000100800 */
[----:B------:R-:W-:Y:S01]  /*3f030*/  STL [R1+0x18c0], R9 ;  /* 0x0018c00901007387 */ /* 0x000fe20000100800 */
[----:B------:R-:W-:-:S02]  /*3f040*/  IADD3.X R24, R24, UR5, RZ, P5, !PT ;  /* 0x0000000518187c10 */ /* 0x000fc4000affe4ff */
[----:B------:R-:W-:Y:S01]  /*3f050*/  IADD3 R27, P4, R27, UR8, RZ ;  /* 0x000000081b1b7c10 */ /* 0x000fe2000ff9e0ff */
[----:B------:R-:W-:Y:S01]  /*3f060*/  STL [R1+0x18e4], R14 ;  /* 0x0018e40e01007387 */ /* 0x000fe20000100800 */
[----:B------:R-:W-:Y:S01]  /*3f070*/  STL [R1+0x18b8], R15 ;  /* 0x0018b80f01007387 */ /* 0x000fe20000100800 */
[----:B------:R-:W-:Y:S01]  /*3f080*/  IADD3 R20, P5, R20, UR8, RZ ;  /* 0x0000000814147c10 */ /* 0x000fe2000ffbe0ff */
[----:B------:R0:W-:Y:S01]  /*3f090*/  STL [R1+0x18d4], R24 ;  /* 0x0018d41801007387 */ /* 0x0001e20000100800 */
[----:B------:R-:W-:Y:S01]  /*3f0a0*/  IADD3.X R21, R21, UR5, RZ, P6, !PT ;  /* 0x0000000515157c10 */ /* 0x000fe2000b7fe4ff */
[----:B------:R-:W-:Y:S01]  /*3f0b0*/  STL [R1+0x18dc], R26 ;  /* 0x0018dc1a01007387 */ /* 0x000fe20000100800 */
[----:B------:R-:W-:-:S03]  /*3f0c0*/  IADD3 R22, P6, R22, UR8, RZ ;  /* 0x0000000816167c10 */ /* 0x000fc6000ffde0ff */
[----:B0-----:R-:W2:Y:S01]  /*3f0d0*/  LDL.LU R24, [R1+0x1888] ;  /* 0x0018880001187983 */ /* 0x001ea20000300800 */
[----:B---3--:R-:W-:Y:S01]  /*3f0e0*/  IADD3.X R23, R23, UR5, RZ, P1, !PT ;  /* 0x0000000517177c10 */ /* 0x008fe20008ffe4ff */
[----:B------:R-:W-:Y:S02]  /*3f0f0*/  STL [R1+0x18b0], R27 ;  /* 0x0018b01b01007387 */ /* 0x000fe40000100800 */
[----:B------:R-:W-:Y:S01]  /*3f100*/  STL [R1+0x18a8], R20 ;  /* 0x0018a81401007387 */ /* 0x000fe20000100800 */
[----:B------:R-:W-:Y:S01]  /*3f110*/  IADD3 R3, P1, R3, UR8, RZ ;  /* 0x0000000803037c10 */ /* 0x000fe2000ff3e0ff */
[----:B------:R-:W-:Y:S01]  /*3f120*/  STL [R1+0x18cc], R21 ;  /* 0x0018cc1501007387 */ /* 0x000fe20000100800 */
[----:B------:R-:W-:Y:S01]  /*3f130*/  IADD3.X R25, R25, UR5, RZ, P2, !PT ;  /* 0x0000000519197c10 */ /* 0x000fe200097fe4ff */
[----:B------:R-:W-:Y:S02]  /*3f140*/  STL [R1+0x18a0], R22 ;  /* 0x0018a01601007387 */ /* 0x000fe40000100800 */
[----:B------:R-:W-:Y:S01]  /*3f150*/  STL [R1+0x18c4], R23 ;  /* 0x0018c41701007387 */ /* 0x000fe20000100800 */
[----:B----4-:R-:W-:Y:S01]  /*3f160*/  IADD3 R28, P2, R28, UR8, RZ ;  /* 0x000000081c1c7c10 */ /* 0x010fe2000ff5e0ff */
[----:B------:R-:W3:Y:S01]  /*3f170*/  LDL.LU R0, [R1+0x18ac] ;  /* 0x0018ac0001007983 */ /* 0x000ee20000300800 */
[----:B------:R-:W-:Y:S02]  /*3f180*/  STL [R1+0x1898], R3 ;  /* 0x0018980301007387 */ /* 0x000fe40000100800 */
        /* <DEDUP_REMOVED lines=12> */
[----:B0-----:R-:W4:Y:S02]  /*3f250*/  LDL.LU R28, [R1+0x1858] ;  /* 0x00185800011c7983 */ /* 0x001f240000300800 */
[----:B------:R-:W4:Y:S01]  /*3f260*/  LDL.LU R19, [R1+0x187c] ;  /* 0x00187c0001137983 */ /* 0x000f220000300800 */
[----:B------:R-:W4:Y:S01]  /*3f270*/  LDL.LU R7, [R1+0x1850] ;  /* 0x0018500001077983 */ /* 0x000f220000300800 */
[----:B------:R-:W4:Y:S01]  /*3f280*/  LDL.LU R6, [R1+0x1874] ;  /* 0x0018740001067983 */ /* 0x000f220000300800 */
[----:B------:R-:W-:-:S05]  /*3f290*/  IADD3.X R2, R2, UR5, RZ, P3, !PT ;  /* 0x0000000502027c10 */ /* 0x000fca0009ffe4ff */
[----:B------:R0:W-:Y:S01]  /*3f2a0*/  STL [R1+0x18b4], R2 ;  /* 0x0018b40201007387 */ /* 0x0001e20000100800 */
[----:B------:R-:W4:Y:S02]  /*3f2b0*/  LDL.LU R12, [R1+0x1848] ;  /* 0x00184800010c7983 */ /* 0x000f240000300800 */
        /* <DEDUP_REMOVED lines=9> */
[----:B--2---:R-:W-:-:S05]  /*3f350*/  IADD3 R24, P3, R24, UR8, RZ ;  /* 0x0000000818187c10 */ /* 0x004fca000ff7e0ff */
[----:B------:R0:W-:Y:S01]  /*3f360*/  STL [R1+0x1888], R24 ;  /* 0x0018881801007387 */ /* 0x0001e20000100800 */
[----:B------:R-:W2:Y:S02]  /*3f370*/  LDL.LU R23, [R1+0x1820] ;  /* 0x0018200001177983 */ /* 0x000ea40000300800 */
[----:B------:R-:W2:Y:S02]  /*3f380*/  LDL.LU R3, [R1+0x1844] ;  /* 0x0018440001037983 */ /* 0x000ea40000300800 */
[----:B------:R-:W2:Y:S01]  /*3f390*/  LDL.LU R25, [R1+0x1818] ;  /* 0x0018180001197983 */ /* 0x000ea20000300800 */
[----:B---3--:R-:W-:Y:S02]  /*3f3a0*/  IADD3.X R0, R0, UR5, RZ, P4, !PT ;  /* 0x0000000500007c10 */ /* 0x008fe4000a7fe4ff */
[----:B----4-:R-:W-:Y:S02]  /*3f3b0*/  IADD3 R29, P4, R29, UR8, RZ ;  /* 0x000000081d1d7c10 */ /* 0x010fe4000ff9e0ff */
[----:B------:R-:W-:Y:S01]  /*3f3c0*/  IADD3.X R8, R8, UR5, RZ, P5, !PT ;  /* 0x0000000508087c10 */ /* 0x000fe2000affe4ff */
[----:B0-----:R-:W3:Y:S01]  /*3f3d0*/  LDL.LU R24, [R1+0x183c] ;  /* 0x00183c0001187983 */ /* 0x001ee20000300800 */
[----:B------:R-:W-:-:S02]  /*3f3e0*/  IADD3 R5, P5, R5, UR8, RZ ;  /* 0x0000000805057c10 */ /* 0x000fc4000ffbe0ff */
        /* <DEDUP_REMOVED lines=8> */
[----:B------:R-:W-:Y:S02]  /*3f470*/  IADD3.X R16, R16, UR5, RZ, P2, !PT ;  /* 0x0000000510107c10 */ /* 0x000fe400097fe4ff */
[----:B------:R-:W-:Y:S01]  /*3f480*/  IADD3.X R18, R18, UR5, RZ, P3, !PT ;  /* 0x0000000512127c10 */ /* 0x000fe20009ffe4ff */
[----:B------:R-:W-:Y:S01]  /*3f490*/  STL [R1+0x189c], R13 ;  /* 0x00189c0d01007387 */ /* 0x000fe20000100800 */
[----:B------:R-:W-:Y:S01]  /*3f4a0*/  IADD3 R28, P3, R28, UR8, RZ ;  /* 0x000000081c1c7c10 */ /* 0x000fe2000ff7e0ff */
[----:B------:R-:W-:Y:S01]  /*3f4b0*/  STL [R1+0x1870], R4 ;  /* 0x0018700401007387 */ /* 0x000fe20000100800 */
[----:B------:R-:W-:Y:S01]  /*3f4c0*/  IADD3 R17, P2, R17, UR8, RZ ;  /* 0x0000000811117c10 */ /* 0x000fe2000ff5e0ff */
[----:B------:R-:W-:Y:S02]  /*3f4d0*/  STL [R1+0x1894], R11 ;  /* 0x0018940b01007387 */ /* 0x000fe40000100800 */
[----:B------:R-:W-:Y:S01]  /*3f4e0*/  STL [R1+0x1868], R10 ;  /* 0x0018680a01007387 */ /* 0x000fe20000100800 */
[----:B------:R-:W-:Y:S01]  /*3f4f0*/  STL [R1+0x188c], R16 ;  /* 0x00188c1001007387 */ /* 0x000fe20000100800 */
[----:B------:R0:W-:Y:S02]  /*3f500*/  STL [R1+0x1858], R28 ;  /* 0x0018581c01007387 */ /* 0x0001e40000100800 */
[----:B------:R-:W-:Y:S01]  /*3f510*/  STL [R1+0x1860], R17 ;  /* 0x0018601101007387 */ /* 0x000fe20000100800 */
[----:B------:R-:W-:Y:S01]  /*3f520*/  IADD3.X R19, R19, UR5, RZ, P4, !PT ;  /* 0x0000000513137c10 */ /* 0x000fe2000a7fe4ff */
[----:B------:R-:W-:Y:S01]  /*3f530*/  IADD3 R7, P4, R7, UR8, RZ ;  /* 0x0000000807077c10 */ /* 0x000fe2000ff9e0ff */
[----:B------:R-:W-:-:S02]  /*3f540*/  IADD3.X R6, R6, UR5, RZ, P5, !PT ;  /* 0x0000000506067c10 */ /* 0x000fc4000affe4ff */
[----:B------:R-:W-:Y:S01]  /*3f550*/  IADD3 R12, P5, R12, UR8, RZ ;  /* 0x000000080c0c7c10 */ /* 0x000fe2000ffbe0ff */
[----:B0-----:R-:W4:Y:S01]  /*3f560*/  LDL.LU R28, [R1+0x190c] ;  /* 0x00190c00011c7983 */ /* 0x001f220000300800 */
        /* <DEDUP_REMOVED lines=16> */
[----:B0-----:R-:W4:Y:S01]  /*3f670*/  LDL.LU R2, [R1+0x1834] ;  /* 0x0018340001027983 */ /* 0x001f220000300800 */
[----:B------:R-:W-:Y:S01]  /*3f680*/  IADD3.X R20, R20, UR5, RZ, P3, !PT ;  /* 0x0000000514147c10 */ /* 0x000fe20009ffe4ff */
[----:B------:R-:W-:Y:S01]  /*3f690*/  IADD3 R21, P3, R21, UR8, RZ ;  /* 0x0000000815157c10 */ /* 0x000fe2000ff7e0ff */
[----:B------:R-:W-:Y:S01]  /*3f6a0*/  IADD3.X R22, R22, UR5, RZ, P4, !PT ;  /* 0x0000000516167c10 */ /* 0x000fe2000a7fe4ff */
[----:B------:R-:W-:Y:S02]  /*3f6b0*/  STL [R1+0x185c], R27 ;  /* 0x00185c1b01007387 */ /* 0x000fe40000100800 */
[----:B------:R-:W-:Y:S02]  /*3f6c0*/  STL [R1+0x1854], R20 ;  /* 0x0018541401007387 */ /* 0x000fe40000100800 */
[----:B------:R-:W-:Y:S01]  /*3f6d0*/  STL [R1+0x1828], R21 ;  /* 0x0018281501007387 */ /* 0x000fe20000100800 */
[----:B------:R0:W-:Y:S01]  /*3f6e0*/  STL [R1+0x184c], R22 ;  /* 0x00184c1601007387 */ /* 0x0001e20000100800 */
[----:B--2---:R-:W-:-:S02]  /*3f6f0*/  IADD3 R23, P4, R23, UR8, RZ ;  /* 0x0000000817177c10 */ /* 0x004fc4000ff9e0ff */
[----:B------:R-:W-:Y:S01]  /*3f700*/  IADD3.X R3, R3, UR5, RZ, P5, !PT ;  /* 0x0000000503037c10 */ /* 0x000fe2000affe4ff */
[----:B------:R-:W-:Y:S02]  /*3f710*/  IADD3 R25, P5, R25, UR8, RZ ;  /* 0x0000000819197c10 */ /* 0x000fe4000ffbe0ff */
[----:B------:R1:W-:Y:S01]  /*3f720*/  STL [R1+0x1820], R23 ;  /* 0x0018201701007387 */ /* 0x0003e20000100800 */
[----:B------:R-:W2:Y:S02]  /*3f730*/  LDL.LU R0, [R1+0x1914] ;  /* 0x0019140001007983 */ /* 0x000ea40000300800 */
[----:B------:R0:W-:Y:S02]  /*3f740*/  STL [R1+0x1844], R3 ;  /* 0x0018440301007387 */ /* 0x0001e40000100800 */
[----:B------:R-:W2:Y:S01]  /*3f750*/  LDL.LU R29, [R1+0x182c] ;  /* 0x00182c00011d7983 */ /* 0x000ea20000300800 */
[----:B---3--:R-:W-:Y:S01]  /*3f760*/  IADD3.X R24, R24, UR5, RZ, P6, !PT ;  /* 0x0000000518187c10 */ /* 0x008fe2000b7fe4ff */
[----:B------:R3:W-:Y:S01]  /*3f770*/  STL [R1+0x1818], R25 ;  /* 0x0018181901007387 */ /* 0x0007e20000100800 */
[----:B------:R-:W2:Y:S03]  /*3f780*/  LDL.LU R8, [R1+0x191c] ;  /* 0x00191c0001087983 */ /* 0x000ea60000300800 */
[----:B------:R1:W-:Y:S01]  /*3f790*/  STL [R1+0x183c], R24 ;  /* 0x00183c1801007387 */ /* 0x0003e20000100800 */
        /* <DEDUP_REMOVED lines=8> */
[----:B0-----:R-:W2:Y:S02]  /*3f820*/  LDL.LU R22, [R1+0x180c] ;  /* 0x00180c0001167983 */ /* 0x001ea40000300800 */
[----:B------:R-:W2:Y:S02]  /*3f830*/  LDL.LU R19, [R1+0x1944] ;  /* 0x0019440001137983 */ /* 0x000ea40000300800 */
[----:B------:R-:W2:Y:S01]  /*3f840*/  LDL.LU R7, [R1+0x1808] ;  /* 0x0018080001077983 */ /* 0x000ea20000300800 */
[----:B------:R-:W2:Y:S01]  /*3f850*/  LDL.LU R6, [R1+0x194c] ;  /* 0x00194c0001067983 */ /* 0x000ea20000300800 */
[----:B----4-:R-:W-:-:S05]  /*3f860*/  IADD3 R28, P6, R28, UR8, RZ ;  /* 0x000000081c1c7c10 */ /* 0x010fca000ffde0ff */
[----:B------:R0:W-:Y:S01]  /*3f870*/  STL [R1+0x190c], R28 ;  /* 0x00190c1c01007387 */ /* 0x0001e20000100800 */
[----:B------:R-:W4:Y:S02]  /*3f880*/  LDL.LU R12, [R1+0x1804] ;  /* 0x00180400010c7983 */ /* 0x000f240000300800 */
[----:B------:R-:W4:Y:S02]  /*3f890*/  LDL.LU R9, [R1+0x1954] ;  /* 0x0019540001097983 */ /* 0x000f240000300800 */
[----:B------:R-:W4:Y:S01]  /*3f8a0*/  LDL.LU R14, [R1+0x1800] ;  /* 0x00180000010e7983 */ /* 0x000f220000300800 */
[----:B------:R-:W4:Y:S01]  /*3f8b0*/  LDL.LU R15, [R1+0x195c] ;  /* 0x00195c00010f7983 */ /* 0x000f220000300800 */
[----:B------:R-:W4:Y:S02]  /*3f8c0*/  LDL.LU R26, [R1+0x17fc] ;  /* 0x0017fc00011a7983 */ /* 0x000f240000300800 */
[----:B------:R-:W4:Y:S02]  /*3f8d0*/  LDL.LU R27, [R1+0x1964] ;  /* 0x00196400011b7983 */ /* 0x000f240000300800 */
[----:B-1----:R-:W4:Y:S01]  /*3f8e0*/  LDL.LU R23, [R1+0x17f8] ;  /* 0x0017f80001177983 */ /* 0x002f220000300800 */
[----:B------:R-:W4:Y:S01]  /*3f8f0*/  LDL.LU R20, [R1+0x196c] ;  /* 0x00196c0001147983 */ /* 0x000f220000300800 */
[----:B------:R-:W4:Y:S02]  /*3f900*/  LDL.LU R21, [R1+0x1908] ;  /* 0x0019080001157983 */ /* 0x000f240000300800 */
[----:B------:R-:W4:Y:S01]  /*3f910*/  LDL.LU R3, [R1+0x1974] ;  /* 0x0019740001037983 */ /* 0x000f220000300800 */
[----:B------:R-:W-:-:S05]  /*3f920*/  IADD3.X R2, R2, UR5, RZ, P1, !PT ;  /* 0x0000000502027c10 */ /* 0x000fca0008ffe4ff */
[----:B------:R1:W-:Y:S01]  /*3f930*/  STL [R1+0x1834], R2 ;  /* 0x0018340201007387 */ /* 0x0003e20000100800 */
[----:B---3--:R-:W3:Y:S02]  /*3f940*/  LDL.LU R25, [R1+0x1910] ;  /* 0x0019100001197983 */ /* 0x008ee40000300800 */
[----:B------:R-:W3:Y:S02]  /*3f950*/  LDL.LU R24, [R1+0x197c] ;  /* 0x00197c0001187983 */ /* 0x000ee40000300800 */
[----:B0-----:R-:W3:Y:S01]  /*3f960*/  LDL.LU R28, [R1+0x1918] ;  /* 0x00191800011c7983 */ /* 0x001ee20000300800 */
[----:B-1----:R-:W3:Y:S01]  /*3f970*/  LDL.LU R2, [R1+0x1984] ;  /* 0x0019840001027983 */ /* 0x002ee20000300800 */
[----:B--2---:R-:W-:Y:S02]  /*3f980*/  IADD3 R0, P1, R0, UR8, RZ ;  /* 0x0000000800007c10 */ /* 0x004fe4000ff3e0ff */
[----:B------:R-:W-:Y:S02]  /*3f990*/  IADD3.X R29, R29, UR5, RZ, P2, !PT ;  /* 0x000000051d1d7c10 */ /* 0x000fe400097fe4ff */
[----:B------:R-:W-:Y:S01]  /*3f9a0*/  IADD3 R8, P2, R8, UR8, RZ ;  /* 0x0000000808087c10 */ /* 0x000fe2000ff5e0ff */
[----:B------:R-:W-:Y:S01]  /*3f9b0*/  STL [R1+0x1914], R0 ;  /* 0x0019140001007387 */ /* 0x000fe20000100800 */
[----:B------:R-:W-:Y:S01]  /*3f9c0*/  IADD3.X R5, R5, UR5, RZ, P3, !PT ;  /* 0x0000000505057c10 */ /* 0x000fe20009ffe4ff */
[----:B------:R-:W-:Y:S01]  /*3f9d0*/  IADD3 R13, P3, R13, UR8, RZ ;  /* 0x000000080d0d7c10 */ /* 0x000fe2000ff7e0ff */
        /* <DEDUP_REMOVED lines=11> */
[----:B------:R-:W-:Y:S01]  /*3fa90*/  STL [R1+0x192c], R11 ;  /* 0x00192c0b01007387 */ /* 0x000fe20000100800 */
        /* <DEDUP_REMOVED lines=9> */
[----:B----4-:R-:W-:-:S03]  /*3fb30*/  IADD3.X R12, R12, UR5, RZ, P3, !PT ;  /* 0x000000050c0c7c10 */ /* 0x010fc60009ffe4ff */
[----:B------:R-:W-:Y:S01]  /*3fb40*/  STL [R1+0x193c], R18 ;  /* 0x00193c1201007387 */ /* 0x000fe20000100800 */
[----:B------:R-:W-:-:S03]  /*3fb50*/  IADD3 R9, P3, R9, UR8, RZ ;  /* 0x0000000809097c10 */ /* 0x000fc6000ff7e0ff */
        /* <DEDUP_REMOVED lines=10> */
[----:B------:R-:W-:Y:S02]  /*3fc00*/  STL [R1+0x1800], R14 ;  /* 0x0018000e01007387 */ /* 0x000fe40000100800 */
[----:B------:R-:W-:Y:S01]  /*3fc10*/  STL [R1+0x195c], R15 ;  /* 0x00195c0f01007387 */ /* 0x000fe20000100800 */
[----:B------:R-:W-:Y:S01]  /*3fc20*/  IADD3 R20, P6, R20, UR8, RZ ;  /* 0x0000000814147c10 */ /* 0x000fe2000ffde0ff */
[----:B------:R0:W-:Y:S01]  /*3fc30*/  STL [R1+0x17f8], R23 ;  /* 0x0017f81701007387 */ /* 0x0001e20000100800 */
[----:B------:R-:W-:Y:S01]  /*3fc40*/  IADD3.X R21, R21, UR5, RZ, P1, !PT ;  /* 0x0000000515157c10 */ /* 0x000fe20008ffe4ff */
[----:B------:R-:W-:Y:S01]  /*3fc50*/  STL [R1+0x17fc], R26 ;  /* 0x0017fc1a01007387 */ /* 0x000fe20000100800 */
[----:B------:R-:W-:-:S02]  /*3fc60*/  IADD3 R3, P1, R3, UR8, RZ ;  /* 0x0000000803037c10 */ /* 0x000fc4000ff3e0ff */
[----:B---3--:R-:W-:Y:S01]  /*3fc70*/  IADD3.X R25, R25, UR5, RZ, P2, !PT ;  /* 0x0000000519197c10 */ /* 0x008fe200097fe4ff */
[----:B0-----:R-:W3:Y:S01]  /*3fc80*/  LDL.LU R23, [R1+0x198c] ;  /* 0x00198c0001177983 */ /* 0x001ee20000300800 */
[----:B------:R-:W-:Y:S02]  /*3fc90*/  STL [R1+0x1964], R27 ;  /* 0x0019641b01007387 */ /* 0x000fe40000100800 */
[----:B------:R-:W-:Y:S01]  /*3fca0*/  STL [R1+0x196c], R20 ;  /* 0x00196c1401007387 */ /* 0x000fe20000100800 */
[----:B------:R-:W-:Y:S01]  /*3fcb0*/  IADD3 R24, P2, R24, UR8, RZ ;  /* 0x0000000818187c10 */ /* 0x000fe2000ff5e0ff */
[----:B------:R-:W-:Y:S01]  /*3fcc0*/  STL [R1+0x1908], R21 ;  /* 0x0019081501007387 */ /* 0x000fe20000100800 */
[----:B------:R-:W-:Y:S01]  /*3fcd0*/  IADD3.X R28, R28, UR5, RZ, P3, !PT ;  /* 0x000000051c1c7c10 */ /* 0x000fe20009ffe4ff */
[----:B------:R0:W-:Y:S02]  /*3fce0*/  STL [R1+0x1974], R3 ;  /* 0x0019740301007387 */ /* 0x0001e40000100800 */
[----:B------:R1:W-:Y:S01]  /*3fcf0*/  STL [R1+0x1910], R25 ;  /* 0x0019101901007387 */ /* 0x0003e20000100800 */
[----:B------:R-:W-:Y:S01]  /*3fd00*/  IADD3 R2, P3, R2, UR8, RZ ;  /* 0x0000000802027c10 */ /* 0x000fe2000ff7e0ff */
[----:B------:R-:W4:Y:S01]  /*3fd10*/  LDL.LU R0, [R1+0x1928] ;  /* 0x0019280001007983 */ /* 0x000f220000300800 */
[----:B------:R1:W-:Y:S02]  /*3fd20*/  STL [R1+0x197c], R24 ;  /* 0x00197c1801007387 */ /* 0x0003e40000100800 */
[----:B------:R-:W4:Y:S02]  /*3fd30*/  LDL.LU R10, [R1+0x1994] ;  /* 0x00199400010a7983 */ /* 0x000f240000300800 */
[----:B------:R1:W-:Y:S01]  /*3fd40*/  STL [R1+0x1918], R28 ;  /* 0x0019181c01007387 */ /* 0x0003e20000100800 */
[----:B------:R-:W4:Y:S01]  /*3fd50*/  LDL.LU R11, [R1+0x1930] ;  /* 0x00193000010b7983 */ /* 0x000f220000300800 */
[----:B------:R1:W-:Y:S02]  /*3fd60*/  STL [R1+0x1984], R2 ;  /* 0x0019840201007387 */ /* 0x0003e40000100800 */
[----:B------:R-:W4:Y:S02]  /*3fd70*/  LDL.LU R7, [R1+0x199c] ;  /* 0x00199c0001077983 */ /* 0x000f240000300800 */
[----:B------:R-:W4:Y:S01]  /*3fd80*/  LDL.LU R6, [R1+0x1938] ;  /* 0x0019380001067983 */ /* 0x000f220000300800 */
[----:B------:R-:W4:Y:S01]  /*3fd90*/  LDL.LU R12, [R1+0x19a4] ;  /* 0x0019a400010c7983 */ /* 0x000f220000300800 */
[----:B------:R-:W4:Y:S02]  /*3fda0*/  LDL.LU R9, [R1+0x1940] ;  /* 0x0019400001097983 */ /* 0x000f240000300800 */
[----:B0-----:R-:W4:Y:S02]  /*3fdb0*/  LDL.LU R3, [R1+0x19ac] ;  /* 0x0019ac0001037983 */ /* 0x001f240000300800 */
[----:B-1----:R-:W4:Y:S01]  /*3fdc0*/  LDL.LU R25, [R1+0x1948] ;  /* 0x0019480001197983 */ /* 0x002f220000300800 */
[----:B------:R-:W4:Y:S01]  /*3fdd0*/  LDL.LU R24, [R1+0x19b4] ;  /* 0x0019b40001187983 */ /* 0x000f220000300800 */
[----:B------:R-:W4:Y:S02]  /*3fde0*/  LDL.LU R28, [R1+0x1950] ;  /* 0x00195000011c7983 */ /* 0x000f240000300800 */
[----:B------:R-:W4:Y:S02]  /*3fdf0*/  LDL.LU R2, [R1+0x19bc] ;  /* 0x0019bc0001027983 */ /* 0x000f240000300800 */
[----:B------:R-:W4:Y:S01]  /*3fe00*/  LDL.LU R29, [R1+0x19d8] ;  /* 0x0019d800011d7983 */ /* 0x000f220000300800 */
[----:B------:R-:W4:Y:S01]  /*3fe10*/  LDL.LU R8, [R1+0x1960] ;  /* 0x0019600001087983 */ /* 0x000f220000300800 */
[----:B------:R-:W4:Y:S01]  /*3fe20*/  LDL.LU R5, [R1+0x19d4] ;  /* 0x0019d40001057983 */ /* 0x000f220000300800 */
[----:B--2---:R-:W-:-:S05]  /*3fe30*/  IADD3.X R22, R22, UR5, RZ, P4, !PT ;  /* 0x0000000516167c10 */ /* 0x004fca000a7fe4ff */
        /* <DEDUP_REMOVED lines=10> */
[----:B------:R-:W2:Y:S01]  /*3fee0*/  LDL.LU R27, [R1+0x1990] ;  /* 0x00199000011b7983 */ /* 0x000ea20000300800 */
[----:B---3--:R-:W-:-:S05]  /*3fef0*/  IADD3 R23, P4, R23, UR8, RZ ;  /* 0x0000000817177c10 */ /* 0x008fca000ff9e0ff */
[----:B------:R1:W-:Y:S01]  /*3ff00*/  STL [R1+0x198c], R23 ;  /* 0x00198c1701007387 */ /* 0x0003e20000100800 */
[----:B------:R-:W3:Y:S02]  /*3ff10*/  LDL.LU R20, [R1+0x1998] ;  /* 0x0019980001147983 */ /* 0x000ee40000300800 */
[----:B------:R-:W2:Y:S02]  /*3ff20*/  LDL.LU R21, [R1+0x19a0] ;  /* 0x0019a00001157983 */ /* 0x000ea40000300800 */
[----:B0-----:R-:W2:Y:S01]  /*3ff30*/  LDL.LU R22, [R1+0x19a8] ;  /* 0x0019a80001167983 */ /* 0x001ea20000300800 */
[----:B----4-:R-:W-:Y:S02]  /*3ff40*/  IADD3.X R0, R0, UR5, RZ, P5, !PT ;  /* 0x0000000500007c10 */ /* 0x010fe4000affe4ff */
[----:B------:R-:W-:Y:S02]  /*3ff50*/  IADD3 R10, P5, R10, UR8, RZ ;  /* 0x000000080a0a7c10 */ /* 0x000fe4000ffbe0ff */
[----:B------:R-:W-:Y:S01]  /*3ff60*/  IADD3.X R11, R11, UR5, RZ, P6, !PT ;  /* 0x000000050b0b7c10 */ /* 0x000fe2000b7fe4ff */
[----:B-1----:R-:W4:Y:S01]  /*3ff70*/  LDL.LU R23, [R1+0x19b0] ;  /* 0x0019b00001177983 */ /* 0x002f220000300800 */
[----:B------:R0:W-:Y:S01]  /*3ff80*/  STL [R1+0x1928], R0 ;  /* 0x0019280001007387 */ /* 0x0001e20000100800 */
[----:B------:R-:W-:-:S02]  /*3ff90*/  IADD3 R7, P6, R7, UR8, RZ ;  /* 0x0000000807077c10 */ /* 0x000fc4000ffde0ff */
[----:B------:R-:W-:Y:S01]  /*3ffa0*/  IADD3.X R6, R6, UR5, RZ, P1, !PT ;  /* 0x0000000506067c10 */ /* 0x000fe20008ffe4ff */
[----:B------:R-:W-:Y:S01]  /*3ffb0*/  IADD3 R12, P1, R12, UR8, RZ ;  /* 0x000000080c0c7c10 */ /* 0x000fe2000ff3e0ff */
[----:B------:R-:W-:Y:S01]  /*3ffc0*/  IADD3.X R9, R9, UR5, RZ, P2, !PT ;  /* 0x0000000509097c10 */ /* 0x000fe200097fe4ff */
[----:B0-----:R0:W5:Y:S01]  /*3ffd0*/  LDL.LU R0, [R1+0x1a40] ;  /* 0x001a400001007983 */ /* 0x0011620000300800 */
[----:B------:R1:W-:Y:S01]  /*3ffe0*/  STL [R1+0x1994], R10 ;  /* 0x0019940a01007387 */ /* 0x0003e20000100800 */
[----:B------:R-:W-:Y:S02]  /*3fff0*/  IADD3 R3, P2, R3, UR8, RZ ;  /* 0x0000000803037c10 */ /* 0x000fe4000ff5e0ff */
[----:B------:R-:W-:Y:S01]  /*40000*/  IADD3.X R25, R25, UR5, RZ, P3, !PT ;  /* 0x0000000519197c10 */ /* 0x000fe20009ffe4ff */
[----:B-1----:R0:W5:Y:S01]  /*40010*/  LDL.LU R10, [R1+0x1a3c] ;  /* 0x001a3c00010a7983 */ /* 0x0021620000300800 */
[----:B------:R1:W-:Y:S01]  /*40020*/  STL [R1+0x1930], R11 ;  /* 0x0019300b01007387 */ /* 0x0003e20000100800 */
[----:B------:R-:W-:-:S02]  /*40030*/  IADD3 R24, P3, R24, UR8, RZ ;  /* 0x0000000818187c10 */ /* 0x000fc4000ff7e0ff */
[----:B-1----:R0:W5:Y:S01]  /*40040*/  LDL.LU R11, [R1+0x1a38] ;  /* 0x001a3800010b7983 */ /* 0x0021620000300800 */
[----:B------:R1:W-:Y:S01]  /*40050*/  STL [R1+0x199c], R7 ;  /* 0x00199c0701007387 */ /* 0x0003e20000100800 */
[----:B------:R-:W-:Y:S02]  /*40060*/  IADD3.X R28, R28, UR5, RZ, P4, !PT ;  /* 0x000000051c1c7c10 */ /* 0x000fe4000a7fe4ff */
[----:B-1----:R-:W2:Y:S01]  /*40070*/  LDL.LU R7, [R1+0x1a34] ;  /* 0x001a340001077983 */ /* 0x002ea20000300800 */
[----:B------:R1:W-:Y:S01]  /*40080*/  STL [R1+0x1938], R6 ;  /* 0x0019380601007387 */ /* 0x0003e20000100800 */
[----:B------:R-:W-:Y:S02]  /*40090*/  IADD3 R2, P4, R2, UR8, RZ ;  /* 0x0000000802027c10 */ /* 0x000fe4000ff9e0ff */
[----:B-1----:R-:W2:Y:S01]  /*400a0*/  LDL.LU R6, [R1+0x1a30] ;  /* 0x001a300001067983 */ /* 0x002ea20000300800 */
[----:B------:R1:W-:Y:S03]  /*400b0*/  STL [R1+0x19a4], R12 ;  /* 0x0019a40c01007387 */ /* 0x0003e60000100800 */
[----:B-1----:R-:W2:Y:S01]  /*400c0*/  LDL.LU R12, [R1+0x1a2c] ;  /* 0x001a2c00010c7983 */ /* 0x002ea20000300800 */
[----:B------:R1:W-:Y:S03]  /*400d0*/  STL [R1+0x1940], R9 ;  /* 0x0019400901007387 */ /* 0x0003e60000100800 */
[----:B-1----:R-:W2:Y:S01]  /*400e0*/  LDL.LU R9, [R1+0x1a28] ;  /* 0x001a280001097983 */ /* 0x002ea20000300800 */
[----:B------:R1:W-:Y:S03]  /*400f0*/  STL [R1+0x19ac], R3 ;  /* 0x0019ac0301007387 */ /* 0x0003e60000100800 */
[----:B-1----:R0:W5:Y:S01]  /*40100*/  LDL.LU R3, [R1+0x1a24] ;  /* 0x001a240001037983 */ /* 0x0021620000300800 */
[----:B------:R1:W-:Y:S03]  /*40110*/  STL [R1+0x1948], R25 ;  /* 0x0019481901007387 */ /* 0x0003e60000100800 */
[----:B-1----:R0:W5:Y:S01]  /*40120*/  LDL.LU R25, [R1+0x1a20] ;  /* 0x001a200001197983 */ /* 0x0021620000300800 */
[----:B------:R1:W-:Y:S03]  /*40130*/  STL [R1+0x19b4], R24 ;  /* 0x0019b41801007387 */ /* 0x0003e60000100800 */
[----:B-1----:R0:W5:Y:S01]  /*40140*/  LDL.LU R24, [R1+0x1a1c] ;  /* 0x001a1c0001187983 */ /* 0x0021620000300800 */
[----:B------:R1:W-:Y:S03]  /*40150*/  STL [R1+0x1950], R28 ;  /* 0x0019501c01007387 */ /* 0x0003e60000100800 */
[----:B-1----:R0:W5:Y:S01]  /*40160*/  LDL.LU R28, [R1+0x1a18] ;  /* 0x001a1800011c7983 */ /* 0x0021620000300800 */
[----:B------:R1:W-:Y:S03]  /*40170*/  STL [R1+0x19bc], R2 ;  /* 0x0019bc0201007387 */ /* 0x0003e60000100800 */
[----:B-1----:R-:W2:Y:S01]  /*40180*/  LDL.LU R2, [R1+0x1a14] ;  /* 0x001a140001027983 */ /* 0x002ea20000300800 */
[----:B------:R-:W-:-:S02]  /*40190*/  IADD3.X R8, R8, UR5, RZ, P6, !PT ;  /* 0x0000000508087c10 */ /* 0x000fc4000b7fe4ff */
[----:B--2---:R-:W-:-:S05]  /*401a0*/  IADD3.X R2, R2, UR5, RZ, P5, !PT ;  /* 0x0000000502027c10 */ /* 0x004fca000affe4ff */
[----:B------:R1:W-:Y:S04]  /*401b0*/  STL [R1+0x1958], R2 ;  /* 0x0019580201007387 */ /* 0x0003e80000100800 */
[----:B-1----:R-:W2:Y:S01]  /*401c0*/  LDL.LU R2, [R1+0x1a10] ;  /* 0x001a100001027983 */ /* 0x002ea20000300800 */
[----:B------:R-:W-:Y:S02]  /*401d0*/  IADD3 R29, P5, R29, UR8, RZ ;  /* 0x000000081d1d7c10 */ /* 0x000fe4000ffbe0ff */
[----:B------:R-:W-:Y:S02]  /*401e0*/  IADD3 R5, P6, R5, UR8, RZ ;  /* 0x0000000805057c10 */ /* 0x000fe4000ffde0ff */
[----:B------:R-:W-:Y:S01]  /*401f0*/  IADD3.X R13, R13, UR5, RZ, P1, !PT ;  /* 0x000000050d0d7c10 */ /* 0x000fe20008ffe4ff */
[----:B------:R-:W-:Y:S01]  /*40200*/  IADD3 R4, P1, R4, UR8, RZ ;  /* 0x0000000804047c10 */ /* 0x000fe2000ff3e0ff */
[----:B------:R-:W-:Y:S01]  /*40210*/  IADD3.X R16, R16, UR5, RZ, P2, !PT ;  /* 0x0000000510107c10 */ /* 0x000fe200097fe4ff */
[----:B------:R-:W-:Y:S01]  /*40220*/  STL [R1+0x19d8], R29 ;  /* 0x0019d81d01007387 */ /* 0x000fe20000100800 */
[----:B------:R-:W-:Y:S01]  /*40230*/  STL [R1+0x1960], R8 ;  /* 0x0019600801007387 */ /* 0x000fe20000100800 */
[----:B------:R-:W-:Y:S01]  /*40240*/  IADD3 R17, P2, R17, UR8, RZ ;  /* 0x0000000811117c10 */ /* 0x000fe2000ff5e0ff */
[----:B------:R-:W-:Y:S01]  /*40250*/  STL [R1+0x19d4], R5 ;  /* 0x0019d40501007387 */ /* 0x000fe20000100800 */
[----:B------:R-:W-:-:S02]  /*40260*/  IADD3.X R18, R18, UR5, RZ, P3, !PT ;  /* 0x0000000512127c10 */ /* 0x000fc40009ffe4ff */
[----:B------:R-:W-:Y:S01]  /*40270*/  IADD3.X R14, R14, UR5, RZ, P4, !PT ;  /* 0x000000050e0e7c10 */ /* 0x000fe2000a7fe4ff */
[----:B------:R-:W-:Y:S01]  /*40280*/  STL [R1+0x1968], R13 ;  /* 0x0019680d01007387 */ /* 0x000fe20000100800 */
[----:B------:R-:W-:Y:S01]  /*40290*/  STL [R1+0x19d0], R4 ;  /* 0x0019d00401007387 */ /* 0x000fe20000100800 */
[----:B------:R-:W-:Y:S01]  /*402a0*/  IADD3 R19, P3, R19, UR8, RZ ;  /* 0x0000000813137c10 */ /* 0x000fe2000ff7e0ff */
[----:B------:R-:W-:Y:S01]  /*402b0*/  STL [R1+0x1970], R16 ;  /* 0x0019701001007387 */ /* 0x000fe20000100800 */
[----:B------:R-:W-:Y:S01]  /*402c0*/  STL [R1+0x19cc], R17 ;  /* 0x0019cc1101007387 */ /* 0x000fe20000100800 */
[----:B------:R-:W-:Y:S01]  /*402d0*/  STL [R1+0x1978], R18 ;  /* 0x0019781201007387 */ /* 0x000fe20000100800 */
[----:B--2---:R-:W-:-:S05]  /*402e0*/  IADD3 R2, P4, R2, UR8, RZ ;  /* 0x0000000802027c10 */ /* 0x004fca000ff9e0ff */
[----:B------:R1:W-:Y:S01]  /*402f0*/  STL [R1+0x19c4], R2 ;  /* 0x0019c40201007387 */ /* 0x0003e20000100800 */
[----:B------:R-:W-:Y:S03]  /*40300*/  STL [R1+0x19c8], R19 ;  /* 0x0019c81301007387 */ /* 0x000fe60000100800 */
[----:B-1----:R-:W2:Y:S01]  /*40310*/  LDL.LU R2, [R1+0x1a0c] ;  /* 0x001a0c0001027983 */ /* 0x002ea20000300800 */
[----:B------:R-:W-:Y:S01]  /*40320*/  IADD3.X R15, R15, UR5, RZ, P5, !PT ;  /* 0x000000050f0f7c10 */ /* 0x000fe2000affe4ff */
[----:B------:R-:W-:Y:S01]  /*40330*/  IADD3 R26, P5, R26, UR8, RZ ;  /* 0x000000081a1a7c10 */ /* 0x000fe2000ffbe0ff */
[----:B------:R-:W-:Y:S02]  /*40340*/  IADD3.X R27, R27, UR5, RZ, P6, !PT ;  /* 0x000000051b1b7c10 */ /* 0x000fe4000b7fe4ff */
[----:B---3--:R-:W-:Y:S01]  /*40350*/  IADD3.X R20, R20, UR5, RZ, P1, !PT ;  /* 0x0000000514147c10 */ /* 0x008fe20008ffe4ff */
[----:B------:R-:W-:Y:S01]  /*40360*/  STL [R1+0x1980], R14 ;  /* 0x0019800e01007387 */ /* 0x000fe20000100800 */
[----:B------:R-:W-:Y:S01]  /*40370*/  IADD3.X R21, R21, UR5, RZ, P2, !PT ;  /* 0x0000000515157c10 */ /* 0x000fe200097fe4ff */
[----:B------:R-:W-:Y:S02]  /*40380*/  STL [R1+0x1988], R15 ;  /* 0x0019880f01007387 */ /* 0x000fe40000100800 */
[----:B------:R-:W-:Y:S01]  /*40390*/  STL [R1+0x19c0], R26 ;  /* 0x0019c01a01007387 */ /* 0x000fe20000100800 */
[----:B------:R-:W-:Y:S01]  /*403a0*/  STL [R1+0x1990], R27 ;  /* 0x0019901b01007387 */ /* 0x000fe20000100800 */
[----:B------:R-:W-:Y:S02]  /*403b0*/  STL [R1+0x1998], R20 ;  /* 0x0019981401007387 */ /* 0x000fe40000100800 */
[----:B------:R-:W-:Y:S01]  /*403c0*/  STL [R1+0x19a0], R21 ;  /* 0x0019a01501007387 */ /* 0x000fe20000100800 */
[----:B------:R-:W-:-:S02]  /*403d0*/  IADD3.X R22, R22, UR5, RZ, P3, !PT ;  /* 0x0000000516167c10 */ /* 0x000fc40009ffe4ff */
[----:B----4-:R-:W-:Y:S01]  /*403e0*/  IADD3.X R23, R23, UR5, RZ, P4, !PT ;  /* 0x0000000517177c10 */ /* 0x010fe2000a7fe4ff */
[----:B------:R-:W-:Y:S02]  /*403f0*/  IMAD.MOV.U32 R8, RZ, RZ, R9 ;  /* 0x000000ffff087224 */ /* 0x000fe400078e0009 */
[----:B------:R-:W-:Y:S02]  /*40400*/  IMAD.MOV.U32 R4, RZ, RZ, R12 ;  /* 0x000000ffff047224 */ /* 0x000fe400078e000c */
[----:B------:R-:W-:Y:S02]  /*40410*/  IMAD.MOV.U32 R5, RZ, RZ, R7 ;  /* 0x000000ffff057224 */ /* 0x000fe400078e0007 */
[----:B------:R-:W-:Y:S02]  /*40420*/  IMAD.MOV.U32 R9, RZ, RZ, R6 ;  /* 0x000000ffff097224 */ /* 0x000fe400078e0006 */
[----:B------:R-:W-:-:S04]  /*40430*/  IMAD.MOV.U32 R29, RZ, RZ, c[0x0][0x188] ;  /* 0x00006200ff1d7624 */ /* 0x000fc800078e00ff */
[----:B------:R-:W-:-:S04]  /*40440*/  IMAD.SHL.U32 R29, R29, 0x40, RZ ;  /* 0x000000401d1d7824 */ /* 0x000fc800078e00ff */
[----:B------:R-:W-:Y:S01]  /*40450*/  IMAD.SHL.U32 R29, R29, 0x2, RZ ;  /* 0x000000021d1d7824 */ /* 0x000fe200078e00ff */
[----:B--2---:R-:W-:-:S05]  /*40460*/  IADD3.X R2, R2, UR5, RZ, P5, !PT ;  /* 0x0000000502027c10 */ /* 0x004fca000affe4ff */
[----:B------:R1:W-:Y:S01]  /*40470*/  STL [R1+0x19b8], R2 ;  /* 0x0019b80201007387 */ /* 0x0003e20000100800 */
[----:B------:R0:W-:Y:S02]  /*40480*/  STL [R1+0x19a8], R22 ;  /* 0x0019a81601007387 */ /* 0x0001e40000100800 */
[----:B------:R0:W-:Y:S01]  /*40490*/  STL [R1+0x19b0], R23 ;  /* 0x0019b01701007387 */ /* 0x0001e20000100800 */
[----:B-1----:R-:W1:Y:S01]  /*404a0*/  S2R R2, SR_TID.X ;  /* 0x0000000000027919 */ /* 0x002e620000002100 */
[----:B------:R0:W-:Y:S02]  /*404b0*/  STL.64 [R1+0xee8], R4 ;  /* 0x000ee80401007387 */ /* 0x0001e40000100a00 */
[----:B------:R0:W-:Y:S01]  /*404c0*/  STL.64 [R1+0xfd0], R8 ;  /* 0x000fd00801007387 */ /* 0x0001e20000100a00 */
[----:B-1----:R-:W-:-:S05]  /*404d0*/  LOP3.LUT R2, R2, 0x7f, RZ, 0xc0, !PT ;  /* 0x0000007f02027812 */ /* 0x002fca00078ec0ff */
[----:B------:R-:W-:Y:S01]  /*404e0*/  IMAD.SHL.U32 R2, R2, 0x2, RZ ;  /* 0x0000000202027824 */ /* 0x000fe200078e00ff */
[----:B0-----:R-:W-:Y:S01]  /*404f0*/  @!P0 CALL.REL.NOINC `(.L_x_1) ;  /* 0x0000001000008944 */ /* 0x001fe20003c00000 */
[----:B------:R-:W-:Y:S05]  /*40500*/  BRA `(.L_x_2) ;  /* 0xfffccba000007947 */ /* 0x000fea000383ffff */
.L_x_1:
[----:B-----5:R-:W2:Y:S04]  /*40510*/  LDL.LU R28, [R1+0x978] ;  /* 0x00097800011c7983 */ /* 0x020ea80000300800 */
[----:B--2---:R0:W-:Y:S04]  /*40520*/  STL [R1+0x1df8], R28 ;  /* 0x001df81c01007387 */ /* 0x0041e80000100800 */
[----:B0-----:R-:W2:Y:S04]  /*40530*/  LDL.LU R28, [R1+0x96c] ;  /* 0x00096c00011c7983 */ /* 0x001ea80000300800 */
        /* <DEDUP_REMOVED lines=17> */
[----:B------:R-:W2:Y:S01]  /*40650*/  LDL.LU R3, [R1+0x98c] ;  /* 0x00098c0001037983 */ /* 0x000ea20000300800 */
[----:B0-----:R-:W-:-:S03]  /*40660*/  IMAD.MOV.U32 R28, RZ, RZ, R11 ;  /* 0x000000ffff1c7224 */ /* 0x001fc600078e000b */
        /* <DEDUP_REMOVED lines=17> */
[----:B------:R-:W2:Y:S04]  /*40780*/  LDL.LU R2, [R1+0x988] ;  /* 0x0009880001027983 */ /* 0x000ea80000300800 */
[----:B------:R-:W3:Y:S04]  /*40790*/  LDL.LU R0, [R1+0x8f4] ;  /* 0x0008f40001007983 */ /* 0x000ee80000300800 */
[----:B------:R-:W3:Y:S04]  /*407a0*/  LDL.LU R29, [R1+0x8f0] ;  /* 0x0008f000011d7983 */ /* 0x000ee80000300800 */
[----:B------:R-:W4:Y:S04]  /*407b0*/  LDL.LU R12, [R1+0x964] ;  /* 0x00096400010c7983 */ /* 0x000f280000300800 */
[----:B------:R-:W4:Y:S04]  /*407c0*/  LDL.LU R7, [R1+0x960] ;  /* 0x0009600001077983 */ /* 0x000f280000300800 */
[----:B------:R-:W2:Y:S04]  /*407d0*/  LDL.LU R9, [R1+0x974] ;  /* 0x0009740001097983 */ /* 0x000ea80000300800 */
[----:B------:R-:W2:Y:S04]  /*407e0*/  LDL.LU R6, [R1+0x970] ;  /* 0x0009700001067983 */ /* 0x000ea80000300800 */
[----:B------:R-:W2:Y:S04]  /*407f0*/  LDL.LU R8, [R1+0x984] ;  /* 0x0009840001087983 */ /* 0x000ea80000300800 */
[----:B------:R-:W2:Y:S04]  /*40800*/  LDL.LU R5, [R1+0x980] ;  /* 0x0009800001057983 */ /* 0x000ea80000300800 */
[----:B------:R-:W2:Y:S04]  /*40810*/  LDL.LU R13, [R1+0x93c] ;  /* 0x00093c00010d7983 */ /* 0x000ea80000300800 */
[----:B------:R-:W2:Y:S01]  /*40820*/  LDL.LU R4, [R1+0x938] ;  /* 0x0009380001047983 */ /* 0x000ea20000300800 */
[----:B0-----:R-:W-:-:S03]  /*40830*/  IMAD.MOV.U32 R3, RZ, RZ, R10 ;  /* 0x000000ffff037224 */ /* 0x001fc600078e000a */
[----:B------:R-:W2:Y:S04]  /*40840*/  LDL.LU R16, [R1+0x9ec] ;  /* 0x0009ec0001107983 */ /* 0x000ea80000300800 */
        /* <DEDUP_REMOVED lines=9> */
[----:B------:R-:W2:Y:S01]  /*408e0*/  LDL.LU R20, [R1+0x9f4] ;  /* 0x0009f40001147983 */ /* 0x000ea20000300800 */
[----:B------:R-:W-:-:S03]  /*408f0*/  F2FP.BF16.PACK_AB R28, R3, R28 ;  /* 0x0000001c031c723e */ /* 0x000fc600000010ff */
[----:B------:R-:W2:Y:S04]  /*40900*/  LDL.LU R21, [R1+0x9f0] ;  /* 0x0009f00001157983 */ /* 0x000ea80000300800 */
[----:B------:R-:W2:Y:S04]  /*40910*/  LDL.LU R22, [R1+0xa04] ;  /* 0x000a040001167983 */ /* 0x000ea80000300800 */
[----:B------:R-:W2:Y:S04]  /*40920*/  LDL.LU R23, [R1+0xa00] ;  /* 0x000a000001177983 */ /* 0x000ea80000300800 */
[----:B------:R0:W-:Y:S04]  /*40930*/  STL [R1+0x1b90], R25 ;  /* 0x001b901901007387 */ /* 0x0001e80000100800 */
[----:B0-----:R-:W2:Y:S04]  /*40940*/  LDL.LU R25, [R1+0x97c] ;  /* 0x00097c0001197983 */ /* 0x001ea80000300800 */
[----:B------:R0:W-:Y:S04]  /*40950*/  STL [R1+0x1b8c], R24 ;  /* 0x001b8c1801007387 */ /* 0x0001e80000100800 */
[----:B0-----:R-:W2:Y:S04]  /*40960*/  LDL.LU R24, [R1+0x968] ;  /* 0x0009680001187983 */ /* 0x001ea80000300800 */
[----:B------:R-:W2:Y:S04]  /*40970*/  LDL.LU R3, [R1+0x1e40] ;  /* 0x001e400001037983 */ /* 0x000ea80000300800 */
[----:B------:R0:W-:Y:S04]  /*40980*/  STL [R1+0x39c], R28 ;  /* 0x00039c1c01007387 */ /* 0x0001e80000100800 */
[----:B0-----:R-:W2:Y:S02]  /*40990*/  LDL.LU R28, [R1+0x1e3c] ;  /* 0x001e3c00011c7983 */ /* 0x001ea40000300800 */
[----:B--2---:R-:W-:-:S02]  /*409a0*/  F2FP.BF16.PACK_AB R28, R3, R28 ;  /* 0x0000001c031c723e */ /* 0x004fc400000010ff */
        /* <DEDUP_REMOVED lines=33> */
[----:B------:R0:W-:Y:S02]  /*40bc0*/  STL [R1+0x378], R24 ;  /* 0x0003781801007387 */ /* 0x0001e40000100800 */
[----:B0-----:R-:W-:Y:S02]  /*40bd0*/  F2FP.BF16.PACK_AB R24, R3, R2 ;  /* 0x000000020318723e */ /* 0x001fe400000010ff */
[----:B---3--:R-:W-:Y:S02]  /*40be0*/  F2FP.BF16.PACK_AB R3, R0, R29 ;  /* 0x0000001d0003723e */ /* 0x008fe400000010ff */
[----:B----4-:R-:W-:-:S02]  /*40bf0*/  F2FP.BF16.PACK_AB R2, R12, R7 ;  /* 0x000000070c02723e */ /* 0x010fc400000010ff */
[----:B------:R-:W-:Y:S02]  /*40c00*/  F2FP.BF16.PACK_AB R0, R9, R6 ;  /* 0x000000060900723e */ /* 0x000fe400000010ff */
[----:B--2---:R-:W-:-:S05]  /*40c10*/  F2FP.BF16.PACK_AB R25, R25, R28 ;  /* 0x0000001c1919723e */ /* 0x004fca00000010ff */
[----:B------:R-:W-:Y:S04]  /*40c20*/  STL [R1+0x374], R25 ;  /* 0x0003741901007387 */ /* 0x000fe80000100800 */
[----:B------:R-:W-:Y:S04]  /*40c30*/  STL [R1+0x370], R24 ;  /* 0x0003701801007387 */ /* 0x000fe80000100800 */
[----:B------:R0:W-:Y:S04]  /*40c40*/  STL [R1+0x36c], R3 ;  /* 0x00036c0301007387 */ /* 0x0001e80000100800 */
[----:B------:R1:W-:Y:S01]  /*40c50*/  STL [R1+0x368], R2 ;  /* 0x0003680201007387 */ /* 0x0003e20000100800 */
[----:B0-----:R-:W-:-:S03]  /*40c60*/  F2FP.BF16.PACK_AB R3, R8, R5 ;  /* 0x000000050803723e */ /* 0x001fc600000010ff */
[----:B------:R0:W-:Y:S01]  /*40c70*/  STL [R1+0x364], R0 ;  /* 0x0003640001007387 */ /* 0x0001e20000100800 */
[----:B-1----:R-:W-:-:S03]  /*40c80*/  F2FP.BF16.PACK_AB R2, R13, R4 ;  /* 0x000000040d02723e */ /* 0x002fc600000010ff */
[----:B------:R1:W-:Y:S01]  /*40c90*/  STL [R1+0x360], R3 ;  /* 0x0003600301007387 */ /* 0x0003e20000100800 */
[----:B0-----:R-:W-:-:S03]  /*40ca0*/  F2FP.BF16.PACK_AB R0, R16, R17 ;  /* 0x000000111000723e */ /* 0x001fc600000010ff */
[----:B------:R0:W-:Y:S01]  /*40cb0*/  STL [R1+0x35c], R2 ;  /* 0x00035c0201007387 */ /* 0x0001e20000100800 */
[----:B-1----:R-:W-:-:S03]  /*40cc0*/  F2FP.BF16.PACK_AB R3, R18, R19 ;  /* 0x000000131203723e */ /* 0x002fc600000010ff */
[----:B------:R1:W-:Y:S04]  /*40cd0*/  STL [R1+0x358], R0 ;  /* 0x0003580001007387 */ /* 0x0003e80000100800 */
[----:B------:R2:W-:Y:S01]  /*40ce0*/  STL [R1+0x354], R3 ;  /* 0x0003540301007387 */ /* 0x0005e20000100800 */
[----:B0-----:R-:W-:Y:S02]  /*40cf0*/  F2FP.BF16.PACK_AB R2, R10, R11 ;  /* 0x0000000b0a02723e */ /* 0x001fe400000010ff */
[----:B-1----:R-:W-:-:S03]  /*40d00*/  F2FP.BF16.PACK_AB R0, R14, R15 ;  /* 0x0000000f0e00723e */ /* 0x002fc600000010ff */
[----:B------:R0:W-:Y:S01]  /*40d10*/  STL [R1+0x350], R2 ;  /* 0x0003500201007387 */ /* 0x0001e20000100800 */
[----:B--2---:R-:W-:-:S03]  /*40d20*/  F2FP.BF16.PACK_AB R3, R26, R27 ;  /* 0x0000001b1a03723e */ /* 0x004fc600000010ff */
[----:B------:R1:W-:Y:S04]  /*40d30*/  STL [R1+0x34c], R0 ;  /* 0x00034c0001007387 */ /* 0x0003e80000100800 */
[----:B------:R-:W-:Y:S04]  /*40d40*/  STL [R1+0x348], R3 ;  /* 0x0003480301007387 */ /* 0x000fe80000100800 */
[----:B------:R-:W2:Y:S01]  /*40d50*/  LDL.LU R24, [R1+0xb88] ;  /* 0x000b880001187983 */ /* 0x000ea20000300800 */
[----:B0-----:R-:W-:Y:S02]  /*40d60*/  F2FP.BF16.PACK_AB R2, R20, R21 ;  /* 0x000000151402723e */ /* 0x001fe400000010ff */
[----:B-1----:R-:W-:-:S03]  /*40d70*/  F2FP.BF16.PACK_AB R0, R22, R23 ;  /* 0x000000171600723e */ /* 0x002fc600000010ff */
        /* <DEDUP_REMOVED lines=36> */
[----:B------:R-:W3:Y:S04]  /*40fc0*/  LDL.LU R25, [R1+0xb9c] ;  /* 0x000b9c0001197983 */ /* 0x000ee80000300800 */
[----:B---3--:R0:W-:Y:S04]  /*40fd0*/  STL [R1+0x1d6c], R25 ;  /* 0x001d6c1901007387 */ /* 0x0081e80000100800 */
[----:B0-----:R-:W3:Y:S04]  /*40fe0*/  LDL.LU R25, [R1+0xb8c] ;  /* 0x000b8c0001197983 */ /* 0x001ee80000300800 */
        /* <DEDUP_REMOVED lines=33> */
[----:B0-----:R-:W2:Y:S04]  /*41200*/  LDL.LU R25, [R1+0x55c] ;  /* 0x00055c0001197983 */ /* 0x001ea80000300800 */
[----:B------:R-:W3:Y:S04]  /*41210*/  LDL.LU R28, [R1+0xb98] ;  /* 0x000b9800011c7983 */ /* 0x000ee80000300800 */
[----:B------:R-:W4:Y:S04]  /*41220*/  LDL.LU R3, [R1+0xbac] ;  /* 0x000bac0001037983 */ /* 0x000f280000300800 */
        /* <DEDUP_REMOVED lines=25> */
[----:B--2---:R-:W-:-:S03]  /*413c0*/  F2FP.BF16.PACK_AB R24, R25, R24 ;  /* 0x000000181918723e */ /* 0x004fc600000010ff */
        /* <DEDUP_REMOVED lines=70> */
[----:B----4-:R-:W-:Y:S02]  /*41830*/  F2FP.BF16.PACK_AB R24, R3, R2 ;  /* 0x000000020318723e */ /* 0x010fe400000010ff */
[----:B---3--:R-:W-:Y:S02]  /*41840*/  F2FP.BF16.PACK_AB R3, R0, R29 ;  /* 0x0000001d0003723e */ /* 0x008fe400000010ff */
[----:B------:R-:W-:-:S02]  /*41850*/  F2FP.BF16.PACK_AB R2, R12, R7 ;  /* 0x000000070c02723e */ /* 0x000fc400000010ff */
        /* <DEDUP_REMOVED lines=699> */
[----:B------:R-:W3:Y:S04]  /*44410*/  LDL.LU R24, [R1+0x1b94] ;  /* 0x001b940001187983 */ /* 0x000ee80000300800 */
[----:B------:R0:W-:Y:S04]  /*44420*/  STL [R1+0x124], R25 ;  /* 0x0001241901007387 */ /* 0x0001e80000100800 */
[----:B0-----:R-:W2:Y:S01]  /*44430*/  LDL.LU R25, [R1+0x1b90] ;  /* 0x001b900001197983 */ /* 0x001ea20000300800 */
[----:B---3--:R-:W-:-:S03]  /*44440*/  F2FP.BF16.PACK_AB R28, R24, R28 ;  /* 0x0000001c181c723e */ /* 0x008fc600000010ff */
[----:B------:R-:W3:Y:S01]  /*44450*/  LDL.LU R24, [R1+0x1b8c] ;  /* 0x001b8c0001187983 */ /* 0x000ee20000300800 */
[----:B----4-:R-:W-:Y:S02]  /*44460*/  F2FP.BF16.PACK_AB R27, R3, R27 ;  /* 0x0000001b031b723e */ /* 0x010fe400000010ff */
[----:B------:R-:W-:Y:S02]  /*44470*/  F2FP.BF16.PACK_AB R26, R2, R26 ;  /* 0x0000001a021a723e */ /* 0x000fe400000010ff */
[----:B------:R-:W-:Y:S01]  /*44480*/  F2FP.BF16.PACK_AB R23, R12, R23 ;  /* 0x000000170c17723e */ /* 0x000fe200000010ff */
[----:B------:R-:W-:Y:S01]  /*44490*/  STL [R1+0x1a0c], R27 ;  /* 0x001a0c1b01007387 */ /* 0x000fe20000100800 */
[----:B------:R-:W-:Y:S02]  /*444a0*/  F2FP.BF16.PACK_AB R22, R7, R22 ;  /* 0x000000160716723e */ /* 0x000fe400000010ff */
[----:B--2---:R-:W-:Y:S01]  /*444b0*/  F2FP.BF16.PACK_AB R25, R0, R25 ;  /* 0x000000190019723e */ /* 0x004fe200000010ff */
[----:B------:R-:W-:Y:S01]  /*444c0*/  STL [R1+0x120], R28 ;  /* 0x0001201c01007387 */ /* 0x000fe20000100800 */
[----:B------:R-:W-:-:S02]  /*444d0*/  F2FP.BF16.PACK_AB R21, R9, R21 ;  /* 0x000000150915723e */ /* 0x000fc400000010ff */
[----:B------:R-:W-:Y:S01]  /*444e0*/  F2FP.BF16.PACK_AB R20, R6, R20 ;  /* 0x000000140614723e */ /* 0x000fe200000010ff */
[----:B------:R-:W-:Y:S01]  /*444f0*/  STL [R1+0x1a10], R26 ;  /* 0x001a101a01007387 */ /* 0x000fe20000100800 */
[----:B------:R-:W-:-:S03]  /*44500*/  F2FP.BF16.PACK_AB R19, R8, R19 ;  /* 0x000000130813723e */ /* 0x000fc600000010ff */
[----:B------:R-:W-:Y:S01]  /*44510*/  STL [R1+0x1a14], R25 ;  /* 0x001a141901007387 */ /* 0x000fe20000100800 */
[----:B------:R-:W-:Y:S02]  /*44520*/  F2FP.BF16.PACK_AB R18, R5, R18 ;  /* 0x000000120512723e */ /* 0x000fe400000010ff */
[----:B------:R-:W-:Y:S02]  /*44530*/  F2FP.BF16.PACK_AB R17, R13, R17 ;  /* 0x000000110d11723e */ /* 0x000fe400000010ff */
[----:B------:R-:W-:Y:S02]  /*44540*/  F2FP.BF16.PACK_AB R16, R4, R16 ;  /* 0x000000100410723e */ /* 0x000fe400000010ff */
[----:B---3--:R-:W-:-:S05]  /*44550*/  F2FP.BF16.PACK_AB R24, R29, R24 ;  /* 0x000000181d18723e */ /* 0x008fca00000010ff */
        /* <DEDUP_REMOVED lines=9> */
[----:B0-----:R-:W2:Y:S01]  /*445f0*/  LDL.LU R16, [R1+0xdc8] ;  /* 0x000dc80001107983 */ /* 0x001ea20000300800 */
[----:B------:R-:W-:-:S02]  /*44600*/  F2FP.BF16.PACK_AB R2, R10, R11 ;  /* 0x0000000b0a02723e */ /* 0x000fc400000010ff */
[----:B------:R-:W-:-:S03]  /*44610*/  F2FP.BF16.PACK_AB R0, R14, R15 ;  /* 0x0000000f0e00723e */ /* 0x000fc600000010ff */
        /* <DEDUP_REMOVED lines=114> */
[----:B------:R0:W-:Y:S01]  /*44d40*/  STL [R1+0x10c], R16 ;  /* 0x00010c1001007387 */ /* 0x0001e20000100800 */
[----:B---3--:R-:W-:Y:S02]  /*44d50*/  F2FP.BF16.PACK_AB R15, R0, R15 ;  /* 0x0000000f000f723e */ /* 0x008fe400000010ff */
[----:B0-----:R-:W-:Y:S02]  /*44d60*/  F2FP.BF16.PACK_AB R16, R21, R22 ;  /* 0x000000161510723e */ /* 0x001fe400000010ff */
[----:B------:R-:W-:Y:S02]  /*44d70*/  F2FP.BF16.PACK_AB R2, R3, R2 ;  /* 0x000000020302723e */ /* 0x000fe400000010ff */
[----:B------:R-:W-:-:S02]  /*44d80*/  F2FP.BF16.PACK_AB R14, R29, R14 ;  /* 0x0000000e1d0e723e */ /* 0x000fc400000010ff */
[----:B------:R-:W-:Y:S02]  /*44d90*/  F2FP.BF16.PACK_AB R13, R12, R13 ;  /* 0x0000000d0c0d723e */ /* 0x000fe400000010ff */
[----:B------:R-:W-:Y:S02]  /*44da0*/  F2FP.BF16.PACK_AB R12, R7, R9 ;  /* 0x00000009070c723e */ /* 0x000fe400000010ff */
[----:B------:R-:W-:Y:S02]  /*44db0*/  F2FP.BF16.PACK_AB R11, R6, R11 ;  /* 0x0000000b060b723e */ /* 0x000fe400000010ff */
[----:B------:R-:W-:Y:S02]  /*44dc0*/  F2FP.BF16.PACK_AB R10, R8, R10 ;  /* 0x0000000a080a723e */ /* 0x000fe400000010ff */
[----:B--2---:R-:W-:Y:S02]  /*44dd0*/  F2FP.BF16.PACK_AB R18, R17, R18 ;  /* 0x000000121112723e */ /* 0x004fe400000010ff */
[----:B----4-:R-:W-:-:S03]  /*44de0*/  F2FP.BF16.PACK_AB R17, R19, R20 ;  /* 0x000000141311723e */ /* 0x010fc600000010ff */
[----:B------:R0:W-:Y:S04]  /*44df0*/  STL [R1+0x108], R18 ;  /* 0x0001081201007387 */ /* 0x0001e80000100800 */
[----:B------:R1:W-:Y:S04]  /*44e00*/  STL [R1+0x104], R17 ;  /* 0x0001041101007387 */ /* 0x0003e80000100800 */
[----:B------:R2:W-:Y:S01]  /*44e10*/  STL [R1+0x100], R16 ;  /* 0x0001001001007387 */ /* 0x0005e20000100800 */
[----:B0-----:R-:W-:Y:S02]  /*44e20*/  F2FP.BF16.PACK_AB R18, R23, R24 ;  /* 0x000000181712723e */ /* 0x001fe400000010ff */
[----:B-1----:R-:W-:-:S03]  /*44e30*/  F2FP.BF16.PACK_AB R17, R25, R26 ;  /* 0x0000001a1911723e */ /* 0x002fc600000010ff */
[----:B------:R-:W-:Y:S01]  /*44e40*/  STL [R1+0x11c], R18 ;  /* 0x00011c1201007387 */ /* 0x000fe20000100800 */
[----:B--2---:R-:W-:-:S03]  /*44e50*/  F2FP.BF16.PACK_AB R16, R27, R28 ;  /* 0x0000001c1b10723e */ /* 0x004fc600000010ff */
        /* <DEDUP_REMOVED lines=9> */
[----:B------:R-:W2:Y:S04]  /*44ef0*/  LDL.LU R8, [R1+0xdf0] ;  /* 0x000df00001087983 */ /* 0x000ea80000300800 */
[----:B------:R-:W3:Y:S04]  /*44f00*/  LDL.LU R7, [R1+0xe08] ;  /* 0x000e080001077983 */ /* 0x000ee80000300800 */
[----:B---3--:R0:W-:Y:S04]  /*44f10*/  STL [R1+0x1b34], R7 ;  /* 0x001b340701007387 */ /* 0x0081e80000100800 */
[----:B0-----:R-:W2:Y:S04]  /*44f20*/  LDL.LU R7, [R1+0xdf4] ;  /* 0x000df40001077983 */ /* 0x001ea80000300800 */
[----:B------:R-:W3:Y:S01]  /*44f30*/  LDL.LU R6, [R1+0xe18] ;  /* 0x000e180001067983 */ /* 0x000ee20000300800 */
[----:B------:R-:W-:-:S03]  /*44f40*/  F2FP.BF16.PACK_AB R9, R5, R4 ;  /* 0x000000040509723e */ /* 0x000fc600000010ff */
[----:B---3--:R0:W-:Y:S04]  /*44f50*/  STL [R1+0x1b30], R6 ;  /* 0x001b300601007387 */ /* 0x0081e80000100800 */
[----:B0-----:R-:W3:Y:S04]  /*44f60*/  LDL.LU R6, [R1+0xe0c] ;  /* 0x000e0c0001067983 */ /* 0x001ee80000300800 */
[----:B------:R-:W4:Y:S04]  /*44f70*/  LDL.LU R5, [R1+0xe28] ;  /* 0x000e280001057983 */ /* 0x000f280000300800 */
[----:B----4-:R0:W-:Y:S04]  /*44f80*/  STL [R1+0x1b2c], R5 ;  /* 0x001b2c0501007387 */ /* 0x0101e80000100800 */
[----:B0-----:R-:W4:Y:S04]  /*44f90*/  LDL.LU R5, [R1+0xe1c] ;  /* 0x000e1c0001057983 */ /* 0x001f280000300800 */
[----:B------:R-:W2:Y:S04]  /*44fa0*/  LDL.LU R4, [R1+0xe38] ;  /* 0x000e380001047983 */ /* 0x000ea80000300800 */
[----:B--2---:R0:W-:Y:S04]  /*44fb0*/  STL [R1+0x1b28], R4 ;  /* 0x001b280401007387 */ /* 0x0041e80000100800 */
[----:B0-----:R-:W2:Y:S04]  /*44fc0*/  LDL.LU R4, [R1+0xe2c] ;  /* 0x000e2c0001047983 */ /* 0x001ea80000300800 */
[----:B------:R-:W2:Y:S04]  /*44fd0*/  LDL.LU R10, [R1+0xe40] ;  /* 0x000e4000010a7983 */ /* 0x000ea80000300800 */
        /* <DEDUP_REMOVED lines=22> */
[----:B0-----:R-:W2:Y:S01]  /*45140*/  LDL.LU R11, [R1+0xe14] ;  /* 0x000e1400010b7983 */ /* 0x001ea20000300800 */
[----:B------:R-:W-:-:S03]  /*45150*/  F2FP.BF16.PACK_AB R8, R7, R8 ;  /* 0x000000080708723e */ /* 0x000fc600000010ff */
[----:B--2---:R0:W-:Y:S04]  /*45160*/  STL [R1+0x1b20], R11 ;  /* 0x001b200b01007387 */ /* 0x0041e80000100800 */
[----:B0-----:R-:W2:Y:S04]  /*45170*/  LDL.LU R11, [R1+0xe04] ;  /* 0x000e0400010b7983 */ /* 0x001ea80000300800 */
        /* <DEDUP_REMOVED lines=21> */
[----:B------:R0:W-:Y:S04]  /*452d0*/  STL [R1+0x1a54], R9 ;  /* 0x001a540901007387 */ /* 0x0001e80000100800 */
[----:B0-----:R-:W2:Y:S04]  /*452e0*/  LDL.LU R9, [R1+0xe44] ;  /* 0x000e440001097983 */ /* 0x001ea80000300800 */
[----:B------:R-:W3:Y:S04]  /*452f0*/  LDL.LU R7, [R1+0x1b34] ;  /* 0x001b340001077983 */ /* 0x000ee80000300800 */
[----:B------:R0:W-:Y:S04]  /*45300*/  STL [R1+0x1a58], R8 ;  /* 0x001a580801007387 */ /* 0x0001e80000100800 */
[----:B0-----:R-:W2:Y:S01]  /*45310*/  LDL.LU R8, [R1+0xe78] ;  /* 0x000e780001087983 */ /* 0x001ea20000300800 */
[----:B---3--:R-:W-:-:S03]  /*45320*/  F2FP.BF16.PACK_AB R7, R6, R7 ;  /* 0x000000070607723e */ /* 0x008fc600000010ff */
[----:B------:R-:W4:Y:S04]  /*45330*/  LDL.LU R6, [R1+0x1b30] ;  /* 0x001b300001067983 */ /* 0x000f280000300800 */
[----:B------:R0:W-:Y:S04]  /*45340*/  STL [R1+0x1a5c], R7 ;  /* 0x001a5c0701007387 */ /* 0x0001e80000100800 */
[----:B0-----:R-:W3:Y:S01]  /*45350*/  LDL.LU R7, [R1+0xe7c] ;  /* 0x000e7c0001077983 */ /* 0x001ee20000300800 */
[----:B----4-:R-:W-:-:S03]  /*45360*/  F2FP.BF16.PACK_AB R6, R5, R6 ;  /* 0x000000060506723e */ /* 0x010fc600000010ff */
[----:B------:R-:W4:Y:S04]  /*45370*/  LDL.LU R5, [R1+0x1b2c] ;  /* 0x001b2c0001057983 */ /* 0x000f280000300800 */
[----:B------:R0:W-:Y:S04]  /*45380*/  STL [R1+0x1a60], R6 ;  /* 0x001a600601007387 */ /* 0x0001e80000100800 */
[----:B0-----:R-:W2:Y:S01]  /*45390*/  LDL.LU R6, [R1+0xe68] ;  /* 0x000e680001067983 */ /* 0x001ea20000300800 */
[----:B----4-:R-:W-:-:S03]  /*453a0*/  F2FP.BF16.PACK_AB R5, R4, R5 ;  /* 0x000000050405723e */ /* 0x010fc600000010ff */
[----:B------:R-:W4:Y:S04]  /*453b0*/  LDL.LU R4, [R1+0x1b28] ;  /* 0x001b280001047983 */ /* 0x000f280000300800 */
[----:B------:R0:W-:Y:S04]  /*453c0*/  STL [R1+0x1a64], R5 ;  /* 0x001a640501007387 */ /* 0x0001e80000100800 */
[----:B0-----:R-:W2:Y:S01]  /*453d0*/  LDL.LU R5, [R1+0xe6c] ;  /* 0x000e6c0001057983 */ /* 0x001ea20000300800 */
[----:B----4-:R-:W-:-:S03]  /*453e0*/  F2FP.BF16.PACK_AB R4, R10, R4 ;  /* 0x000000040a04723e */ /* 0x010fc600000010ff */
[----:B------:R-:W2:Y:S02]  /*453f0*/  LDL.LU R10, [R1+0x1b24] ;  /* 0x001b2400010a7983 */ /* 0x000ea40000300800 */
[----:B------:R0:W-:Y:S02]  /*45400*/  STL [R1+0x1a68], R4 ;  /* 0x001a680401007387 */ /* 0x0001e40000100800 */
[----:B0-----:R-:W4:Y:S01]  /*45410*/  LDL.LU R4, [R1+0xe58] ;  /* 0x000e580001047983 */ /* 0x001f220000300800 */
[----:B--2---:R-:W-:-:S03]  /*45420*/  F2FP.BF16.PACK_AB R10, R11, R10 ;  /* 0x0000000a0b0a723e */ /* 0x004fc600000010ff */
[----:B------:R-:W2:Y:S02]  /*45430*/  LDL.LU R11, [R1+0x1b20] ;  /* 0x001b2000010b7983 */ /* 0x000ea40000300800 */
[----:B------:R0:W-:Y:S02]  /*45440*/  STL [R1+0xc], R10 ;  /* 0x00000c0a01007387 */ /* 0x0001e40000100800 */
[----:B0-----:R-:W2:Y:S02]  /*45450*/  LDL.LU R10, [R1+0x1b1c] ;  /* 0x001b1c00010a7983 */ /* 0x001ea40000300800 */
[----:B--2---:R-:W-:Y:S02]  /*45460*/  F2FP.BF16.PACK_AB R10, R11, R10 ;  /* 0x0000000a0b0a723e */ /* 0x004fe400000010ff */
[----:B------:R-:W2:Y:S03]  /*45470*/  LDL.LU R11, [R1+0x1b18] ;  /* 0x001b1800010b7983 */ /* 0x000ea60000300800 */
[----:B------:R0:W-:Y:S02]  /*45480*/  STL [R1+0x8], R10 ;  /* 0x0000080a01007387 */ /* 0x0001e40000100800 */
[----:B0-----:R-:W2:Y:S02]  /*45490*/  LDL.LU R10, [R1+0x1b14] ;  /* 0x001b1400010a7983 */ /* 0x001ea40000300800 */
[----:B--2---:R-:W-:-:S02]  /*454a0*/  F2FP.BF16.PACK_AB R10, R11, R10 ;  /* 0x0000000a0b0a723e */ /* 0x004fc400000010ff */
[----:B------:R-:W2:Y:S03]  /*454b0*/  LDL.LU R11, [R1+0x1b10] ;  /* 0x001b1000010b7983 */ /* 0x000ea60000300800 */
[----:B------:R0:W-:Y:S02]  /*454c0*/  STL [R1+0x4], R10 ;  /* 0x0000040a01007387 */ /* 0x0001e40000100800 */
[----:B0-----:R-:W2:Y:S02]  /*454d0*/  LDL.LU R10, [R1+0x1b0c] ;  /* 0x001b0c00010a7983 */ /* 0x001ea40000300800 */
[----:B--2---:R-:W-:Y:S02]  /*454e0*/  F2FP.BF16.PACK_AB R10, R11, R10 ;  /* 0x0000000a0b0a723e */ /* 0x004fe400000010ff */
[----:B------:R-:W2:Y:S03]  /*454f0*/  LDL.LU R11, [R1+0x1b08] ;  /* 0x001b0800010b7983 */ /* 0x000ea60000300800 */
[----:B------:R0:W-:Y:S02]  /*45500*/  STL [R1], R10 ;  /* 0x0000000a01007387 */ /* 0x0001e40000100800 */
[----:B0-----:R-:W2:Y:S02]  /*45510*/  LDL.LU R10, [R1+0x1b04] ;  /* 0x001b0400010a7983 */ /* 0x001ea40000300800 */
[----:B--2---:R-:W-:-:S02]  /*45520*/  F2FP.BF16.PACK_AB R10, R11, R10 ;  /* 0x0000000a0b0a723e */ /* 0x004fc400000010ff */
[----:B------:R-:W2:Y:S03]  /*45530*/  LDL.LU R11, [R1+0x1b00] ;  /* 0x001b0000010b7983 */ /* 0x000ea60000300800 */
[----:B------:R0:W-:Y:S02]  /*45540*/  STL [R1+0x1c], R10 ;  /* 0x00001c0a01007387 */ /* 0x0001e40000100800 */
[----:B0-----:R-:W4:Y:S01]  /*45550*/  LDL.LU R10, [R1+0x1afc] ;  /* 0x001afc00010a7983 */ /* 0x001f220000300800 */
[----:B------:R-:W-:Y:S02]  /*45560*/  F2FP.BF16.PACK_AB R6, R5, R6 ;  /* 0x000000060506723e */ /* 0x000fe400000010ff */
[----:B----4-:R-:W-:Y:S02]  /*45570*/  F2FP.BF16.PACK_AB R4, R10, R4 ;  /* 0x000000040a04723e */ /* 0x010fe400000010ff */
[----:B------:R-:W4:Y:S01]  /*45580*/  LDL.LU R10, [R1+0x1af8] ;  /* 0x001af800010a7983 */ /* 0x000f220000300800 */
[----:B---3--:R-:W-:-:S02]  /*45590*/  F2FP.BF16.PACK_AB R5, R7, R8 ;  /* 0x000000080705723e */ /* 0x008fc400000010ff */
[----:B------:R-:W-:Y:S02]  /*455a0*/  STL [R1+0x18], R4 ;  /* 0x0000180401007387 */ /* 0x000fe40000100800 */
[----:B------:R2:W-:Y:S01]  /*455b0*/  STL [R1+0x14], R6 ;  /* 0x0000140601007387 */ /* 0x0005e20000100800 */
[----:B------:R0:W-:Y:S01]  /*455c0*/  STL [R1+0x10], R5 ;  /* 0x0000100501007387 */ /* 0x0001e20000100800 */
[----:B--2---:R-:W-:Y:S02]  /*455d0*/  F2FP.BF16.PACK_AB R6, R11, R12 ;  /* 0x0000000c0b06723e */ /* 0x004fe400000010ff */
[----:B0-----:R-:W-:Y:S02]  /*455e0*/  F2FP.BF16.PACK_AB R5, R13, R14 ;  /* 0x0000000e0d05723e */ /* 0x001fe400000010ff */
[----:B----4-:R-:W-:-:S05]  /*455f0*/  F2FP.BF16.PACK_AB R4, R9, R10 ;  /* 0x0000000a0904723e */ /* 0x010fca00000010ff */
[----:B------:R0:W-:Y:S01]  /*45600*/  STL [R1+0x2c], R4 ;  /* 0x00002c0401007387 */ /* 0x0001e20000100800 */
[----:B------:R1:W-:Y:S02]  /*45610*/  STL [R1+0x28], R6 ;  /* 0x0000280601007387 */ /* 0x0003e40000100800 */
[----:B------:R2:W-:Y:S01]  /*45620*/  STL [R1+0x24], R5 ;  /* 0x0000240501007387 */ /* 0x0005e20000100800 */
[----:B0-----:R-:W-:Y:S02]  /*45630*/  F2FP.BF16.PACK_AB R4, R15, R16 ;  /* 0x000000100f04723e */ /* 0x001fe400000010ff */
[----:B-1----:R-:W-:Y:S02]  /*45640*/  F2FP.BF16.PACK_AB R6, R17, R18 ;  /* 0x000000121106723e */ /* 0x002fe400000010ff */
[----:B--2---:R-:W-:Y:S01]  /*45650*/  F2FP.BF16.PACK_AB R5, R19, R20 ;  /* 0x000000141305723e */ /* 0x004fe200000010ff */
[----:B------:R0:W-:Y:S02]  /*45660*/  STL [R1+0x20], R4 ;  /* 0x0000200401007387 */ /* 0x0001e40000100800 */
[----:B------:R1:W-:Y:S02]  /*45670*/  STL [R1+0x3c], R6 ;  /* 0x00003c0601007387 */ /* 0x0003e40000100800 */
[----:B------:R2:W-:Y:S01]  /*45680*/  STL [R1+0x38], R5 ;  /* 0x0000380501007387 */ /* 0x0005e20000100800 */
[----:B0-----:R-:W-:-:S02]  /*45690*/  F2FP.BF16.PACK_AB R4, R21, R22 ;  /* 0x000000161504723e */ /* 0x001fc400000010ff */
[----:B-1----:R-:W-:Y:S02]  /*456a0*/  F2FP.BF16.PACK_AB R6, R23, R24 ;  /* 0x000000181706723e */ /* 0x002fe400000010ff */
[----:B--2---:R-:W-:Y:S01]  /*456b0*/  F2FP.BF16.PACK_AB R5, R25, R26 ;  /* 0x0000001a1905723e */ /* 0x004fe200000010ff */
[----:B------:R0:W-:Y:S02]  /*456c0*/  STL [R1+0x34], R4 ;  /* 0x0000340401007387 */ /* 0x0001e40000100800 */
[----:B------:R-:W-:Y:S02]  /*456d0*/  STL [R1+0x30], R6 ;  /* 0x0000300601007387 */ /* 0x000fe40000100800 */
[----:B------:R-:W-:Y:S01]  /*456e0*/  STL [R1+0x4c], R5 ;  /* 0x00004c0501007387 */ /* 0x000fe20000100800 */
[----:B0-----:R-:W-:-:S05]  /*456f0*/  F2FP.BF16.PACK_AB R4, R27, R28 ;  /* 0x0000001c1b04723e */ /* 0x001fca00000010ff */
[----:B------:R0:W-:Y:S04]  /*45700*/  STL [R1+0x48], R4 ;  /* 0x0000480401007387 */ /* 0x0001e80000100800 */
[----:B0-----:R-:W2:Y:S01]  /*45710*/  LDL.LU R4, [R1+0xf68] ;  /* 0x000f680001047983 */ /* 0x001ea20000300800 */
[----:B------:R-:W-:Y:S02]  /*45720*/  F2FP.BF16.PACK_AB R2, R3, R2 ;  /* 0x000000020302723e */ /* 0x000fe400000010ff */
[----:B------:R-:W-:-:S03]  /*45730*/  F2FP.BF16.PACK_AB R0, R0, R29 ;  /* 0x0000001d0000723e */ /* 0x000fc600000010ff */
[----:B------:R-:W-:Y:S04]  /*45740*/  STL [R1+0x44], R2 ;  /* 0x0000440201007387 */ /* 0x000fe80000100800 */
[----:B--2---:R0:W-:Y:S01]  /*45750*/  STL [R1+0x1a70], R4 ;  /* 0x001a700401007387 */ /* 0x0041e20000100800 */
[----:B------:R-:W-:Y:S03]  /*45760*/  STL [R1+0x40], R0 ;  /* 0x0000400001007387 */ /* 0x000fe60000100800 */
        /* <DEDUP_REMOVED lines=33> */
[----:B------:R-:W3:Y:S03]  /*45980*/  LDL.LU R5, [R1+0xf7c] ;  /* 0x000f7c0001057983 */ /* 0x000ee60000300800 */
        /* <DEDUP_REMOVED lines=35> */
[----:B0-----:R-:W2:Y:S01]  /*45bc0*/  LDL.LU R5, [R1+0xecc] ;  /* 0x000ecc0001057983 */ /* 0x001ea20000300800 */
[----:B------:R-:W3:Y:S02]  /*45bd0*/  LDL.LU R6, [R1+0xf78] ;  /* 0x000f780001067983 */ /* 0x000ee40000300800 */
[----:B------:R-:W4:Y:S02]  /*45be0*/  LDL.LU R7, [R1+0xf8c] ;  /* 0x000f8c0001077983 */ /* 0x000f240000300800 */
[----:B------:R-:W4:Y:S01]  /*45bf0*/  LDL.LU R8, [R1+0xf88] ;  /* 0x000f880001087983 */ /* 0x000f220000300800 */
        /* <DEDUP_REMOVED lines=24> */
[----:B--2---:R-:W-:-:S02]  /*45d80*/  F2FP.BF16.PACK_AB R4, R5, R4 ;  /* 0x000000040504723e */ /* 0x004fc400000010ff */
[----:B------:R-:W2:Y:S03]  /*45d90*/  LDL.LU R5, [R1+0x1af4] ;  /* 0x001af40001057983 */ /* 0x000ea60000300800 */
        /* <DEDUP_REMOVED lines=68> */
[----:B------:R0:W-:Y:S01]  /*461e0*/  STL [R1+0x98], R4 ;  /* 0x0000980401007387 */ /* 0x0001e20000100800 */
[----:B----4-:R-:W-:-:S02]  /*461f0*/  F2FP.BF16.PACK_AB R8, R7, R8 ;  /* 0x000000080708723e */ /* 0x010fc400000010ff */
[----:B---3--:R-:W-:Y:S02]  /*46200*/  F2FP.BF16.PACK_AB R10, R9, R10 ;  /* 0x0000000a090a723e */ /* 0x008fe400000010ff */
[----:B------:R-:W-:Y:S01]  /*46210*/  F2FP.BF16.PACK_AB R12, R11, R12 ;  /* 0x0000000c0b0c723e */ /* 0x000fe200000010ff */
[----:B0-----:R0:W5:Y:S01]  /*46220*/  LDL.LU R4, [R1+0x1a68] ;  /* 0x001a680001047983 */ /* 0x0011620000300800 */
[----:B------:R-:W-:Y:S02]  /*46230*/  F2FP.BF16.PACK_AB R14, R13, R14 ;  /* 0x0000000e0d0e723e */ /* 0x000fe400000010ff */
[----:B------:R-:W-:Y:S02]  /*46240*/  F2FP.BF16.PACK_AB R16, R15, R16 ;  /* 0x000000100f10723e */ /* 0x000fe400000010ff */
[----:B------:R-:W-:Y:S02]  /*46250*/  F2FP.BF16.PACK_AB R18, R17, R18 ;  /* 0x000000121112723e */ /* 0x000fe400000010ff */
[----:B------:R-:W-:-:S02]  /*46260*/  F2FP.BF16.PACK_AB R20, R19, R20 ;  /* 0x000000141314723e */ /* 0x000fc400000010ff */
[----:B------:R-:W-:Y:S02]  /*46270*/  F2FP.BF16.PACK_AB R22, R21, R22 ;  /* 0x000000161516723e */ /* 0x000fe400000010ff */
[----:B------:R-:W-:Y:S02]  /*46280*/  F2FP.BF16.PACK_AB R24, R23, R24 ;  /* 0x000000181718723e */ /* 0x000fe400000010ff */
[----:B------:R-:W-:Y:S02]  /*46290*/  F2FP.BF16.PACK_AB R26, R25, R26 ;  /* 0x0000001a191a723e */ /* 0x000fe400000010ff */
[----:B------:R-:W-:Y:S02]  /*462a0*/  F2FP.BF16.PACK_AB R28, R27, R28 ;  /* 0x0000001c1b1c723e */ /* 0x000fe400000010ff */
[----:B------:R-:W-:Y:S02]  /*462b0*/  F2FP.BF16.PACK_AB R0, R0, R29 ;  /* 0x0000001d0000723e */ /* 0x000fe400000010ff */
[----:B------:R-:W-:-:S02]  /*462c0*/  F2FP.BF16.PACK_AB R2, R3, R2 ;  /* 0x000000020302723e */ /* 0x000fc400000010ff */
[----:B--2---:R-:W-:Y:S02]  /*462d0*/  F2FP.BF16.PACK_AB R6, R5, R6 ;  /* 0x000000060506723e */ /* 0x004fe400000010ff */
[----:B------:R0:W5:Y:S03]  /*462e0*/  LDL.LU R5, [R1+0x1a64] ;  /* 0x001a640001057983 */ /* 0x0001660000300800 */
[----:B------:R1:W-:Y:S02]  /*462f0*/  STL [R1+0x94], R6 ;  /* 0x0000940601007387 */ /* 0x0003e40000100800 */
[----:B-1----:R0:W5:Y:S01]  /*46300*/  LDL.LU R6, [R1+0x1a60] ;  /* 0x001a600001067983 */ /* 0x0021620000300800 */
[----:B------:R0:W5:Y:S02]  /*46310*/  LDL.LU R7, [R1+0x1a5c] ;  /* 0x001a5c0001077983 */ /* 0x0001640000300800 */
        /* <DEDUP_REMOVED lines=31> */
[----:B------:R0:W-:Y:S01]  /*46510*/  STL [R1+0xc0], R0 ;  /* 0x0000c00001007387 */ /* 0x0001e20000100800 */
[----:B------:R0:W-:Y:S02]  /*46520*/  STL [R1+0xc4], R2 ;  /* 0x0000c40201007387 */ /* 0x0001e40000100800 */
.L_x_0:
[----:B01----:R-:W2:Y:S04]  /*46530*/  LDL.LU R2, [R1+0xc4] ;  /* 0x0000c40001027983 */ /* 0x003ea80000300800 */
[----:B------:R-:W3:Y:S04]  /*46540*/  LDL.LU R0, [R1+0xc0] ;  /* 0x0000c00001007983 */ /* 0x000ee80000300800 */
[----:B-----5:R-:W-:Y:S04]  /*46550*/  STL.64 [R1+0x1c48], R6 ;  /* 0x001c480601007387 */ /* 0x020fe80000100a00 */
[----:B------:R-:W-:Y:S04]  /*46560*/  STL.64 [R1+0x1c40], R4 ;  /* 0x001c400401007387 */ /* 0x000fe80000100a00 */
[----:B------:R-:W-:Y:S04]  /*46570*/  STL.64 [R1+0x1c38], R10 ;  /* 0x001c380a01007387 */ /* 0x000fe80000100a00 */
[----:B------:R-:W-:Y:S04]  /*46580*/  STL.64 [R1+0x1c30], R8 ;  /* 0x001c300801007387 */ /* 0x000fe80000100a00 */
[----:B------:R-:W-:Y:S04]  /*46590*/  STL.64 [R1+0x1c28], R14 ;  /* 0x001c280e01007387 */ /* 0x000fe80000100a00 */
[----:B------:R-:W-:Y:S04]  /*465a0*/  STL.64 [R1+0x1c20], R12 ;  /* 0x001c200c01007387 */ /* 0x000fe80000100a00 */
[----:B------:R-:W-:Y:S04]  /*465b0*/  STL.64 [R1+0x1bf8], R18 ;  /* 0x001bf81201007387 */ /* 0x000fe80000100a00 */
[----:B------:R-:W-:Y:S04]  /*465c0*/  STL.64 [R1+0x1bf0], R16 ;  /* 0x001bf01001007387 */ /* 0x000fe80000100a00 */
[----:B------:R-:W-:Y:S04]  /*465d0*/  STL.64 [R1+0x1be8], R22 ;  /* 0x001be81601007387 */ /* 0x000fe80000100a00 */
[----:B------:R0:W-:Y:S04]  /*465e0*/  STL.64 [R1+0x1be0], R20 ;  /* 0x001be01401007387 */ /* 0x0001e80000100a00 */
[----:B------:R-:W-:Y:S04]  /*465f0*/  STL.64 [R1+0x1bd8], R26 ;  /* 0x001bd81a01007387 */ /* 0x000fe80000100a00 */
[----:B------:R1:W-:Y:S04]  /*46600*/  STL.64 [R1+0x1bd0], R24 ;  /* 0x001bd01801007387 */ /* 0x0003e80000100a00 */
[----:B0-----:R-:W4:Y:S04]  /*46610*/  LDL.LU R20, [R1+0x10] ;  /* 0x0000100001147983 */ /* 0x001f280000300800 */
[----:B------:R-:W4:Y:S04]  /*46620*/  LDL.LU R21, [R1+0x14] ;  /* 0x0000140001157983 */ /* 0x000f280000300800 */
[----:B------:R-:W4:Y:S04]  /*46630*/  LDL.LU R22, [R1+0x18] ;  /* 0x0000180001167983 */ /* 0x000f280000300800 */
[----:B------:R-:W4:Y:S04]  /*46640*/  LDL.LU R23, [R1+0x1c] ;  /* 0x00001c0001177983 */ /* 0x000f280000300800 */
[----:B------:R-:W0:Y:S04]  /*46650*/  S2R R28, SR_TID.X ;  /* 0x00000000001c7919 */ /* 0x000e280000002100 */
[----:B------:R-:W1:Y:S01]  /*46660*/  S2R R3, SR_TID.X ;  /* 0x0000000000037919 */ /* 0x000e620000002100 */
[----:B0-----:R-:W-:Y:S01]  /*46670*/  LOP3.LUT R29, R28, 0x7f, RZ, 0xc0, !PT ;  /* 0x0000007f1c1d7812 */ /* 0x001fe200078ec0ff */
[----:B-1----:R-:W-:-:S05]  /*46680*/  IMAD.SHL.U32 R28, R3, 0x400, RZ ;  /* 0x00000400031c7824 */ /* 0x002fca00078e00ff */
[----:B------:R-:W-:-:S05]  /*46690*/  LOP3.LUT R28, R28, 0x1800, RZ, 0xc0, !PT ;  /* 0x000018001c1c7812 */ /* 0x000fca00078ec0ff */
[----:B------:R-:W-:Y:S02]  /*466a0*/  IMAD R28, R29, 0x10, R28 ;  /* 0x000000101d1c7824 */ /* 0x000fe400078e021c */
[----:B--2---:R-:W-:Y:S02]  /*466b0*/  IMAD.MOV.U32 R29, RZ, RZ, R2 ;  /* 0x000000ffff1d7224 */ /* 0x004fe400078e0002 */
[C---:B------:R-:W-:Y:S02]  /*466c0*/  IMAD.SHL.U32 R2, R3.reuse, 0x100, RZ ;  /* 0x0000010003027824 */ /* 0x040fe400078e00ff */
[----:B---3--:R-:W-:Y:S02]  /*466d0*/  IMAD.MOV.U32 R11, RZ, RZ, R0 ;  /* 0x000000ffff0b7224 */ /* 0x008fe400078e0000 */
[----:B------:R-:W-:Y:S01]  /*466e0*/  IMAD.SHL.U32 R0, R3, 0x20, RZ ;  /* 0x0000002003007824 */ /* 0x000fe200078e00ff */
[----:B------:R-:W-:-:S04]  /*466f0*/  LOP3.LUT R2, R2, 0x1800, RZ, 0xc0, !PT ;  /* 0x0000180002027812 */ /* 0x000fc800078ec0ff */
[----:B------:R-:W-:Y:S01]  /*46700*/  LOP3.LUT R2, R2, 0x60, R0, 0xf8, !PT ;  /* 0x0000006002027812 */ /* 0x000fe200078ef800 */
[C---:B------:R-:W-:Y:S02]  /*46710*/  IMAD.SHL.U32 R0, R3.reuse, 0x8, RZ ;  /* 0x0000000803007824 */ /* 0x040fe400078e00ff */
[----:B------:R-:W-:Y:S01]  /*46720*/  IMAD.SHL.U32 R3, R3, 0x4, RZ ;  /* 0x0000000403037824 */ /* 0x000fe200078e00ff */
[----:B----4-:R-:W-:Y:S04]  /*46730*/  STL.64 [R1+0x1c58], R22 ;  /* 0x001c581601007387 */ /* 0x010fe80000100a00 */
[----:B------:R-:W-:Y:S04]  /*46740*/  STL.64 [R1+0x1c50], R20 ;  /* 0x001c501401007387 */ /* 0x000fe80000100a00 */
[----:B------:R-:W2:Y:S04]  /*46750*/  LDL.LU R24, [R1+0x20] ;  /* 0x0000200001187983 */ /* 0x000ea80000300800 */
[----:B------:R-:W2:Y:S04]  /*46760*/  LDL.LU R25, [R1+0x24] ;  /* 0x0000240001197983 */ /* 0x000ea80000300800 */
[----:B------:R-:W3:Y:S04]  /*46770*/  LDL.LU R26, [R1+0x28] ;  /* 0x00002800011a7983 */ /* 0x000ee80000300800 */
[----:B------:R-:W3:Y:S04]  /*46780*/  LDL.LU R27, [R1+0x2c] ;  /* 0x00002c00011b7983 */ /* 0x000ee80000300800 */
[----:B------:R-:W-:Y:S06]  /*46790*/  BAR.SYNC.DEFER_BLOCKING 0x0 ;  /* 0x0000000000007b1d */ /* 0x000fec0000010000 */
[----:B---3--:R-:W-:Y:S04]  /*467a0*/  STL.64 [R1+0x1c68], R26 ;  /* 0x001c681a01007387 */ /* 0x008fe80000100a00 */
[----:B--2---:R-:W-:Y:S04]  /*467b0*/  STL.64 [R1+0x1c60], R24 ;  /* 0x001c601801007387 */ /* 0x004fe80000100a00 */
[----:B------:R-:W2:Y:S04]  /*467c0*/  LDL.LU R4, [R1+0x50] ;  /* 0x0000500001047983 */ /* 0x000ea80000300800 */
[----:B------:R-:W2:Y:S04]  /*467d0*/  LDL.LU R5, [R1+0x54] ;  /* 0x0000540001057983 */ /* 0x000ea80000300800 */
[----:B------:R-:W3:Y:S04]  /*467e0*/  LDL.LU R6, [R1+0x58] ;  /* 0x0000580001067983 */ /* 0x000ee80000300800 */
[----:B------:R-:W3:Y:S04]  /*467f0*/  LDL.LU R7, [R1+0x5c] ;  /* 0x00005c0001077983 */ /* 0x000ee80000300800 */
[----:B------:R-:W4:Y:S04]  /*46800*/  LDL.LU R16, [R1+0xa0] ;  /* 0x0000a00001107983 */ /* 0x000f280000300800 */
[----:B------:R-:W4:Y:S04]  /*46810*/  LDL.LU R17, [R1+0xa4] ;  /* 0x0000a40001117983 */ /* 0x000f280000300800 */
[----:B------:R-:W2:Y:S04]  /*46820*/  LDL.LU R18, [R1+0xa8] ;  /* 0x0000a80001127983 */ /* 0x000ea80000300800 */
[----:B------:R-:W2:Y:S04]  /*46830*/  LDL.LU R19, [R1+0xac] ;  /* 0x0000ac0001137983 */ /* 0x000ea80000300800 */
[----:B--2---:R-:W-:Y:S04]  /*46840*/  STL.64 [R1+0x1c98], R18 ;  /* 0x001c981201007387 */ /* 0x004fe80000100a00 */
[----:B----4-:R0:W-:Y:S04]  /*46850*/  STL.64 [R1+0x1c90], R16 ;  /* 0x001c901001007387 */ /* 0x0101e80000100a00 */
[----:B0-----:R-:W2:Y:S04]  /*46860*/  LDL.LU R16, [R1+0xb0] ;  /* 0x0000b00001107983 */ /* 0x001ea80000300800 */
[----:B------:R-:W2:Y:S04]  /*46870*/  LDL.LU R17, [R1+0xb4] ;  /* 0x0000b40001117983 */ /* 0x000ea80000300800 */
[----:B------:R-:W4:Y:S04]  /*46880*/  LDL.LU R18, [R1+0xb8] ;  /* 0x0000b80001127983 */ /* 0x000f280000300800 */
[----:B------:R-:W4:Y:S04]  /*46890*/  LDL.LU R19, [R1+0xbc] ;  /* 0x0000bc0001137983 */ /* 0x000f280000300800 */
[----:B----4-:R0:W-:Y:S04]  /*468a0*/  STL.64 [R1+0x1ca8], R18 ;  /* 0x001ca81201007387 */ /* 0x0101e80000100a00 */
[----:B--2---:R1:W-:Y:S04]  /*468b0*/  STL.64 [R1+0x1ca0], R16 ;  /* 0x001ca01001007387 */ /* 0x0043e80000100a00 */
[----:B0-----:R-:W2:Y:S04]  /*468c0*/  LDL.LU R18, [R1+0xc8] ;  /* 0x0000c80001127983 */ /* 0x001ea80000300800 */
[----:B------:R-:W2:Y:S04]  /*468d0*/  LDL.LU R19, [R1+0xcc] ;  /* 0x0000cc0001137983 */ /* 0x000ea80000300800 */
[----:B---3--:R-:W-:Y:S04]  /*468e0*/  STL.64 [R1+0x1c78], R6 ;  /* 0x001c780601007387 */ /* 0x008fe80000100a00 */
[----:B------:R-:W-:Y:S04]  /*468f0*/  STL.64 [R1+0x1c70], R4 ;  /* 0x001c700401007387 */ /* 0x000fe80000100a00 */
[----:B------:R-:W3:Y:S04]  /*46900*/  LDL.LU R20, [R1+0x60] ;  /* 0x0000600001147983 */ /* 0x000ee80000300800 */
[----:B------:R-:W3:Y:S04]  /*46910*/  LDL.LU R21, [R1+0x64] ;  /* 0x0000640001157983 */ /* 0x000ee80000300800 */
[----:B------:R-:W4:Y:S04]  /*46920*/  LDL.LU R22, [R1+0x68] ;  /* 0x0000680001167983 */ /* 0x000f280000300800 */
[----:B------:R-:W4:Y:S01]  /*46930*/  LDL.LU R23, [R1+0x6c] ;  /* 0x00006c0001177983 */ /* 0x000f220000300800 */
[----:B------:R-:W-:-:S04]  /*46940*/  LOP3.LUT R0, R0, 0x300, RZ, 0xc0, !PT ;  /* 0x0000030000007812 */ /* 0x000fc800078ec0ff */
[----:B------:R-:W-:Y:S01]  /*46950*/  LOP3.LUT R0, R0, 0x70, R3, 0xf8, !PT ;  /* 0x0000007000007812 */ /* 0x000fe200078ef803 */
[----:B-1----:R-:W-:Y:S02]  /*46960*/  IMAD.MOV.U32 R16, RZ, RZ, R11 ;  /* 0x000000ffff107224 */ /* 0x002fe400078e000b */
[----:B------:R-:W-:Y:S01]  /*46970*/  IMAD.MOV.U32 R17, RZ, RZ, R29 ;  /* 0x000000ffff117224 */ /* 0x000fe200078e001d */
[----:B------:R-:W-:-:S05]  /*46980*/  LOP3.LUT R0, R2, R0, RZ, 0x3c, !PT ;  /* 0x0000000002007212 */ /* 0x000fca00078e3cff */
[----:B--2---:R-:W-:Y:S04]  /*46990*/  STS.128 [R0], R16 ;  /* 0x0000001000007388 */ /* 0x004fe80000000c00 */
[----:B----4-:R-:W-:Y:S04]  /*469a0*/  STL.64 [R1+0x1c88], R22 ;  /* 0x001c881601007387 */ /* 0x010fe80000100a00 */
[----:B---3--:R0:W-:Y:S04]  /*469b0*/  STL.64 [R1+0x1c80], R20 ;  /* 0x001c801401007387 */ /* 0x0081e80000100a00 */
[----:B0-----:R-:W2:Y:S04]  /*469c0*/  LDL.LU R20, [R1+0x90] ;  /* 0x0000900001147983 */ /* 0x001ea80000300800 */
[----:B------:R-:W2:Y:S04]  /*469d0*/  LDL.LU R21, [R1+0x94] ;  /* 0x0000940001157983 */ /* 0x000ea80000300800 */
[----:B------:R-:W2:Y:S04]  /*469e0*/  LDL.LU R22, [R1+0x98] ;  /* 0x0000980001167983 */ /* 0x000ea80000300800 */
[----:B------:R-:W2:Y:S04]  /*469f0*/  LDL.LU R23, [R1+0x9c] ;  /* 0x00009c0001177983 */ /* 0x000ea80000300800 */
[----:B------:R-:W3:Y:S04]  /*46a00*/  LDL.LU R4, [R1+0x80] ;  /* 0x0000800001047983 */ /* 0x000ee80000300800 */
[----:B------:R-:W3:Y:S04]  /*46a10*/  LDL.LU R5, [R1+0x84] ;  /* 0x0000840001057983 */ /* 0x000ee80000300800 */
[----:B------:R-:W3:Y:S04]  /*46a20*/  LDL.LU R6, [R1+0x88] ;  /* 0x0000880001067983 */ /* 0x000ee80000300800 */
[----:B------:R-:W3:Y:S04]  /*46a30*/  LDL.LU R7, [R1+0x8c] ;  /* 0x00008c0001077983 */ /* 0x000ee80000300800 */
[----:B------:R-:W4:Y:S04]  /*46a40*/  LDL.LU R24, [R1+0x70] ;  /* 0x0000700001187983 */ /* 0x000f280000300800 */
[----:B------:R-:W4:Y:S04]  /*46a50*/  LDL.LU R25, [R1+0x74] ;  /* 0x0000740001197983 */ /* 0x000f280000300800 */
[----:B------:R-:W4:Y:S04]  /*46a60*/  LDL.LU R26, [R1+0x78] ;  /* 0x00007800011a7983 */ /* 0x000f280000300800 */
[----:B------:R-:W4:Y:S04]  /*46a70*/  LDL.LU R27, [R1+0x7c] ;  /* 0x00007c00011b7983 */ /* 0x000f280000300800 */
        /* <DEDUP_REMOVED lines=8> */
[----:B------:R-:W2:Y:S04]  /*46b00*/  LDL.LU.64 R18, [R1+0x1ca8] ;  /* 0x001ca80001127983 */ /* 0x000ea80000300a00 */
[----:B------:R-:W2:Y:S04]  /*46b10*/  LDL.LU.64 R16, [R1+0x1ca0] ;  /* 0x001ca00001107983 */ /* 0x000ea80000300a00 */
[----:B--2---:R0:W-:Y:S04]  /*46b20*/  STS.128 [R0+0x80], R16 ;  /* 0x0000801000007388 */ /* 0x0041e80000000c00 */
[----:B0-----:R-:W2:Y:S04]  /*46b30*/  LDL.LU.64 R18, [R1+0x1c98] ;  /* 0x001c980001127983 */ /* 0x001ea80000300a00 */
[----:B------:R-:W2:Y:S04]  /*46b40*/  LDL.LU.64 R16, [R1+0x1c90] ;  /* 0x001c900001107983 */ /* 0x000ea80000300a00 */
[----:B------:R-:W-:Y:S01]  /*46b50*/  STS.128 [R0+0x480], R20 ;  /* 0x0004801400007388 */ /* 0x000fe20000000c00 */
[----:B------:R-:W-:-:S02]  /*46b60*/  LOP3.LUT R29, R28, 0x20, RZ, 0x3c, !PT ;  /* 0x000000201c1d7812 */ /* 0x000fc400078e3cff */
[C---:B------:R-:W-:Y:S02]  /*46b70*/  LOP3.LUT R3, R28.reuse, 0x40, RZ, 0x3c, !PT ;  /* 0x000000401c037812 */ /* 0x040fe400078e3cff */
[----:B------:R-:W-:Y:S01]  /*46b80*/  LOP3.LUT R2, R28, 0x60, RZ, 0x3c, !PT ;  /* 0x000000601c027812 */ /* 0x000fe200078e3cff */
[----:B--2---:R0:W-:Y:S04]  /*46b90*/  STS.128 [R0+0x400], R16 ;  /* 0x0004001000007388 */ /* 0x0041e80000000c00 */
[----:B------:R-:W-:Y:S06]  /*46ba0*/  BAR.SYNC.DEFER_BLOCKING 0x0 ;  /* 0x0000000000007b1d */ /* 0x000fec0000010000 */
[----:B0-----:R-:W2:Y:S04]  /*46bb0*/  LDL.LU R16, [R1] ;  /* 0x0000000001107983 */ /* 0x001ea80000300800 */
[----:B------:R-:W2:Y:S04]  /*46bc0*/  LDL.LU R17, [R1+0x4] ;  /* 0x0000040001117983 */ /* 0x000ea80000300800 */
[----:B------:R-:W2:Y:S04]  /*46bd0*/  LDL.LU R18, [R1+0x8] ;  /* 0x0000080001127983 */ /* 0x000ea80000300800 */
[----:B------:R-:W0:Y:S04]  /*46be0*/  LDS.128 R20, [R28] ;  /* 0x000000001c147984 */ /* 0x000e280000000c00 */
[----:B------:R-:W2:Y:S04]  /*46bf0*/  LDL.LU R19, [R1+0xc] ;  /* 0x00000c0001137983 */ /* 0x000ea80000300800 */
[----:B0-----:R-:W-:Y:S04]  /*46c00*/  STL.64 [R1+0x90], R20 ;  /* 0x0000901401007387 */ /* 0x001fe80000100a00 */
[----:B------:R-:W-:Y:S04]  /*46c10*/  STL.64 [R1+0x98], R22 ;  /* 0x0000981601007387 */ /* 0x000fe80000100a00 */
[----:B------:R-:W0:Y:S04]  /*46c20*/  LDS.128 R20, [R29] ;  /* 0x000000001d147984 */ /* 0x000e280000000c00 */
[----:B0-----:R-:W-:Y:S04]  /*46c30*/  STL.64 [R1+0xa0], R20 ;  /* 0x0000a01401007387 */ /* 0x001fe80000100a00 */
[----:B------:R-:W-:Y:S04]  /*46c40*/  STL.64 [R1+0xa8], R22 ;  /* 0x0000a81601007387 */ /* 0x000fe80000100a00 */
[----:B------:R-:W0:Y:S04]  /*46c50*/  LDS.128 R20, [R3] ;  /* 0x0000000003147984 */ /* 0x000e280000000c00 */
[----:B0-----:R-:W-:Y:S04]  /*46c60*/  STL.64 [R1+0xb0], R20 ;  /* 0x0000b01401007387 */ /* 0x001fe80000100a00 */
[----:B------:R-:W-:Y:S04]  /*46c70*/  STL.64 [R1+0xb8], R22 ;  /* 0x0000b81601007387 */ /* 0x000fe80000100a00 */
[----:B------:R-:W0:Y:S04]  /*46c80*/  LDS.128 R20, [R2] ;  /* 0x0000000002147984 */ /* 0x000e280000000c00 */
[----:B------:R-:W-:Y:S06]  /*46c90*/  BAR.SYNC.DEFER_BLOCKING 0x0 ;  /* 0x0000000000007b1d */ /* 0x000fec0000010000 */
[----:B---3--:R-:W-:Y:S04]  /*46ca0*/  STS.128 [R0], R4 ;  /* 0x0000000400007388 */ /* 0x008fe80000000c00 */
[----:B0-----:R-:W-:Y:S04]  /*46cb0*/  STL.64 [R1+0x3a0], R20 ;  /* 0x0003a01401007387 */ /* 0x001fe80000100a00 */
[----:B------:R0:W-:Y:S04]  /*46cc0*/  STL.64 [R1+0x3a8], R22 ;  /* 0x0003a81601007387 */ /* 0x0001e80000100a00 */
[----:B0-----:R-:W3:Y:S04]  /*46cd0*/  LDL.LU.64 R22, [R1+0x1c88] ;  /* 0x001c880001167983 */ /* 0x001ee80000300a00 */
[----:B------:R-:W3:Y:S04]  /*46ce0*/  LDL.LU.64 R20, [R1+0x1c80] ;  /* 0x001c800001147983 */ /* 0x000ee80000300a00 */
[----:B------:R-:W2:Y:S04]  /*46cf0*/  LDL.LU.64 R6, [R1+0x1c78] ;  /* 0x001c780001067983 */ /* 0x000ea80000300a00 */
[----:B------:R-:W2:Y:S04]  /*46d00*/  LDL.LU.64 R4, [R1+0x1c70] ;  /* 0x001c700001047983 */ /* 0x000ea80000300a00 */
[----:B----4-:R0:W-:Y:S04]  /*46d10*/  STS.128 [R0+0x80], R24 ;  /* 0x0000801800007388 */ /* 0x0101e80000000c00 */
[----:B0-----:R-:W4:Y:S04]  /*46d20*/  LDL.LU.64 R26, [R1+0x1c68] ;  /* 0x001c6800011a7983 */ /* 0x001f280000300a00 */
[----:B------:R-:W4:Y:S04]  /*46d30*/  LDL.LU.64 R24, [R1+0x1c60] ;  /* 0x001c600001187983 */ /* 0x000f280000300a00 */
[----:B---3--:R0:W-:Y:S04]  /*46d40*/  STS.128 [R0+0x400], R20 ;  /* 0x0004001400007388 */ /* 0x0081e80000000c00 */
[----:B--2---:R-:W-:Y:S04]  /*46d50*/  STS.128 [R0+0x480], R4 ;  /* 0x0004800400007388 */ /* 0x004fe80000000c00 */
[----:B------:R-:W-:Y:S06]  /*46d60*/  BAR.SYNC.DEFER_BLOCKING 0x0 ;  /* 0x0000000000007b1d */ /* 0x000fec0000010000 */
[----:B0-----:R-:W2:Y:S04]  /*46d70*/  LDL.LU.64 R22, [R1+0x1c58] ;  /* 0x001c580001167983 */ /* 0x001ea80000300a00 */
[----:B------:R-:W2:Y:S04]  /*46d80*/  LDL.LU.64 R20, [R1+0x1c50] ;  /* 0x001c500001147983 */ /* 0x000ea80000300a00 */
[----:B------:R-:W0:Y:S04]  /*46d90*/  LDS.128 R4, [R28] ;  /* 0x000000001c047984 */ /* 0x000e280000000c00 */
        /* <DEDUP_REMOVED lines=10> */
[----:B------:R-:W-:Y:S04]  /*46e40*/  STS.128 [R0], R8 ;  /* 0x0000000800007388 */ /* 0x000fe80000000c00 */
[----:B------:R-:W-:Y:S04]  /*46e50*/  STS.128 [R0+0x80], R12 ;  /* 0x0000800c00007388 */ /* 0x000fe80000000c00 */
[----:B0-----:R-:W-:Y:S04]  /*46e60*/  STL.64 [R1+0xc0], R4 ;  /* 0x0000c00401007387 */ /* 0x001fe80000100a00 */
[----:B------:R0:W-:Y:S04]  /*46e70*/  STL.64 [R1+0xc8], R6 ;  /* 0x0000c80601007387 */ /* 0x0001e80000100a00 */
[----:B0-----:R-:W3:Y:S04]  /*46e80*/  LDL.LU.64 R6, [R1+0x1c48] ;  /* 0x001c480001067983 */ /* 0x001ee80000300a00 */
[----:B------:R-:W3:Y:S04]  /*46e90*/  LDL.LU.64 R4, [R1+0x1c40] ;  /* 0x001c400001047983 */ /* 0x000ee80000300a00 */
[----:B------:R-:W3:Y:S04]  /*46ea0*/  LDL.LU.64 R10, [R1+0x1c38] ;  /* 0x001c3800010a7983 */ /* 0x000ee80000300a00 */
[----:B------:R-:W3:Y:S04]  /*46eb0*/  LDL.LU.64 R8, [R1+0x1c30] ;  /* 0x001c300001087983 */ /* 0x000ee80000300a00 */
[----:B------:R-:W3:Y:S04]  /*46ec0*/  LDL.LU.64 R14, [R1+0x1c28] ;  /* 0x001c2800010e7983 */ /* 0x000ee80000300a00 */
[----:B------:R-:W3:Y:S04]  /*46ed0*/  LDL.LU.64 R12, [R1+0x1c20] ;  /* 0x001c2000010c7983 */ /* 0x000ee80000300a00 */
[----:B----4-:R-:W-:Y:S04]  /*46ee0*/  STS.128 [R0+0x400], R24 ;  /* 0x0004001800007388 */ /* 0x010fe80000000c00 */
[----:B--2---:R-:W-:Y:S04]  /*46ef0*/  STS.128 [R0+0x480], R20 ;  /* 0x0004801400007388 */ /* 0x004fe80000000c00 */
[----:B------:R-:W-:Y:S06]  /*46f00*/  BAR.SYNC.DEFER_BLOCKING 0x0 ;  /* 0x0000000000007b1d */ /* 0x000fec0000010000 */
[----:B------:R-:W0:Y:S04]  /*46f10*/  LDS.128 R24, [R28] ;  /* 0x000000001c187984 */ /* 0x000e280000000c00 */
[----:B------:R-:W1:Y:S04]  /*46f20*/  LDS.128 R20, [R29] ;  /* 0x000000001d147984 */ /* 0x000e680000000c00 */
[----:B0-----:R-:W-:Y:S04]  /*46f30*/  STL.64 [R1+0x10], R24 ;  /* 0x0000101801007387 */ /* 0x001fe80000100a00 */
[----:B------:R-:W-:Y:S04]  /*46f40*/  STL.64 [R1+0x18], R26 ;  /* 0x0000181a01007387 */ /* 0x000fe80000100a00 */
[----:B-1----:R-:W-:Y:S04]  /*46f50*/  STL.64 [R1+0x20], R20 ;  /* 0x0000201401007387 */ /* 0x002fe80000100a00 */
[----:B------:R-:W-:Y:S04]  /*46f60*/  STL.64 [R1+0x28], R22 ;  /* 0x0000281601007387 */ /* 0x000fe80000100a00 */
[----:B------:R-:W0:Y:S04]  /*46f70*/  LDS.128 R24, [R3] ;  /* 0x0000000003187984 */ /* 0x000e280000000c00 */
[----:B------:R-:W1:Y:S04]  /*46f80*/  LDS.128 R20, [R2] ;  /* 0x0000000002147984 */ /* 0x000e680000000c00 */
[----:B------:R-:W-:Y:S06]  /*46f90*/  BAR.SYNC.DEFER_BLOCKING 0x0 ;  /* 0x0000000000007b1d */ /* 0x000fec0000010000 */
[----:B------:R-:W-:Y:S04]  /*46fa0*/  STS.128 [R0], R16 ;  /* 0x0000001000007388 */ /* 0x000fe80000000c00 */
[----:B0-----:R-:W-:Y:S04]  /*46fb0*/  STL.64 [R1+0x30], R24 ;  /* 0x0000301801007387 */ /* 0x001fe80000100a00 */
[----:B------:R-:W-:Y:S04]  /*46fc0*/  STL.64 [R1+0x38], R26 ;  /* 0x0000381a01007387 */ /* 0x000fe80000100a00 */
[----:B-1----:R-:W-:Y:S04]  /*46fd0*/  STL.64 [R1+0x80], R20 ;  /* 0x0000801401007387 */ /* 0x002fe80000100a00 */
[----:B------:R-:W-:Y:S04]  /*46fe0*/  STL.64 [R1+0x88], R22 ;  /* 0x0000881601007387 */ /* 0x000fe80000100a00 */
[----:B---3--:R-:W-:Y:S04]  /*46ff0*/  STS.128 [R0+0x80], R4 ;  /* 0x0000800400007388 */ /* 0x008fe80000000c00 */
[----:B------:R-:W-:Y:S04]  /*47000*/  STS.128 [R0+0x400], R8 ;  /* 0x0004000800007388 */ /* 0x000fe80000000c00 */
[----:B------:R-:W-:Y:S04]  /*47010*/  STS.128 [R0+0x480], R12 ;  /* 0x0004800c00007388 */ /* 0x000fe80000000c00 */
[----:B------:R-:W-:Y:S06]  /*47020*/  BAR.SYNC.DEFER_BLOCKING 0x0 ;  /* 0x0000000000007b1d */ /* 0x000fec0000010000 */
[----:B------:R-:W0:Y:S04]  /*47030*/  LDS.128 R4, [R28] ;  /* 0x000000001c047984 */ /* 0x000e280000000c00 */
[----:B------:R-:W1:Y:S04]  /*47040*/  LDS.128 R8, [R29] ;  /* 0x000000001d087984 */ /* 0x000e680000000c00 */
[----:B------:R-:W2:Y:S04]  /*47050*/  LDS.128 R12, [R2] ;  /* 0x00000000020c7984 */ /* 0x000ea80000000c00 */
[----:B0-----:R-:W-:Y:S04]  /*47060*/  STL [R1+0x1a84], R5 ;  /* 0x001a840501007387 */ /* 0x001fe80000100800 */
[----:B------:R2:W-:Y:S04]  /*47070*/  STL [R1+0x1a78], R6 ;  /* 0x001a780601007387 */ /* 0x0005e80000100800 */
[----:B------:R-:W-:Y:S04]  /*47080*/  STL [R1+0x1a6c], R7 ;  /* 0x001a6c0701007387 */ /* 0x000fe80000100800 */
[----:B------:R-:W3:Y:S04]  /*47090*/  LDL.LU R20, [R1+0xe0] ;  /* 0x0000e00001147983 */ /* 0x000ee80000300800 */
[----:B-1----:R-:W-:Y:S04]  /*470a0*/  STL.64 [R1], R8 ;  /* 0x0000000801007387 */ /* 0x002fe80000100a00 */
[----:B------:R-:W-:Y:S04]  /*470b0*/  STL.64 [R1+0x8], R10 ;  /* 0x0000080a01007387 */ /* 0x000fe80000100a00 */
[----:B------:R-:W3:Y:S04]  /*470c0*/  LDL.LU R21, [R1+0xe4] ;  /* 0x0000e40001157983 */ /* 0x000ee80000300800 */
[----:B------:R-:W4:Y:S04]  /*470d0*/  LDL.LU R22, [R1+0xe8] ;  /* 0x0000e80001167983 */ /* 0x000f280000300800 */
[----:B------:R-:W4:Y:S04]  /*470e0*/  LDL.LU R23, [R1+0xec] ;  /* 0x0000ec0001177983 */ /* 0x000f280000300800 */
[----:B------:R-:W0:Y:S01]  /*470f0*/  LDS.128 R8, [R3] ;  /* 0x0000000003087984 */ /* 0x000e220000000c00 */
[----:B--2---:R-:W-:-:S03]  /*47100*/  IMAD.MOV.U32 R6, RZ, RZ, R13 ;  /* 0x000000ffff067224 */ /* 0x004fc600078e000d */
[----:B------:R-:W-:Y:S06]  /*47110*/  BAR.SYNC.DEFER_BLOCKING 0x0 ;  /* 0x0000000000007b1d */ /* 0x000fec0000010000 */
[----:B----4-:R-:W-:Y:S04]  /*47120*/  STL.64 [R1+0x1c08], R22 ;  /* 0x001c081601007387 */ /* 0x010fe80000100a00 */
[----:B---3--:R1:W-:Y:S04]  /*47130*/  STL.64 [R1+0x1c00], R20 ;  /* 0x001c001401007387 */ /* 0x0083e80000100a00 */
[----:B-1----:R-:W2:Y:S04]  /*47140*/  LDL.LU R20, [R1+0x100] ;  /* 0x0001000001147983 */ /* 0x002ea80000300800 */
[----:B------:R-:W2:Y:S04]  /*47150*/  LDL.LU R21, [R1+0x104] ;  /* 0x0001040001157983 */ /* 0x000ea80000300800 */
[----:B------:R-:W3:Y:S04]  /*47160*/  LDL.LU R22, [R1+0x108] ;  /* 0x0001080001167983 */ /* 0x000ee80000300800 */
[----:B------:R-:W3:Y:S04]  /*47170*/  LDL.LU R23, [R1+0x10c] ;  /* 0x00010c0001177983 */ /* 0x000ee80000300800 */
[----:B---3--:R-:W-:Y:S04]  /*47180*/  STL.64 [R1+0x1c18], R22 ;  /* 0x001c181601007387 */ /* 0x008fe80000100a00 */
[----:B--2---:R1:W-:Y:S04]  /*47190*/  STL.64 [R1+0x1c10], R20 ;  /* 0x001c101401007387 */ /* 0x0043e80000100a00 */
[----:B-1----:R-:W2:Y:S04]  /*471a0*/  LDL.LU R20, [R1+0x110] ;  /* 0x0001100001147983 */ /* 0x002ea80000300800 */
        /* <DEDUP_REMOVED lines=11> */
[----:B0-----:R-:W-:Y:S04]  /*47260*/  STL [R1+0x1a80], R9 ;  /* 0x001a800901007387 */ /* 0x001fe80000100800 */
[----:B------:R0:W-:Y:S04]  /*47270*/  STL [R1+0x1a74], R10 ;  /* 0x001a740a01007387 */ /* 0x0001e80000100800 */
[----:B------:R-:W-:Y:S04]  /*47280*/  STL [R1+0x1a70], R11 ;  /* 0x001a700b01007387 */ /* 0x000fe80000100800 */
[----:B------:R1:W-:Y:S01]  /*47290*/  STL.64 [R1+0x48], R14 ;  /* 0x0000480e01007387 */ /* 0x0003e20000100a00 */
[----:B0-----:R-:W-:-:S03]  /*472a0*/  IMAD.MOV.U32 R10, RZ, RZ, R12 ;  /* 0x000000ffff0a7224 */ /* 0x001fc600078e000c */
[----:B------:R-:W3:Y:S04]  /*472b0*/  LDL.LU R12, [R1+0x150] ;  /* 0x00015000010c7983 */ /* 0x000ee80000300800 */
[----:B------:R-:W3:Y:S04]  /*472c0*/  LDL.LU R13, [R1+0x154] ;  /* 0x00015400010d7983 */ /* 0x000ee80000300800 */
[----:B-1----:R-:W3:Y:S04]  /*472d0*/  LDL.LU R14, [R1+0x158] ;  /* 0x00015800010e7983 */ /* 0x002ee80000300800 */
[----:B------:R-:W3:Y:S04]  /*472e0*/  LDL.LU R15, [R1+0x15c] ;  /* 0x00015c00010f7983 */ /* 0x000ee80000300800 */
[----:B------:R-:W-:Y:S04]  /*472f0*/  STL [R1+0x1aac], R10 ;  /* 0x001aac0a01007387 */ /* 0x000fe80000100800 */
[----:B------:R0:W-:Y:S04]  /*47300*/  STL [R1+0x1aa8], R8 ;  /* 0x001aa80801007387 */ /* 0x0001e80000100800 */
[----:B0-----:R-:W3:Y:S04]  /*47310*/  LDL.LU R8, [R1+0x140] ;  /* 0x0001400001087983 */ /* 0x001ee80000300800 */
[----:B------:R-:W3:Y:S04]  /*47320*/  LDL.LU R9, [R1+0x144] ;  /* 0x0001440001097983 */ /* 0x000ee80000300800 */
[----:B------:R-:W3:Y:S04]  /*47330*/  LDL.LU R10, [R1+0x148] ;  /* 0x00014800010a7983 */ /* 0x000ee80000300800 */
[----:B------:R-:W3:Y:S04]  /*47340*/  LDL.LU R11, [R1+0x14c] ;  /* 0x00014c00010b7983 */ /* 0x000ee80000300800 */
[----:B------:R-:W-:Y:S04]  /*47350*/  STL [R1+0x1a7c], R6 ;  /* 0x001a7c0601007387 */ /* 0x000fe80000100800 */
[----:B------:R0:W-:Y:S04]  /*47360*/  STL [R1+0x1b48], R4 ;  /* 0x001b480401007387 */ /* 0x0001e80000100800 */
[----:B0-----:R-:W3:Y:S04]  /*47370*/  LDL.LU R4, [R1+0x130] ;  /* 0x0001300001047983 */ /* 0x001ee80000300800 */
[----:B------:R-:W3:Y:S04]  /*47380*/  LDL.LU R5, [R1+0x134] ;  /* 0x0001340001057983 */ /* 0x000ee80000300800 */
[----:B------:R-:W3:Y:S04]  /*47390*/  LDL.LU R6, [R1+0x138] ;  /* 0x0001380001067983 */ /* 0x000ee80000300800 */
[----:B------:R-:W3:Y:S04]  /*473a0*/  LDL.LU R7, [R1+0x13c] ;  /* 0x00013c0001077983 */ /* 0x000ee80000300800 */
[----:B--2---:R0:W-:Y:S04]  /*473b0*/  STS.128 [R0], R20 ;  /* 0x0000001400007388 */ /* 0x0041e80000000c00 */
[----:B0-----:R-:W2:Y:S04]  /*473c0*/  LDL.LU.64 R22, [R1+0x1c18] ;  /* 0x001c180001167983 */ /* 0x001ea80000300a00 */
[----:B------:R-:W2:Y:S04]  /*473d0*/  LDL.LU.64 R20, [R1+0x1c10] ;  /* 0x001c100001147983 */ /* 0x000ea80000300a00 */
[----:B--2---:R0:W-:Y:S04]  /*473e0*/  STS.128 [R0+0x80], R20 ;  /* 0x0000801400007388 */ /* 0x0041e80000000c00 */
[----:B0-----:R-:W2:Y:S04]  /*473f0*/  LDL.LU.64 R22, [R1+0x1c08] ;  /* 0x001c080001167983 */ /* 0x001ea80000300a00 */
[----:B------:R-:W2:Y:S04]  /*47400*/  LDL.LU.64 R20, [R1+0x1c00] ;  /* 0x001c000001147983 */ /* 0x000ea80000300a00 */
[----:B---3--:R0:W-:Y:S04]  /*47410*/  STS.128 [R0+0x400], R16 ;  /* 0x0004001000007388 */ /* 0x0081e80000000c00 */
[----:B0-----:R-:W3:Y:S04]  /*47420*/  LDL.LU.64 R18, [R1+0x1bf8] ;  /* 0x001bf80001127983 */ /* 0x001ee80000300a00 */
[----:B------:R-:W3:Y:S04]  /*47430*/  LDL.LU.64 R16, [R1+0x1bf0] ;  /* 0x001bf00001107983 */ /* 0x000ee80000300a00 */
[----:B--2---:R-:W-:Y:S04]  /*47440*/  STS.128 [R0+0x480], R20 ;  /* 0x0004801400007388 */ /* 0x004fe80000000c00 */
[----:B------:R-:W-:Y:S06]  /*47450*/  BAR.SYNC.DEFER_BLOCKING 0x0 ;  /* 0x0000000000007b1d */ /* 0x000fec0000010000 */
        /* <DEDUP_REMOVED lines=11> */
[----:B----4-:R-:W-:Y:S04]  /*47510*/  STS.128 [R0], R24 ;  /* 0x0000001800007388 */ /* 0x010fe80000000c00 */
[----:B0-----:R-:W-:Y:S04]  /*47520*/  STL.64 [R1+0x410], R20 ;  /* 0x0004101401007387 */ /* 0x001fe80000100a00 */
[----:B------:R0:W-:Y:S04]  /*47530*/  STL.64 [R1+0x418], R22 ;  /* 0x0004181601007387 */ /* 0x0001e80000100a00 */
[----:B0-----:R-:W2:Y:S04]  /*47540*/  LDL.LU.64 R22, [R1+0x1be8] ;  /* 0x001be80001167983 */ /* 0x001ea80000300a00 */
[----:B------:R-:W2:Y:S04]  /*47550*/  LDL.LU.64 R20, [R1+0x1be0] ;  /* 0x001be00001147983 */ /* 0x000ea80000300a00 */
[----:B------:R-:W4:Y:S04]  /*47560*/  LDL.LU.64 R26, [R1+0x1bd8] ;  /* 0x001bd800011a7983 */ /* 0x000f280000300a00 */
[----:B------:R-:W4:Y:S04]  /*47570*/  LDL.LU.64 R24, [R1+0x1bd0] ;  /* 0x001bd00001187983 */ /* 0x000f280000300a00 */
[----:B---3--:R0:W-:Y:S04]  /*47580*/  STS.128 [R0+0x80], R16 ;  /* 0x0000801000007388 */ /* 0x0081e80000000c00 */
[----:B0-----:R-:W3:Y:S04]  /*47590*/  LDL.LU R16, [R1+0x120] ;  /* 0x0001200001107983 */ /* 0x001ee80000300800 */
[----:B------:R-:W3:Y:S04]  /*475a0*/  LDL.LU R17, [R1+0x124] ;  /* 0x0001240001117983 */ /* 0x000ee80000300800 */
[----:B------:R-:W3:Y:S04]  /*475b0*/  LDL.LU R18, [R1+0x128] ;  /* 0x0001280001127983 */ /* 0x000ee80000300800 */
[----:B------:R-:W3:Y:S04]  /*475c0*/  LDL.LU R19, [R1+0x12c] ;  /* 0x00012c0001137983 */ /* 0x000ee80000300800 */
[----:B--2---:R-:W-:Y:S04]  /*475d0*/  STS.128 [R0+0x400], R20 ;  /* 0x0004001400007388 */ /* 0x004fe80000000c00 */
[----:B----4-:R0:W-:Y:S04]  /*475e0*/  STS.128 [R0+0x480], R24 ;  /* 0x0004801800007388 */ /* 0x0101e80000000c00 */
[----:B------:R-:W-:Y:S04]  /*475f0*/  STL [R1+0x1a88], R23 ;  /* 0x001a881701007387 */ /* 0x000fe80000100800 */
[----:B------:R-:W-:Y:S06]  /*47600*/  BAR.SYNC.DEFER_BLOCKING 0x0 ;  /* 0x0000000000007b1d */ /* 0x000fec0000010000 */
[----:B------:R-:W1:Y:S01]  /*47610*/  LDS.128 R20, [R28] ;  /* 0x000000001c147984 */ /* 0x000e620000000c00 */
[----:B0-----:R-:W-:-:S03]  /*47620*/  LOP3.LUT R27, R28, 0x40, RZ, 0x3c, !PT ;  /* 0x000000401c1b7812 */ /* 0x001fc600078e3cff */
[----:B-1----:R-:W-:Y:S04]  /*47630*/  STL.64 [R1+0x100], R20 ;  /* 0x0001001401007387 */ /* 0x002fe80000100a00 */
        /* <DEDUP_REMOVED lines=9> */
[----:B---3--:R1:W-:Y:S04]  /*476d0*/  STS.128 [R0], R16 ;  /* 0x0000001000007388 */ /* 0x0083e80000000c00 */
[----:B------:R-:W-:Y:S04]  /*476e0*/  STS.128 [R0+0x80], R4 ;  /* 0x0000800400007388 */ /* 0x000fe80000000c00 */
[----:B------:R-:W-:Y:S04]  /*476f0*/  STS.128 [R0+0x400], R8 ;  /* 0x0004000800007388 */ /* 0x000fe80000000c00 */
[----:B------:R-:W-:Y:S04]  /*47700*/  STS.128 [R0+0x480], R12 ;  /* 0x0004800c00007388 */ /* 0x000fe80000000c00 */
[----:B------:R-:W-:Y:S06]  /*47710*/  BAR.SYNC.DEFER_BLOCKING 0x0 ;  /* 0x0000000000007b1d */ /* 0x000fec0000010000 */
[----:B------:R-:W2:Y:S04]  /*47720*/  LDS.128 R8, [R28] ;  /* 0x000000001c087984 */ /* 0x000ea80000000c00 */
[----:B------:R-:W3:Y:S04]  /*47730*/  LDS.128 R4, [R29] ;  /* 0x000000001d047984 */ /* 0x000ee80000000c00 */
[----:B0-----:R-:W-:Y:S04]  /*47740*/  STL.64 [R1+0x400], R20 ;  /* 0x0004001401007387 */ /* 0x001fe80000100a00 */
[----:B------:R-:W-:Y:S04]  /*47750*/  STL.64 [R1+0x408], R22 ;  /* 0x0004081601007387 */ /* 0x000fe80000100a00 */
[----:B-1----:R-:W4:Y:S04]  /*47760*/  LDL.LU R16, [R1+0x200] ;  /* 0x0002000001107983 */ /* 0x002f280000300800 */
[----:B--2---:R-:W-:Y:S04]  /*47770*/  STL.64 [R1+0xf0], R8 ;  /* 0x0000f00801007387 */ /* 0x004fe80000100a00 */
[----:B------:R-:W-:Y:S04]  /*47780*/  STL.64 [R1+0xf8], R10 ;  /* 0x0000f80a01007387 */ /* 0x000fe80000100a00 */
[----:B---3--:R-:W-:Y:S04]  /*47790*/  STL.64 [R1+0x120], R4 ;  /* 0x0001200401007387 */ /* 0x008fe80000100a00 */
[----:B------:R-:W-:Y:S04]  /*477a0*/  STL.64 [R1+0x128], R6 ;  /* 0x0001280601007387 */ /* 0x000fe80000100a00 */
[----:B------:R-:W4:Y:S04]  /*477b0*/  LDL.LU R17, [R1+0x204] ;  /* 0x0002040001117983 */ /* 0x000f280000300800 */
[----:B------:R-:W2:Y:S04]  /*477c0*/  LDL.LU R18, [R1+0x208] ;  /* 0x0002080001127983 */ /* 0x000ea80000300800 */
[----:B------:R-:W2:Y:S04]  /*477d0*/  LDL.LU R19, [R1+0x20c] ;  /* 0x00020c0001137983 */ /* 0x000ea80000300800 */
[----:B--2---:R-:W-:Y:S04]  /*477e0*/  STL.64 [R1+0x1b58], R18 ;  /* 0x001b581201007387 */ /* 0x004fe80000100a00 */
[----:B----4-:R0:W-:Y:S04]  /*477f0*/  STL.64 [R1+0x1b50], R16 ;  /* 0x001b501001007387 */ /* 0x0101e80000100a00 */
[----:B0-----:R-:W2:Y:S04]  /*47800*/  LDL.LU R16, [R1+0x1d0] ;  /* 0x0001d00001107983 */ /* 0x001ea80000300800 */
[----:B------:R-:W2:Y:S04]  /*47810*/  LDL.LU R17, [R1+0x1d4] ;  /* 0x0001d40001117983 */ /* 0x000ea80000300800 */
[----:B------:R-:W3:Y:S04]  /*47820*/  LDL.LU R18, [R1+0x1d8] ;  /* 0x0001d80001127983 */ /* 0x000ee80000300800 */
[----:B------:R-:W3:Y:S04]  /*47830*/  LDL.LU R19, [R1+0x1dc] ;  /* 0x0001dc0001137983 */ /* 0x000ee80000300800 */
[----:B---3--:R-:W-:Y:S04]  /*47840*/  STL.64 [R1+0x1b68], R18 ;  /* 0x001b681201007387 */ /* 0x008fe80000100a00 */
[----:B--2---:R0:W-:Y:S04]  /*47850*/  STL.64 [R1+0x1b60], R16 ;  /* 0x001b601001007387 */ /* 0x0041e80000100a00 */
[----:B0-----:R-:W2:Y:S04]  /*47860*/  LDL.LU R16, [R1+0x1c0] ;  /* 0x0001c00001107983 */ /* 0x001ea80000300800 */
        /* <DEDUP_REMOVED lines=13> */
[----:B----4-:R-:W-:Y:S04]  /*47940*/  STL.64 [R1+0x1bb8], R14 ;  /* 0x001bb80e01007387 */ /* 0x010fe80000100a00 */
[----:B--2---:R0:W-:Y:S04]  /*47950*/  STL.64 [R1+0x1bb0], R12 ;  /* 0x001bb00c01007387 */ /* 0x0041e80000100a00 */
[----:B0-----:R-:W2:Y:S04]  /*47960*/  LDL.LU R12, [R1+0x160] ;  /* 0x00016000010c7983 */ /* 0x001ea80000300800 */
[----:B------:R-:W2:Y:S04]  /*47970*/  LDL.LU R13, [R1+0x164] ;  /* 0x00016400010d7983 */ /* 0x000ea80000300800 */
[----:B------:R-:W4:Y:S04]  /*47980*/  LDL.LU R14, [R1+0x168] ;  /* 0x00016800010e7983 */ /* 0x000f280000300800 */
[----:B------:R-:W4:Y:S04]  /*47990*/  LDL.LU R15, [R1+0x16c] ;  /* 0x00016c00010f7983 */ /* 0x000f280000300800 */
[----:B----4-:R-:W-:Y:S04]  /*479a0*/  STL.64 [R1+0x1bc8], R14 ;  /* 0x001bc80e01007387 */ /* 0x010fe80000100a00 */
[----:B--2---:R-:W-:Y:S04]  /*479b0*/  STL.64 [R1+0x1bc0], R12 ;  /* 0x001bc00c01007387 */ /* 0x004fe80000100a00 */
[----:B---3--:R-:W-:Y:S04]  /*479c0*/  STL.64 [R1+0x1b78], R18 ;  /* 0x001b781201007387 */ /* 0x008fe80000100a00 */
[----:B------:R0:W-:Y:S04]  /*479d0*/  STL.64 [R1+0x1b70], R16 ;  /* 0x001b701001007387 */ /* 0x0001e80000100a00 */
[----:B------:R-:W1:Y:S04]  /*479e0*/  LDS.128 R12, [R27] ;  /* 0x000000001b0c7984 */ /* 0x000e680000000c00 */
        /* <DEDUP_REMOVED lines=28> */
[----:B-1----:R-:W-:Y:S04]  /*47bb0*/  STL.64 [R1+0x130], R12 ;  /* 0x0001300c01007387 */ /* 0x002fe80000100a00 */
[----:B------:R-:W-:Y:S04]  /*47bc0*/  STL.64 [R1+0x138], R14 ;  /* 0x0001380e01007387 */ /* 0x000fe80000100a00 */
[----:B------:R-:W0:Y:S04]  /*47bd0*/  LDS.128 R12, [R2] ;  /* 0x00000000020c7984 */ /* 0x000e280000000c00 */
[----:B------:R-:W-:Y:S06]  /*47be0*/  BAR.SYNC.DEFER_BLOCKING 0x0 ;  /* 0x0000000000007b1d */ /* 0x000fec0000010000 */
[----:B0-----:R-:W-:Y:S04]  /*47bf0*/  STL.64 [R1+0x150], R12 ;  /* 0x0001500c01007387 */ /* 0x001fe80000100a00 */
[----:B------:R0:W-:Y:S04]  /*47c00*/  STL.64 [R1+0x158], R14 ;  /* 0x0001580e01007387 */ /* 0x0001e80000100a00 */
[----:B0-----:R-:W2:Y:S04]  /*47c10*/  LDL.LU.64 R14, [R1+0x1bc8] ;  /* 0x001bc800010e7983 */ /* 0x001ea80000300a00 */
[----:B------:R-:W2:Y:S04]  /*47c20*/  LDL.LU.64 R12, [R1+0x1bc0] ;  /* 0x001bc000010c7983 */ /* 0x000ea80000300a00 */
[----:B--2---:R0:W-:Y:S04]  /*47c30*/  STS.128 [R0], R12 ;  /* 0x0000000c00007388 */ /* 0x0041e80000000c00 */
[----:B0-----:R-:W2:Y:S04]  /*47c40*/  LDL.LU.64 R14, [R1+0x1bb8] ;  /* 0x001bb800010e7983 */ /* 0x001ea80000300a00 */
[----:B------:R-:W2:Y:S04]  /*47c50*/  LDL.LU.64 R12, [R1+0x1bb0] ;  /* 0x001bb000010c7983 */ /* 0x000ea80000300a00 */
[----:B--2---:R0:W-:Y:S04]  /*47c60*/  STS.128 [R0+0x80], R12 ;  /* 0x0000800c00007388 */ /* 0x0041e80000000c00 */
[----:B0-----:R-:W2:Y:S04]  /*47c70*/  LDL.LU.64 R14, [R1+0x1ba8] ;  /* 0x001ba800010e7983 */ /* 0x001ea80000300a00 */
[----:B------:R-:W2:Y:S04]  /*47c80*/  LDL.LU.64 R12, [R1+0x1ba0] ;  /* 0x001ba000010c7983 */ /* 0x000ea80000300a00 */
[----:B------:R-:W-:Y:S04]  /*47c90*/  STS.128 [R0+0x480], R16 ;  /* 0x0004801000007388 */ /* 0x000fe80000000c00 */
[----:B--2---:R0:W-:Y:S04]  /*47ca0*/  STS.128 [R0+0x400], R12 ;  /* 0x0004000c00007388 */ /* 0x0041e80000000c00 */
[----:B------:R-:W-:Y:S06]  /*47cb0*/  BAR.SYNC.DEFER_BLOCKING 0x0 ;  /* 0x0000000000007b1d */ /* 0x000fec0000010000 */
[----:B0-----:R-:W2:Y:S04]  /*47cc0*/  LDL.LU R12, [R1+0x220] ;  /* 0x00022000010c7983 */ /* 0x001ea80000300800 */
        /* <DEDUP_REMOVED lines=14> */
[----:B------:R0:W-:Y:S04]  /*47db0*/  STL.64 [R1+0x148], R18 ;  /* 0x0001481201007387 */ /* 0x0001e80000100a00 */
[----:B0-----:R-:W2:Y:S04]  /*47dc0*/  LDL.LU.64 R18, [R1+0x1b98] ;  /* 0x001b980001127983 */ /* 0x001ea80000300a00 */
[----:B------:R-:W2:Y:S04]  /*47dd0*/  LDL.LU.64 R16, [R1+0x1b90] ;  /* 0x001b900001107983 */ /* 0x000ea80000300a00 */
[----:B------:R-:W-:Y:S06]  /*47de0*/  BAR.SYNC.DEFER_BLOCKING 0x0 ;  /* 0x0000000000007b1d */ /* 0x000fec0000010000 */
[----:B--2---:R0:W-:Y:S04]  /*47df0*/  STS.128 [R0], R16 ;  /* 0x0000001000007388 */ /* 0x0041e80000000c00 */
[----:B0-----:R-:W2:Y:S04]  /*47e00*/  LDL.LU.64 R18, [R1+0x1b88] ;  /* 0x001b880001127983 */ /* 0x001ea80000300a00 */
[----:B------:R-:W2:Y:S04]  /*47e10*/  LDL.LU.64 R16, [R1+0x1b80] ;  /* 0x001b800001107983 */ /* 0x000ea80000300a00 */
[----:B--2---:R0:W-:Y:S04]  /*47e20*/  STS.128 [R0+0x80], R16 ;  /* 0x0000801000007388 */ /* 0x0041e80000000c00 */
[----:B0-----:R-:W2:Y:S04]  /*47e30*/  LDL.LU.64 R18, [R1+0x1b78] ;  /* 0x001b780001127983 */ /* 0x001ea80000300a00 */
[----:B------:R-:W2:Y:S04]  /*47e40*/  LDL.LU.64 R16, [R1+0x1b70] ;  /* 0x001b700001107983 */ /* 0x000ea80000300a00 */
[----:B--2---:R0:W-:Y:S04]  /*47e50*/  STS.128 [R0+0x400], R16 ;  /* 0x0004001000007388 */ /* 0x0041e80000000c00 */
[----:B0-----:R-:W2:Y:S04]  /*47e60*/  LDL.LU.64 R18, [R1+0x1b68] ;  /* 0x001b680001127983 */ /* 0x001ea80000300a00 */
[----:B------:R-:W2:Y:S04]  /*47e70*/  LDL.LU.64 R16, [R1+0x1b60] ;  /* 0x001b600001107983 */ /* 0x000ea80000300a00 */
        /* <DEDUP_REMOVED lines=13> */
[----:B0-----:R-:W-:Y:S04]  /*47f50*/  STL.64 [R1+0x440], R16 ;  /* 0x0004401001007387 */ /* 0x001fe80000100a00 */
[----:B------:R0:W-:Y:S04]  /*47f60*/  STL.64 [R1+0x448], R18 ;  /* 0x0004481201007387 */ /* 0x0001e80000100a00 */
[----:B0-----:R-:W2:Y:S04]  /*47f70*/  LDL.LU.64 R18, [R1+0x1b58] ;  /* 0x001b580001127983 */ /* 0x001ea80000300a00 */
[----:B------:R-:W2:Y:S04]  /*47f80*/  LDL.LU.64 R16, [R1+0x1b50] ;  /* 0x001b500001107983 */ /* 0x000ea80000300a00 */
[----:B----4-:R0:W-:Y:S04]  /*47f90*/  STS.128 [R0], R4 ;  /* 0x0000000400007388 */ /* 0x0101e80000000c00 */
[----:B0-----:R-:W4:Y:S04]  /*47fa0*/  LDL.LU R4, [R1+0x1b48] ;  /* 0x001b480001047983 */ /* 0x001f280000300800 */
[----:B---3--:R-:W-:Y:S04]  /*47fb0*/  STS.128 [R0+0x80], R20 ;  /* 0x0000801400007388 */ /* 0x008fe80000000c00 */
[----:B------:R-:W-:Y:S04]  /*47fc0*/  STS.128 [R0+0x480], R8 ;  /* 0x0004800800007388 */ /* 0x000fe80000000c00 */
[----:B--2---:R-:W-:Y:S04]  /*47fd0*/  STS.128 [R0+0x400], R16 ;  /* 0x0004001000007388 */ /* 0x004fe80000000c00 */
[----:B------:R-:W-:Y:S06]  /*47fe0*/  BAR.SYNC.DEFER_BLOCKING 0x0 ;  /* 0x0000000000007b1d */ /* 0x000fec0000010000 */
[----:B------:R-:W0:Y:S04]  /*47ff0*/  LDS.128 R8, [R28] ;  /* 0x000000001c087984 */ /* 0x000e280000000c00 */
[----:B------:R-:W1:Y:S04]  /*48000*/  LDS.128 R20, [R29] ;  /* 0x000000001d147984 */ /* 0x000e680000000c00 */
[----:B------:R-:W-:Y:S04]  /*48010*/  LDS.128 R16, [R27] ;  /* 0x000000001b107984 */ /* 0x000fe80000000c00 */
[----:B0-----:R-:W-:Y:S04]  /*48020*/  STL.64 [R1+0x1a0], R8 ;  /* 0x0001a00801007387 */ /* 0x001fe80000100a00 */
[----:B------:R-:W-:Y:S04]  /*48030*/  STL.64 [R1+0x1a8], R10 ;  /* 0x0001a80a01007387 */ /* 0x000fe80000100a00 */
[----:B------:R-:W0:Y:S04]  /*48040*/  LDS.128 R8, [R2] ;  /* 0x0000000002087984 */ /* 0x000e280000000c00 */
[----:B-1----:R1:W-:Y:S04]  /*48050*/  STL.64 [R1+0x1e0], R20 ;  /* 0x0001e01401007387 */ /* 0x0023e80000100a00 */
[----:B------:R2:W-:Y:S04]  /*48060*/  STL.64 [R1+0x1e8], R22 ;  /* 0x0001e81601007387 */ /* 0x0005e80000100a00 */
[----:B------:R-:W-:Y:S01]  /*48070*/  BAR.SYNC.DEFER_BLOCKING 0x0 ;  /* 0x0000000000007b1d */ /* 0x000fe20000010000 */
[----:B0-----:R-:W-:-:S05]  /*48080*/  IMAD.MOV.U32 R6, RZ, RZ, R11 ;  /* 0x000000ffff067224 */ /* 0x001fca00078e000b */
[----:B------:R-:W-:Y:S04]  /*48090*/  STL.64 [R1+0x450], R8 ;  /* 0x0004500801007387 */ /* 0x000fe80000100a00 */
[----:B------:R-:W-:Y:S04]  /*480a0*/  STL.64 [R1+0x1f0], R16 ;  /* 0x0001f01001007387 */ /* 0x000fe80000100a00 */
[----:B------:R-:W-:Y:S04]  /*480b0*/  STL.64 [R1+0x1f8], R18 ;  /* 0x0001f81201007387 */ /* 0x000fe80000100a00 */
[----:B------:R-:W-:Y:S04]  /*480c0*/  STL [R1+0x458], R10 ;  /* 0x0004580a01007387 */ /* 0x000fe80000100800 */
[----:B------:R-:W-:Y:S04]  /*480d0*/  STL [R1+0x1a90], R6 ;  /* 0x001a900601007387 */ /* 0x000fe80000100800 */
[----:B----4-:R0:W-:Y:S04]  /*480e0*/  STL [R1+0x1a8c], R4 ;  /* 0x001a8c0401007387 */ /* 0x0101e80000100800 */
[----:B-1----:R-:W3:Y:S04]  /*480f0*/  LDL.LU R20, [R1+0x2c0] ;  /* 0x0002c00001147983 */ /* 0x002ee80000300800 */
[----:B------:R-:W3:Y:S04]  /*48100*/  LDL.LU R21, [R1+0x2c4] ;  /* 0x0002c40001157983 */ /* 0x000ee80000300800 */
[----:B--2---:R-:W2:Y:S04]  /*48110*/  LDL.LU R22, [R1+0x2c8] ;  /* 0x0002c80001167983 */ /* 0x004ea80000300800 */
[----:B------:R-:W2:Y:S04]  /*48120*/  LDL.LU R23, [R1+0x2cc] ;  /* 0x0002cc0001177983 */ /* 0x000ea80000300800 */
[----:B--2---:R-:W-:Y:S04]  /*48130*/  STL.64 [R1+0x1af0], R22 ;  /* 0x001af01601007387 */ /* 0x004fe80000100a00 */
[----:B---3--:R-:W-:Y:S04]  /*48140*/  STL.64 [R1+0x1ae8], R20 ;  /* 0x001ae81401007387 */ /* 0x008fe80000100a00 */
[----:B0-----:R-:W2:Y:S04]  /*48150*/  LDL.LU R4, [R1+0x2b0] ;  /* 0x0002b00001047983 */ /* 0x001ea80000300800 */
[----:B------:R-:W2:Y:S04]  /*48160*/  LDL.LU R5, [R1+0x2b4] ;  /* 0x0002b40001057983 */ /* 0x000ea80000300800 */
[----:B------:R-:W3:Y:S04]  /*48170*/  LDL.LU R6, [R1+0x2b8] ;  /* 0x0002b80001067983 */ /* 0x000ee80000300800 */
[----:B------:R-:W3:Y:S04]  /*48180*/  LDL.LU R7, [R1+0x2bc] ;  /* 0x0002bc0001077983 */ /* 0x000ee80000300800 */
[----:B------:R-:W-:Y:S04]  /*48190*/  STS.128 [R0], R12 ;  /* 0x0000000c00007388 */ /* 0x000fe80000000c00 */
        /* <DEDUP_REMOVED lines=8> */
[----:B------:R-:W4:Y:S04]  /*48220*/  LDL.LU R14, [R1+0x248] ;  /* 0x00024800010e7983 */ /* 0x000f280000300800 */
[----:B------:R-:W4:Y:S04]  /*48230*/  LDL.LU R15, [R1+0x24c] ;  /* 0x00024c00010f7983 */ /* 0x000f280000300800 */
[----:B------:R-:W4:Y:S04]  /*48240*/  LDL.LU R8, [R1+0x230] ;  /* 0x0002300001087983 */ /* 0x000f280000300800 */
[----:B------:R-:W4:Y:S04]  /*48250*/  LDL.LU R9, [R1+0x234] ;  /* 0x0002340001097983 */ /* 0x000f280000300800 */
[----:B------:R-:W4:Y:S04]  /*48260*/  LDL.LU R10, [R1+0x238] ;  /* 0x00023800010a7983 */ /* 0x000f280000300800 */
[----:B------:R-:W4:Y:S04]  /*48270*/  LDL.LU R11, [R1+0x23c] ;  /* 0x00023c00010b7983 */ /* 0x000f280000300800 */
        /* <DEDUP_REMOVED lines=24> */
[----:B----4-:R0:W-:Y:S04]  /*48400*/  STS.128 [R0+0x80], R8 ;  /* 0x0000800800007388 */ /* 0x0101e80000000c00 */
[----:B------:R1:W-:Y:S04]  /*48410*/  STS.128 [R0+0x400], R12 ;  /* 0x0004000c00007388 */ /* 0x0003e80000000c00 */
        /* <DEDUP_REMOVED lines=8> */
[----:B0-----:R-:W3:Y:S04]  /*484a0*/  LDL.LU R8, [R1+0x2e0] ;  /* 0x0002e00001087983 */ /* 0x001ee80000300800 */
[----:B------:R-:W3:Y:S04]  /*484b0*/  LDL.LU R9, [R1+0x2e4] ;  /* 0x0002e40001097983 */ /* 0x000ee80000300800 */
[----:B------:R-:W3:Y:S04]  /*484c0*/  LDL.LU R10, [R1+0x2e8] ;  /* 0x0002e800010a7983 */ /* 0x000ee80000300800 */
[----:B------:R-:W3:Y:S04]  /*484d0*/  LDL.LU R11, [R1+0x2ec] ;  /* 0x0002ec00010b7983 */ /* 0x000ee80000300800 */
[----:B-1----:R-:W3:Y:S04]  /*484e0*/  LDL.LU R12, [R1+0x2f0] ;  /* 0x0002f000010c7983 */ /* 0x002ee80000300800 */
[----:B------:R-:W3:Y:S04]  /*484f0*/  LDL.LU R13, [R1+0x2f4] ;  /* 0x0002f400010d7983 */ /* 0x000ee80000300800 */
[----:B------:R-:W3:Y:S04]  /*48500*/  LDL.LU R14, [R1+0x2f8] ;  /* 0x0002f800010e7983 */ /* 0x000ee80000300800 */
[----:B------:R-:W3:Y:S04]  /*48510*/  LDL.LU R15, [R1+0x2fc] ;  /* 0x0002fc00010f7983 */ /* 0x000ee80000300800 */
        /* <DEDUP_REMOVED lines=42> */
[----:B0-----:R-:W2:Y:S04]  /*487c0*/  LDL.LU.64 R6, [R1+0x1b00] ;  /* 0x001b000001067983 */ /* 0x001ea80000300a00 */
[----:B------:R-:W2:Y:S04]  /*487d0*/  LDL.LU.64 R4, [R1+0x1af8] ;  /* 0x001af80001047983 */ /* 0x000ea80000300a00 */
[----:B------:R-:W3:Y:S04]  /*487e0*/  LDL.LU.64 R22, [R1+0x1af0] ;  /* 0x001af00001167983 */ /* 0x000ee80000300a00 */
[----:B------:R-:W3:Y:S04]  /*487f0*/  LDL.LU.64 R20, [R1+0x1ae8] ;  /* 0x001ae80001147983 */ /* 0x000ee80000300a00 */
[----:B----4-:R-:W-:Y:S04]  /*48800*/  STS.128 [R0+0x480], R16 ;  /* 0x0004801000007388 */ /* 0x010fe80000000c00 */
[----:B--2---:R-:W-:Y:S04]  /*48810*/  STS.128 [R0+0x80], R4 ;  /* 0x0000800400007388 */ /* 0x004fe80000000c00 */
[----:B---3--:R-:W-:Y:S04]  /*48820*/  STS.128 [R0+0x400], R20 ;  /* 0x0004001400007388 */ /* 0x008fe80000000c00 */
[----:B------:R-:W-:Y:S06]  /*48830*/  BAR.SYNC.DEFER_BLOCKING 0x0 ;  /* 0x0000000000007b1d */ /* 0x000fec0000010000 */
[----:B------:R-:W0:Y:S04]  /*48840*/  LDS.128 R20, [R28] ;  /* 0x000000001c147984 */ /* 0x000e280000000c00 */
[----:B------:R-:W1:Y:S04]  /*48850*/  LDS.128 R16, [R29] ;  /* 0x000000001d107984 */ /* 0x000e680000000c00 */
[----:B------:R-:W2:Y:S04]  /*48860*/  LDS.128 R4, [R27] ;  /* 0x000000001b047984 */ /* 0x000ea80000000c00 */
[----:B0-----:R-:W-:Y:S04]  /*48870*/  STL.64 [R1+0x240], R20 ;  /* 0x0002401401007387 */ /* 0x001fe80000100a00 */
[----:B------:R-:W-:Y:S04]  /*48880*/  STL.64 [R1+0x248], R22 ;  /* 0x0002481601007387 */ /* 0x000fe80000100a00 */
[----:B------:R-:W-:Y:S04]  /*48890*/  STL [R1+0x1ae4], R27 ;  /* 0x001ae41b01007387 */ /* 0x000fe80000100800 */
[----:B-1----:R-:W-:Y:S04]  /*488a0*/  STL.64 [R1+0x270], R16 ;  /* 0x0002701001007387 */ /* 0x002fe80000100a00 */
[----:B------:R-:W-:Y:S04]  /*488b0*/  STL.64 [R1+0x278], R18 ;  /* 0x0002781201007387 */ /* 0x000fe80000100a00 */
[----:B------:R-:W-:Y:S04]  /*488c0*/  STL [R1+0x1ae0], R24 ;  /* 0x001ae01801007387 */ /* 0x000fe80000100800 */
[----:B--2---:R-:W-:Y:S04]  /*488d0*/  STL.64 [R1+0x2c0], R4 ;  /* 0x0002c00401007387 */ /* 0x004fe80000100a00 */
[----:B------:R-:W-:Y:S04]  /*488e0*/  STL.64 [R1+0x2c8], R6 ;  /* 0x0002c80601007387 */ /* 0x000fe80000100a00 */
[----:B------:R-:W0:Y:S04]  /*488f0*/  LDS.128 R4, [R2] ;  /* 0x0000000002047984 */ /* 0x000e280000000c00 */
[----:B------:R-:W-:Y:S06]  /*48900*/  BAR.SYNC.DEFER_BLOCKING 0x0 ;  /* 0x0000000000007b1d */ /* 0x000fec0000010000 */
[----:B------:R1:W-:Y:S04]  /*48910*/  STS.128 [R0], R8 ;  /* 0x0000000800007388 */ /* 0x0003e80000000c00 */
[----:B0-----:R-:W-:Y:S04]  /*48920*/  STL.64 [R1+0x2d0], R4 ;  /* 0x0002d00401007387 */ /* 0x001fe80000100a00 */
[----:B------:R-:W-:Y:S04]  /*48930*/  STL.64 [R1+0x2d8], R6 ;  /* 0x0002d80601007387 */ /* 0x000fe80000100a00 */
[----:B-1----:R-:W2:Y:S04]  /*48940*/  LDL.LU R8, [R1+0x340] ;  /* 0x0003400001087983 */ /* 0x002ea80000300800 */
        /* <DEDUP_REMOVED lines=27> */
[----:B------:R-:W2:Y:S04]  /*48b00*/  LDL.LU R18, [R1+0x388] ;  /* 0x0003880001127983 */ /* 0x000ea80000300800 */
[----:B------:R-:W2:Y:S04]  /*48b10*/  LDL.LU R19, [R1+0x38c] ;  /* 0x00038c0001137983 */ /* 0x000ea80000300800 */
[----:B------:R-:W-:Y:S04]  /*48b20*/  STS.128 [R0+0x80], R12 ;  /* 0x0000800c00007388 */ /* 0x000fe80000000c00 */
[----:B----4-:R-:W-:Y:S04]  /*48b30*/  STS.128 [R0+0x400], R24 ;  /* 0x0004001800007388 */ /* 0x010fe80000000c00 */
[----:B--2---:R-:W-:Y:S04]  /*48b40*/  STL.64 [R1+0x1aa0], R18 ;  /* 0x001aa01201007387 */ /* 0x004fe80000100a00 */
        /* <DEDUP_REMOVED lines=18> */
[----:B------:R-:W-:Y:S04]  /*48c70*/  STS.128 [R0+0x480], R8 ;  /* 0x0004800800007388 */ /* 0x000fe80000000c00 */
[----:B------:R-:W-:Y:S06]  /*48c80*/  BAR.SYNC.DEFER_BLOCKING 0x0 ;  /* 0x0000000000007b1d */ /* 0x000fec0000010000 */
[----:B------:R-:W3:Y:S04]  /*48c90*/  LDL.LU R24, [R1+0x1ae0] ;  /* 0x001ae00001187983 */ /* 0x000ee80000300800 */
[----:B------:R-:W0:Y:S04]  /*48ca0*/  LDS.128 R8, [R28] ;  /* 0x000000001c087984 */ /* 0x000e280000000c00 */
[----:B0-----:R-:W-:Y:S04]  /*48cb0*/  STL.64 [R1+0x230], R8 ;  /* 0x0002300801007387 */ /* 0x001fe80000100a00 */
[----:B------:R-:W-:Y:S04]  /*48cc0*/  STL.64 [R1+0x238], R10 ;  /* 0x0002380a01007387 */ /* 0x000fe80000100a00 */
[----:B------:R-:W0:Y:S04]  /*48cd0*/  LDS.128 R8, [R29] ;  /* 0x000000001d087984 */ /* 0x000e280000000c00 */
[----:B0-----:R-:W-:Y:S04]  /*48ce0*/  STL.64 [R1+0x260], R8 ;  /* 0x0002600801007387 */ /* 0x001fe80000100a00 */
[----:B------:R-:W-:Y:S04]  /*48cf0*/  STL.64 [R1+0x268], R10 ;  /* 0x0002680a01007387 */ /* 0x000fe80000100a00 */
[----:B--2---:R-:W0:Y:S04]  /*48d00*/  LDS.128 R8, [R27] ;  /* 0x000000001b087984 */ /* 0x004e280000000c00 */
        /* <DEDUP_REMOVED lines=15> */
[----:B------:R-:W3:Y:S04]  /*48e00*/  LDL R26, [R1+0xee4] ;  /* 0x000ee400011a7983 */ /* 0x000ee80000100800 */
[----:B--2---:R0:W-:Y:S04]  /*48e10*/  STS.128 [R0+0x400], R8 ;  /* 0x0004000800007388 */ /* 0x0041e80000000c00 */
[----:B------:R-:W-:Y:S06]  /*48e20*/  BAR.SYNC.DEFER_BLOCKING 0x0 ;  /* 0x0000000000007b1d */ /* 0x000fec0000010000 */
[----:B0-----:R-:W2:Y:S04]  /*48e30*/  LDL.LU R10, [R1+0x1aac] ;  /* 0x001aac00010a7983 */ /* 0x001ea80000300800 */
[----:B------:R-:W2:Y:S04]  /*48e40*/  LDL.LU R8, [R1+0x1aa8] ;  /* 0x001aa80001087983 */ /* 0x000ea80000300800 */
[----:B------:R-:W2:Y:S04]  /*48e50*/  LDL.LU R9, [R1+0x90] ;  /* 0x0000900001097983 */ /* 0x000ea80000300800 */
[----:B------:R-:W0:Y:S04]  /*48e60*/  LDS.128 R16, [R28] ;  /* 0x000000001c107984 */ /* 0x000e280000000c00 */
[----:B------:R-:W2:Y:S04]  /*48e70*/  LDL R11, [R1+0xfe8] ;  /* 0x000fe800010b7983 */ /* 0x000ea80000100800 */
[----:B------:R-:W-:Y:S04]  /*48e80*/  STL [R1+0x1a48], R28 ;  /* 0x001a481c01007387 */ /* 0x000fe80000100800 */
[----:B0-----:R-:W-:Y:S04]  /*48e90*/  STL.64 [R1+0x220], R16 ;  /* 0x0002201001007387 */ /* 0x001fe80000100a00 */
[----:B------:R-:W-:Y:S04]  /*48ea0*/  STL.64 [R1+0x228], R18 ;  /* 0x0002281201007387 */ /* 0x000fe80000100a00 */
[----:B------:R-:W0:Y:S04]  /*48eb0*/  LDS.128 R16, [R29] ;  /* 0x000000001d107984 */ /* 0x000e280000000c00 */
[----:B------:R-:W-:Y:S04]  /*48ec0*/  STL [R1+0x1a38], R29 ;  /* 0x001a381d01007387 */ /* 0x000fe80000100800 */
[----:B0-----:R-:W-:Y:S04]  /*48ed0*/  STL.64 [R1+0x250], R16 ;  /* 0x0002501001007387 */ /* 0x001fe80000100a00 */
[----:B------:R-:W-:Y:S04]  /*48ee0*/  STL.64 [R1+0x258], R18 ;  /* 0x0002581201007387 */ /* 0x000fe80000100a00 */
[----:B------:R-:W0:Y:S04]  /*48ef0*/  LDS.128 R16, [R27] ;  /* 0x000000001b107984 */ /* 0x000e280000000c00 */
[----:B------:R-:W2:Y:S04]  /*48f00*/  LDL.LU R25, [R1+0x50] ;  /* 0x0000500001197983 */ /* 0x000ea80000300800 */
[----:B------:R-:W-:Y:S04]  /*48f10*/  STL [R1+0x1a34], R27 ;  /* 0x001a341b01007387 */ /* 0x000fe80000100800 */
        /* <DEDUP_REMOVED lines=8> */
[----:B---3--:R0:W-:Y:S04]  /*48fa0*/  STS.128 [R0], R4 ;  /* 0x0000000400007388 */ /* 0x0081e80000000c00 */
[----:B----4-:R1:W-:Y:S04]  /*48fb0*/  STS.128 [R0+0x80], R20 ;  /* 0x0000801400007388 */ /* 0x0103e80000000c00 */
[----:B0-----:R-:W3:Y:S04]  /*48fc0*/  LDL.LU R6, [R1+0x1a90] ;  /* 0x001a900001067983 */ /* 0x001ee80000300800 */
[----:B------:R-:W4:Y:S04]  /*48fd0*/  LDL.LU R4, [R1+0x1a8c] ;  /* 0x001a8c0001047983 */ /* 0x000f280000300800 */
[----:B-1----:R-:W3:Y:S04]  /*48fe0*/  LDL.LU R23, [R1+0x1a88] ;  /* 0x001a880001177983 */ /* 0x002ee80000300800 */
[----:B------:R-:W3:Y:S04]  /*48ff0*/  LDL.LU R22, [R1+0x10] ;  /* 0x0000100001167983 */ /* 0x000ee80000300800 */
[----:B------:R-:W3:Y:S04]  /*49000*/  LDL R27, [R1+0xfec] ;  /* 0x000fec00011b7983 */ /* 0x000ee80000100800 */
[----:B------:R-:W3:Y:S04]  /*49010*/  LDL.LU R5, [R1+0xa0] ;  /* 0x0000a00001057983 */ /* 0x000ee80000300800 */
[----:B------:R-:W3:Y:S04]  /*49020*/  LDL.LU R28, [R1+0x60] ;  /* 0x00006000011c7983 */ /* 0x000ee80000300800 */
[----:B--2---:R0:W-:Y:S04]  /*49030*/  STS.128 [R0+0x400], R16 ;  /* 0x0004001000007388 */ /* 0x0041e80000000c00 */
[----:B0-----:R-:W2:Y:S04]  /*49040*/  LDL.LU R19, [R1+0x20] ;  /* 0x0000200001137983 */ /* 0x001ea80000300800 */
[----:B------:R-:W2:Y:S04]  /*49050*/  LDL R7, [R1+0xff0] ;  /* 0x000ff00001077983 */ /* 0x000ea80000100800 */
[----:B------:R-:W4:Y:S04]  /*49060*/  LDL R29, [R1+0xff4] ;  /* 0x000ff400011d7983 */ /* 0x000f280000100800 */
[----:B------:R0:W-:Y:S04]  /*49070*/  STS.128 [R0+0x480], R12 ;  /* 0x0004800c00007388 */ /* 0x0001e80000000c00 */
[----:B------:R-:W-:Y:S01]  /*49080*/  BAR.SYNC.DEFER_BLOCKING 0x0 ;  /* 0x0000000000007b1d */ /* 0x000fe20000010000 */
[----:B------:R-:W-:-:S04]  /*49090*/  ISETP.GE.AND P0, PT, R11, c[0x0][0x178], PT ;  /* 0x00005e000b007a0c */ /* 0x000fc80003f06270 */
[----:B------:R-:W-:Y:S01]  /*490a0*/  ISETP.LT.AND P0, PT, R26, c[0x0][0x17c], !P0 ;  /* 0x00005f001a007a0c */ /* 0x000fe20004701270 */
[----:B0-----:R-:W-:-:S05]  /*490b0*/  IMAD R14, R11, c[0x0][0x194], RZ ;  /* 0x000065000b0e7a24 */ /* 0x001fca00078e02ff */
[----:B------:R-:W-:Y:S01]  /*490c0*/  LEA R2, P1, R14, c[0x0][0x170], 0x1 ;  /* 0x00005c000e027a11 */ /* 0x000fe200078208ff */
[----:B------:R-:W-:-:S03]  /*490d0*/  IMAD R0, R26, c[0x0][0x198], RZ ;  /* 0x000066001a007a24 */ /* 0x000fc600078e02ff */
[----:B------:R-:W-:Y:S01]  /*490e0*/  LEA.HI.X.SX32 R3, R14, c[0x0][0x174], 0x1, P1 ;  /* 0x00005d000e037a11 */ /* 0x000fe200008f0eff */
[----:B------:R-:W-:-:S04]  /*490f0*/  IMAD.MOV.U32 R18, RZ, RZ, c[0x0][0x194] ;  /* 0x00006500ff127624 */ /* 0x000fc800078e00ff */
[----:B------:R-:W-:-:S04]  /*49100*/  IMAD.WIDE R12, R0, 0x2, R2 ;  /* 0x00000002000c7825 */ /* 0x000fc800078e0202 */
[----:B------:R-:W-:Y:S01]  /*49110*/  IMAD R16, R18, 0x80, R14 ;  /* 0x0000008012107824 */ /* 0x000fe200078e020e */
[----:B------:R0:W-:Y:S01]  /*49120*/  @P0 STG.E.U16 [R12.64], R9 ;  /* 0x000000090c000986 */ /* 0x0001e2000c101506 */
[----:B------:R-:W-:-:S04]  /*49130*/  ISETP.GE.AND P0, PT, R26, c[0x0][0x17c], PT ;  /* 0x00005f001a007a0c */ /* 0x000fc80003f06270 */
[----:B---3--:R-:W-:Y:S02]  /*49140*/  ISETP.LT.AND P2, PT, R27, c[0x0][0x178], !P0 ;  /* 0x00005e001b007a0c */ /* 0x008fe40004741270 */
[----:B0-----:R-:W-:-:S04]  /*49150*/  LEA R12, P1, R16, c[0x0][0x170], 0x1 ;  /* 0x00005c00100c7a11 */ /* 0x001fc800078208ff */
[----:B------:R-:W-:Y:S01]  /*49160*/  LEA.HI.X.SX32 R13, R16, c[0x0][0x174], 0x1, P1 ;  /* 0x00005d00100d7a11 */ /* 0x000fe200008f0eff */
[----:B------:R-:W-:-:S04]  /*49170*/  IMAD R16, R18, 0x80, R16 ;  /* 0x0000008012107824 */ /* 0x000fc800078e0210 */
[----:B------:R-:W-:-:S05]  /*49180*/  IMAD.WIDE R14, R0, 0x2, R12 ;  /* 0x00000002000e7825 */ /* 0x000fca00078e020c */
[----:B------:R0:W-:Y:S01]  /*49190*/  @P2 STG.E.U16 [R14.64], R25 ;  /* 0x000000190e002986 */ /* 0x0001e2000c101506 */
[----:B------:R-:W-:Y:S01]  /*491a0*/  IMAD R18, R18, 0x80, R16 ;  /* 0x0000008012127824 */ /* 0x000fe200078e0210 */
[----:B0-----:R-:W-:-:S04]  /*491b0*/  LEA R14, P1, R16, c[0x0][0x170], 0x1 ;  /* 0x00005c00100e7a11 */ /* 0x001fc800078208ff */
[----:B------:R-:W-:-:S05]  /*491c0*/  LEA.HI.X.SX32 R15, R16, c[0x0][0x174], 0x1, P1 ;  /* 0x00005d00100f7a11 */ /* 0x000fca00008f0eff */
[----:B------:R-:W-:Y:S01]  /*491d0*/  IMAD.WIDE R16, R0, 0x2, R14 ;  /* 0x0000000200107825 */ /* 0x000fe200078e020e */
[----:B--2---:R-:W-:Y:S02]  /*491e0*/  ISETP.LT.AND P2, PT, R7, c[0x0][0x178], !P0 ;  /* 0x00005e0007007a0c */ /* 0x004fe40004741270 */
[----:B----4-:R-:W-:-:S11]  /*491f0*/  ISETP.LT.AND P1, PT, R29, c[0x0][0x178], !P0 ;  /* 0x00005e001d007a0c */ /* 0x010fd60004721270 */
[----:B------:R0:W-:Y:S01]  /*49200*/  @P2 STG.E.U16 [R16.64], R22 ;  /* 0x0000001610002986 */ /* 0x0001e2000c101506 */
[----:B------:R-:W-:-:S04]  /*49210*/  LEA R20, P2, R18, c[0x0][0x170], 0x1 ;  /* 0x00005c0012147a11 */ /* 0x000fc800078408ff */
[----:B------:R-:W-:Y:S02]  /*49220*/  LEA.HI.X.SX32 R21, R18, c[0x0][0x174], 0x1, P2 ;  /* 0x00005d0012157a11 */ /* 0x000fe400010f0eff */
[----:B0-----:R-:W-:-:S04]  /*49230*/  IADD3 R16, R26, 0x1, RZ ;  /* 0x000000011a107810 */ /* 0x001fc80007ffe0ff */
[----:B------:R-:W-:Y:S01]  /*49240*/  ISETP.GE.AND P0, PT, R16, c[0x0][0x17c], PT ;  /* 0x00005f0010007a0c */ /* 0x000fe20003f06270 */
[----:B------:R-:W-:-:S05]  /*49250*/  IMAD.WIDE R16, R0, 0x2, R20 ;  /* 0x0000000200107825 */ /* 0x000fca00078e0214 */
[----:B------:R0:W-:Y:S02]  /*49260*/  @P1 STG.E.U16 [R16.64], R4 ;  /* 0x0000000410001986 */ /* 0x0001e4000c101506 */
[----:B0-----:R-:W-:Y:S02]  /*49270*/  PRMT R4, R9, 0x7632, R4 ;  /* 0x0000763209047816 */ /* 0x001fe40000000004 */
[----:B------:R-:W2:Y:S01]  /*49280*/  LDL.LU R9, [R1] ;  /* 0x0000000001097983 */ /* 0x000ea20000300800 */
[----:B------:R-:W-:Y:S02]  /*49290*/  ISETP.LT.AND P1, PT, R11, c[0x0][0x178], !P0 ;  /* 0x00005e000b007a0c */ /* 0x000fe40004721270 */
[----:B------:R-:W-:Y:S01]  /*492a0*/  IADD3 R0, R0, c[0x0][0x198], RZ ;  /* 0x0000660000007a10 */ /* 0x000fe20007ffe0ff */
[----:B------:R-:W3:Y:S04]  /*492b0*/  LDL.LU R18, [R1+0xb0] ;  /* 0x0000b00001127983 */ /* 0x000ee80000300800 */
[----:B------:R-:W-:-:S06]  /*492c0*/  IMAD.WIDE R16, R0, 0x2, R2 ;  /* 0x0000000200107825 */ /* 0x000fcc00078e0202 */
[----:B------:R0:W-:Y:S01]  /*492d0*/  @P1 STG.E.U16 [R16.64], R4 ;  /* 0x0000000410001986 */ /* 0x0001e2000c101506 */
[----:B------:R-:W-:Y:S02]  /*492e0*/  ISETP.LT.AND P1, PT, R27, c[0x0][0x178], !P0 ;  /* 0x00005e001b007a0c */ /* 0x000fe40004721270 */
[----:B0-----:R-:W-:Y:S01]  /*492f0*/  PRMT R4, R25, 0x7632, R4 ;  /* 0x0000763219047816 */ /* 0x001fe20000000004 */
[----:B------:R-:W-:Y:S01]  /*49300*/  IMAD.WIDE R16, R0, 0x2, R12 ;  /* 0x0000000200107825 */ /* 0x000fe200078e020c */
[----:B------:R-:W4:Y:S09]  /*49310*/  LDL.LU R25, [R1+0x70] ;  /* 0x0000700001197983 */ /* 0x000f320000300800 */
[----:B------:R0:W-:Y:S01]  /*49320*/  @P1 STG.E.U16 [R16.64], R4 ;  /* 0x0000000410001986 */ /* 0x0001e2000c101506 */
[----:B------:R-:W-:-:S02]  /*49330*/  ISETP.LT.AND P1, PT, R7, c[0x0][0x178], !P0 ;  /* 0x00005e0007007a0c */ /* 0x000fc40004721270 */
[----:B------:R-:W-:Y:S02]  /*49340*/  ISETP.LT.AND P0, PT, R29, c[0x0][0x178], !P0 ;  /* 0x00005e001d007a0c */ /* 0x000fe40004701270 */
[----:B0-----:R-:W-:Y:S01]  /*49350*/  PRMT R4, R22, 0x7632, R4 ;  /* 0x0000763216047816 */ /* 0x001fe20000000004 */
[----:B------:R-:W-:Y:S01]  /*49360*/  IMAD.WIDE R16, R0, 0x2, R14 ;  /* 0x0000000200107825 */ /* 0x000fe200078e020e */
[----:B------:R-:W3:Y:S07]  /*49370*/  LDL.LU R22, [R1+0x30] ;  /* 0x0000300001167983 */ /* 0x000eee0000300800 */
[----:B------:R0:W-:Y:S02]  /*49380*/  @P1 STG.E.U16 [R16.64], R4 ;  /* 0x0000000410001986 */ /* 0x0001e4000c101506 */
[----:B0-----:R-:W-:Y:S01]  /*49390*/  PRMT R4, R4, 0x7632, R4 ;  /* 0x0000763204047816 */ /* 0x001fe20000000004 */
[----:B------:R-:W-:-:S05]  /*493a0*/  IMAD.WIDE R16, R0, 0x2, R20 ;  /* 0x0000000200107825 */ /* 0x000fca00078e0214 */
[----:B------:R0:W-:Y:S01]  /*493b0*/  @P0 STG.E.U16 [R16.64], R4 ;  /* 0x0000000410000986 */ /* 0x0001e2000c101506 */
[----:B------:R-:W-:Y:S02]  /*493c0*/  IADD3 R0, R0, c[0x0][0x198], RZ ;  /* 0x0000660000007a10 */ /* 0x000fe40007ffe0ff */
[----:B0-----:R-:W-:-:S04]  /*493d0*/  IADD3 R4, R26, 0x2, RZ ;  /* 0x000000021a047810 */ /* 0x001fc80007ffe0ff */
[----:B------:R-:W-:-:S04]  /*493e0*/  ISETP.GE.AND P0, PT, R4, c[0x0][0x17c], PT ;  /* 0x00005f0004007a0c */ /* 0x000fc80003f06270 */
[----:B------:R-:W-:Y:S01]  /*493f0*/  ISETP.LT.AND P1, PT, R11, c[0x0][0x178], !P0 ;  /* 0x00005e000b007a0c */ /* 0x000fe20004721270 */
[----:B------:R-:W-:Y:S01]  /*49400*/  IMAD.WIDE R16, R0, 0x2, R2 ;  /* 0x0000000200107825 */ /* 0x000fe200078e0202 */
[----:B------:R-:W-:-:S11]  /*49410*/  ISETP.LT.AND P2, PT, R27, c[0x0][0x178], !P0 ;  /* 0x00005e001b007a0c */ /* 0x000fd60004741270 */
[----:B------:R0:W-:Y:S01]  /*49420*/  @P1 STG.E.U16 [R16.64], R5 ;  /* 0x0000000510001986 */ /* 0x0001e2000c101506 */
[----:B------:R-:W-:Y:S01]  /*49430*/  ISETP.LT.AND P1, PT, R7, c[0x0][0x178], !P0 ;  /* 0x00005e0007007a0c */ /* 0x000fe20004721270 */
[----:B0-----:R-:W-:-:S05]  /*49440*/  IMAD.WIDE R16, R0, 0x2, R12 ;  /* 0x0000000200107825 */ /* 0x001fca00078e020c */
[----:B------:R0:W-:Y:S02]  /*49450*/  @P2 STG.E.U16 [R16.64], R28 ;  /* 0x0000001c10002986 */ /* 0x0001e4000c101506 */
[----:B0-----:R-:W-:-:S05]  /*49460*/  IMAD.WIDE R16, R0, 0x2, R14 ;  /* 0x0000000200107825 */ /* 0x001fca00078e020e */
[----:B------:R0:W-:Y:S01]  /*49470*/  @P1 STG.E.U16 [R16.64], R19 ;  /* 0x0000001310001986 */ /* 0x0001e2000c101506 */
[----:B------:R-:W-:Y:S02]  /*49480*/  ISETP.LT.AND P1, PT, R29, c[0x0][0x178], !P0 ;  /* 0x00005e001d007a0c */ /* 0x000fe40004721270 */
[----:B------:R-:W-:-:S04]  /*49490*/  IADD3 R4, R26, 0x3, RZ ;  /* 0x000000031a047810 */ /* 0x000fc80007ffe0ff */
[----:B------:R-:W-:Y:S01]  /*494a0*/  ISETP.GE.AND P0, PT, R4, c[0x0][0x17c], PT ;  /* 0x00005f0004007a0c */ /* 0x000fe20003f06270 */
[C---:B0-----:R-:W-:Y:S01]  /*494b0*/  IMAD.WIDE R16, R0.reuse, 0x2, R20 ;  /* 0x0000000200107825 */ /* 0x041fe200078e0214 */
[----:B------:R-:W-:Y:S02]  /*494c0*/  IADD3 R0, R0, c[0x0][0x198], RZ ;  /* 0x0000660000007a10 */ /* 0x000fe40007ffe0ff */
[----:B------:R-:W-:Y:S02]  /*494d0*/  PRMT R4, R5, 0x7632, R4 ;  /* 0x0000763205047816 */ /* 0x000fe40000000004 */
[----:B------:R-:W4:Y:S04]  /*494e0*/  LDL.LU R5, [R1+0x1a84] ;  /* 0x001a840001057983 */ /* 0x000f280000300800 */
[----:B--2---:R0:W-:Y:S01]  /*494f0*/  @P1 STG.E.U16 [R16.64], R9 ;  /* 0x0000000910001986 */ /* 0x0041e2000c101506 */
[----:B------:R-:W-:Y:S01]  /*49500*/  ISETP.LT.AND P1, PT, R11, c[0x0][0x178], !P0 ;  /* 0x00005e000b007a0c */ /* 0x000fe20004721270 */
[----:B0-----:R-:W-:-:S12]  /*49510*/  IMAD.WIDE R16, R0, 0x2, R2 ;  /* 0x0000000200107825 */ /* 0x001fd800078e0202 */
[----:B------:R0:W-:Y:S01]  /*49520*/  @P1 STG.E.U16 [R16.64], R4 ;  /* 0x0000000410001986 */ /* 0x0001e2000c101506 */
[----:B------:R-:W-:Y:S02]  /*49530*/  ISETP.LT.AND P1, PT, R27, c[0x0][0x178], !P0 ;  /* 0x00005e001b007a0c */ /* 0x000fe40004721270 */
[----:B0-----:R-:W-:Y:S01]  /*49540*/  PRMT R4, R28, 0x7632, R4 ;  /* 0x000076321c047816 */ /* 0x001fe20000000004 */
[----:B------:R-:W-:-:S10]  /*49550*/  IMAD.WIDE R16, R0, 0x2, R12 ;  /* 0x0000000200107825 */ /* 0x000fd400078e020c */
[----:B------:R0:W-:Y:S01]  /*49560*/  @P1 STG.E.U16 [R16.64], R4 ;  /* 0x0000000410001986 */ /* 0x0001e2000c101506 */
[----:B------:R-:W-:Y:S02]  /*49570*/  ISETP.LT.AND P1, PT, R7, c[0x0][0x178], !P0 ;  /* 0x00005e0007007a0c */ /* 0x000fe40004721270 */
[----:B0-----:R-:W-:Y:S01]  /*49580*/  PRMT R4, R19, 0x7632, R4 ;  /* 0x0000763213047816 */ /* 0x001fe20000000004 */
[----:B------:R-:W-:-:S10]  /*49590*/  IMAD.WIDE R16, R0, 0x2, R14 ;  /* 0x0000000200107825 */ /* 0x000fd400078e020e */
[----:B------:R0:W-:Y:S02]  /*495a0*/  @P1 STG.E.U16 [R16.64], R4 ;  /* 0x0000000410001986 */ /* 0x0001e4000c101506 */
[----:B0-----:R-:W-:Y:S02]  /*495b0*/  PRMT R4, R9, 0x7632, R4 ;  /* 0x0000763209047816 */ /* 0x001fe40000000004 */
[----:B------:R-:W2:Y:S04]  /*495c0*/  LDL.LU R9, [R1+0x3a0] ;  /* 0x0003a00001097983 */ /* 0x000ea80000300800 */
[----:B------:R-:W2:Y:S04]  /*495d0*/  LDL.LU R28, [R1+0xc0] ;  /* 0x0000c000011c7983 */ /* 0x000ea80000300800 */
[----:B------:R-:W2:Y:S01]  /*495e0*/  LDL.LU R19, [R1+0x80] ;  /* 0x0000800001137983 */ /* 0x000ea20000300800 */
[----:B------:R-:W-:Y:S01]  /*495f0*/  ISETP.LT.AND P0, PT, R29, c[0x0][0x178], !P0 ;  /* 0x00005e001d007a0c */ /* 0x000fe20004701270 */
[----:B------:R-:W-:-:S12]  /*49600*/  IMAD.WIDE R16, R0, 0x2, R20 ;  /* 0x0000000200107825 */ /* 0x000fd800078e0214 */
[----:B------:R0:W-:Y:S01]  /*49610*/  @P0 STG.E.U16 [R16.64], R4 ;  /* 0x0000000410000986 */ /* 0x0001e2000c101506 */
[----:B------:R-:W-:Y:S02]  /*49620*/  IADD3 R0, R0, c[0x0][0x198], RZ ;  /* 0x0000660000007a10 */ /* 0x000fe40007ffe0ff */
[----:B0-----:R-:W-:-:S04]  /*49630*/  IADD3 R4, R26, 0x4, RZ ;  /* 0x000000041a047810 */ /* 0x001fc80007ffe0ff */
[----:B------:R-:W-:-:S04]  /*49640*/  ISETP.GE.AND P0, PT, R4, c[0x0][0x17c], PT ;  /* 0x00005f0004007a0c */ /* 0x000fc80003f06270 */
[----:B------:R-:W-:Y:S01]  /*49650*/  ISETP.LT.AND P1, PT, R11, c[0x0][0x178], !P0 ;  /* 0x00005e000b007a0c */ /* 0x000fe20004721270 */
[----:B------:R-:W-:Y:S01]  /*49660*/  IMAD.WIDE R16, R0, 0x2, R2 ;  /* 0x0000000200107825 */ /* 0x000fe200078e0202 */
[----:B------:R-:W-:-:S11]  /*49670*/  ISETP.LT.AND P2, PT, R27, c[0x0][0x178], !P0 ;  /* 0x00005e001b007a0c */ /* 0x000fd60004741270 */
[----:B---3--:R0:W-:Y:S01]  /*49680*/  @P1 STG.E.U16 [R16.64], R18 ;  /* 0x0000001210001986 */ /* 0x0081e2000c101506 */
[----:B------:R-:W-:Y:S01]  /*49690*/  ISETP.LT.AND P1, PT, R7, c[0x0][0x178], !P0 ;  /* 0x00005e0007007a0c */ /* 0x000fe20004721270 */
[----:B0-----:R-:W-:-:S05]  /*496a0*/  IMAD.WIDE R16, R0, 0x2, R12 ;  /* 0x0000000200107825 */ /* 0x001fca00078e020c */
[----:B----4-:R0:W-:Y:S02]  /*496b0*/  @P2 STG.E.U16 [R16.64], R25 ;  /* 0x0000001910002986 */ /* 0x0101e4000c101506 */
[----:B0-----:R-:W-:-:S05]  /*496c0*/  IMAD.WIDE R16, R0, 0x2, R14 ;  /* 0x0000000200107825 */ /* 0x001fca00078e020e */
[----:B------:R0:W-:Y:S01]  /*496d0*/  @P1 STG.E.U16 [R16.64], R22 ;  /* 0x0000001610001986 */ /* 0x0001e2000c101506 */
[----:B------:R-:W-:Y:S02]  /*496e0*/  ISETP.LT.AND P1, PT, R29, c[0x0][0x178], !P0 ;  /* 0x00005e001d007a0c */ /* 0x000fe40004721270 */
[----:B------:R-:W-:-:S04]  /*496f0*/  IADD3 R4, R26, 0x5, RZ ;  /* 0x000000051a047810 */ /* 0x000fc80007ffe0ff */
[----:B------:R-:W-:Y:S01]  /*49700*/  ISETP.GE.AND P0, PT, R4, c[0x0][0x17c], PT ;  /* 0x00005f0004007a0c */ /* 0x000fe20003f06270 */
[C---:B0-----:R-:W-:Y:S01]  /*49710*/  IMAD.WIDE R16, R0.reuse, 0x2, R20 ;  /* 0x0000000200107825 */ /* 0x041fe200078e0214 */
[----:B------:R-:W-:-:S05]  /*49720*/  IADD3 R0, R0, c[0x0][0x198], RZ ;  /* 0x0000660000007a10 */ /* 0x000fca0007ffe0ff */
[----:B------:R0:W-:Y:S01]  /*49730*/  @P1 STG.E.U16 [R16.64], R8 ;  /* 0x0000000810001986 */ /* 0x0001e2000c101506 */
[----:B------:R-:W-:Y:S02]  /*49740*/  ISETP.LT.AND P1, PT, R11, c[0x0][0x178], !P0 ;  /* 0x00005e000b007a0c */ /* 0x000fe40004721270 */
[----:B------:R-:W-:Y:S01]  /*49750*/  PRMT R4, R18, 0x7632, R4 ;  /* 0x0000763212047816 */ /* 0x000fe20000000004 */
[----:B0-----:R-:W-:-:S10]  /*49760*/  IMAD.WIDE R16, R0, 0x2, R2 ;  /* 0x0000000200107825 */ /* 0x001fd400078e0202 */
[----:B------:R0:W-:Y:S01]  /*49770*/  @P1 STG.E.U16 [R16.64], R4 ;  /* 0x0000000410001986 */ /* 0x0001e2000c101506 */
[----:B------:R-:W-:Y:S02]  /*49780*/  ISETP.LT.AND P1, PT, R27, c[0x0][0x178], !P0 ;  /* 0x00005e001b007a0c */ /* 0x000fe40004721270 */
[----:B0-----:R-:W-:Y:S01]  /*49790*/  PRMT R4, R25, 0x7632, R4 ;  /* 0x0000763219047816 */ /* 0x001fe20000000004 */
[----:B------:R-:W-:-:S10]  /*497a0*/  IMAD.WIDE R16, R0, 0x2, R12 ;  /* 0x0000000200107825 */ /* 0x000fd400078e020c */
[----:B------:R0:W-:Y:S01]  /*497b0*/  @P1 STG.E.U16 [R16.64], R4 ;  /* 0x0000000410001986 */ /* 0x0001e2000c101506 */
[----:B------:R-:W-:Y:S02]  /*497c0*/  ISETP.LT.AND P1, PT, R7, c[0x0][0x178], !P0 ;  /* 0x00005e0007007a0c */ /* 0x000fe40004721270 */
        /* <DEDUP_REMOVED lines=13> */
[----:B------:R-:W-:Y:S02]  /*498a0*/  ISETP.LT.AND P2, PT, R27, c[0x0][0x178], !P0 ;  /* 0x00005e001b007a0c */ /* 0x000fe40004741270 */
[----:B------:R-:W-:-:S09]  /*498b0*/  IADD3 R4, R26, 0x7, RZ ;  /* 0x000000071a047810 */ /* 0x000fd20007ffe0ff */
[----:B--2---:R0:W-:Y:S01]  /*498c0*/  @P1 STG.E.U16 [R16.64], R9 ;  /* 0x0000000910001986 */ /* 0x0041e2000c101506 */
[----:B------:R-:W-:Y:S01]  /*498d0*/  ISETP.LT.AND P1, PT, R7, c[0x0][0x178], !P0 ;  /* 0x00005e0007007a0c */ /* 0x000fe20004721270 */
[----:B0-----:R-:W-:-:S05]  /*498e0*/  IMAD.WIDE R16, R0, 0x2, R12 ;  /* 0x0000000200107825 */ /* 0x001fca00078e020c */
[----:B------:R0:W-:Y:S02]  /*498f0*/  @P2 STG.E.U16 [R16.64], R28 ;  /* 0x0000001c10002986 */ /* 0x0001e4000c101506 */
[----:B0-----:R-:W-:-:S05]  /*49900*/  IMAD.WIDE R16, R0, 0x2, R14 ;  /* 0x0000000200107825 */ /* 0x001fca00078e020e */
[----:B------:R0:W-:Y:S01]  /*49910*/  @P1 STG.E.U16 [R16.64], R19 ;  /* 0x0000001310001986 */ /* 0x0001e2000c101506 */
[----:B------:R-:W-:Y:S02]  /*49920*/  ISETP.LT.AND P1, PT, R29, c[0x0][0x178], !P0 ;  /* 0x00005e001d007a0c */ /* 0x000fe40004721270 */
[----:B------:R-:W-:Y:S02]  /*49930*/  ISETP.GE.AND P0, PT, R4, c[0x0][0x17c], PT ;  /* 0x00005f0004007a0c */ /* 0x000fe40003f06270 */
[----:B------:R-:W-:Y:S02]  /*49940*/  PRMT R4, R9, 0x7632, R4 ;  /* 0x0000763209047816 */ /* 0x000fe40000000004 */
[----:B------:R-:W2:Y:S01]  /*49950*/  LDL.LU R9, [R1+0x54] ;  /* 0x0000540001097983 */ /* 0x000ea20000300800 */
[C---:B0-----:R-:W-:Y:S01]  /*49960*/  IMAD.WIDE R16, R0.reuse, 0x2, R20 ;  /* 0x0000000200107825 */ /* 0x041fe200078e0214 */
[----:B------:R-:W-:Y:S02]  /*49970*/  IADD3 R0, R0, c[0x0][0x198], RZ ;  /* 0x0000660000007a10 */ /* 0x000fe40007ffe0ff */
[----:B------:R-:W4:Y:S04]  /*49980*/  LDL.LU R25, [R1+0x14] ;  /* 0x0000140001197983 */ /* 0x000f280000300800 */
[----:B------:R0:W-:Y:S01]  /*49990*/  @P1 STG.E.U16 [R16.64], R10 ;  /* 0x0000000a10001986 */ /* 0x0001e2000c101506 */
[----:B------:R-:W-:-:S02]  /*499a0*/  ISETP.LT.AND P1, PT, R11, c[0x0][0x178], !P0 ;  /* 0x00005e000b007a0c */ /* 0x000fc40004721270 */
[----:B------:R-:W-:Y:S01]  /*499b0*/  ISETP.LT.AND P2, PT, R27, c[0x0][0x178], !P0 ;  /* 0x00005e001b007a0c */ /* 0x000fe20004741270 */
[----:B0-----:R-:W-:-:S10]  /*499c0*/  IMAD.WIDE R16, R0, 0x2, R2 ;  /* 0x0000000200107825 */ /* 0x001fd400078e0202 */
[----:B------:R0:W-:Y:S02]  /*499d0*/  @P1 STG.E.U16 [R16.64], R4 ;  /* 0x0000000410001986 */ /* 0x0001e4000c101506 */
[----:B0-----:R-:W-:Y:S01]  /*499e0*/  PRMT R4, R28, 0x7632, R4 ;  /* 0x000076321c047816 */ /* 0x001fe20000000004 */
[----:B------:R-:W-:-:S05]  /*499f0*/  IMAD.WIDE R16, R0, 0x2, R12 ;  /* 0x0000000200107825 */ /* 0x000fca00078e020c */
[----:B------:R0:W-:Y:S01]  /*49a00*/  @P2 STG.E.U16 [R16.64], R4 ;  /* 0x0000000410002986 */ /* 0x0001e2000c101506 */
[----:B------:R-:W-:Y:S02]  /*49a10*/  ISETP.LT.AND P2, PT, R7, c[0x0][0x178], !P0 ;  /* 0x00005e0007007a0c */ /* 0x000fe40004741270 */
[----:B------:R-:W-:Y:S02]  /*49a20*/  ISETP.LT.AND P0, PT, R29, c[0x0][0x178], !P0 ;  /* 0x00005e001d007a0c */ /* 0x000fe40004701270 */
[----:B0-----:R-:W-:Y:S01]  /*49a30*/  IADD3 R4, R26, 0x8, RZ ;  /* 0x000000081a047810 */ /* 0x001fe20007ffe0ff */
[----:B------:R-:W-:-:S03]  /*49a40*/  IMAD.WIDE R16, R0, 0x2, R14 ;  /* 0x0000000200107825 */ /* 0x000fc600078e020e */
[----:B------:R-:W-:Y:S02]  /*49a50*/  ISETP.GE.AND P1, PT, R4, c[0x0][0x17c], PT ;  /* 0x00005f0004007a0c */ /* 0x000fe40003f26270 */
[----:B------:R-:W-:Y:S02]  /*49a60*/  PRMT R4, R19, 0x7632, R4 ;  /* 0x0000763213047816 */ /* 0x000fe40000000004 */
[----:B------:R-:W-:-:S03]  /*49a70*/  ISETP.LT.AND P3, PT, R11, c[0x0][0x178], !P1 ;  /* 0x00005e000b007a0c */ /* 0x000fc60004f61270 */
[----:B------:R0:W-:Y:S01]  /*49a80*/  @P2 STG.E.U16 [R16.64], R4 ;  /* 0x0000000410002986 */ /* 0x0001e2000c101506 */
[----:B------:R-:W-:Y:S01]  /*49a90*/  ISETP.LT.AND P4, PT, R27, c[0x0][0x178], !P1 ;  /* 0x00005e001b007a0c */ /* 0x000fe20004f81270 */
[----:B------:R-:W-:Y:S01]  /*49aa0*/  IMAD.WIDE R18, R0, 0x2, R20 ;  /* 0x0000000200127825 */ /* 0x000fe200078e0214 */
[----:B------:R-:W-:Y:S02]  /*49ab0*/  PRMT R8, R10, 0x7632, R8 ;  /* 0x000076320a087816 */ /* 0x000fe40000000008 */
[----:B------:R-:W4:Y:S01]  /*49ac0*/  LDL.LU R10, [R1+0xa4] ;  /* 0x0000a400010a7983 */ /* 0x000f220000300800 */
[----:B0-----:R-:W-:-:S03]  /*49ad0*/  IADD3 R4, R0, c[0x0][0x198], RZ ;  /* 0x0000660000047a10 */ /* 0x001fc60007ffe0ff */
[----:B------:R0:W-:Y:S02]  /*49ae0*/  @P0 STG.E.U16 [R18.64], R8 ;  /* 0x0000000812000986 */ /* 0x0001e4000c101506 */
[----:B------:R-:W-:Y:S01]  /*49af0*/  IMAD.WIDE R16, R4, 0x2, R2 ;  /* 0x0000000204107825 */ /* 0x000fe200078e0202 */
[----:B------:R-:W-:-:S03]  /*49b00*/  ISETP.LT.AND P5, PT, R7, c[0x0][0x178], !P1 ;  /* 0x00005e0007007a0c */ /* 0x000fc60004fa1270 */
[----:B0-----:R-:W-:Y:S01]  /*49b10*/  IMAD.WIDE R18, R4, 0x2, R12 ;  /* 0x0000000204127825 */ /* 0x001fe200078e020c */
[----:B---3--:R0:W-:Y:S01]  /*49b20*/  @P3 STG.E.U16 [R16.64], R22 ;  /* 0x0000001610003986 */ /* 0x0081e2000c101506 */
[----:B------:R-:W-:Y:S02]  /*49b30*/  PRMT R8, R22, 0x7632, R8 ;  /* 0x0000763216087816 */ /* 0x000fe40000000008 */
[----:B------:R-:W-:Y:S02]  /*49b40*/  ISETP.LT.AND P3, PT, R29, c[0x0][0x178], !P1 ;  /* 0x00005e001d007a0c */ /* 0x000fe40004f61270 */
[----:B0-----:R-:W-:-:S04]  /*49b50*/  IADD3 R22, R26, 0xb, RZ ;  /* 0x0000000b1a167810 */ /* 0x001fc80007ffe0ff */
[----:B------:R-:W-:Y:S01]  /*49b60*/  ISETP.GE.AND P1, PT, R22, c[0x0][0x17c], PT ;  /* 0x00005f0016007a0c */ /* 0x000fe20003f26270 */
[----:B--2---:R0:W-:Y:S01]  /*49b70*/  @P4 STG.E.U16 [R18.64], R9 ;  /* 0x0000000912004986 */ /* 0x0041e2000c101506 */
[----:B------:R-:W-:-:S03]  /*49b80*/  PRMT R22, R9, 0x7632, R22 ;  /* 0x0000763209167816 */ /* 0x000fc60000000016 */
[----:B0-----:R-:W2:Y:S01]  /*49b90*/  LDL.LU R9, [R1+0x64] ;  /* 0x0000640001097983 */ /* 0x001ea20000300800 */
[----:B------:R-:W-:-:S04]  /*49ba0*/  IADD3 R0, R26, 0x9, RZ ;  /* 0x000000091a007810 */ /* 0x000fc80007ffe0ff */
[----:B------:R-:W-:Y:S02]  /*49bb0*/  ISETP.GE.AND P0, PT, R0, c[0x0][0x17c], PT ;  /* 0x00005f0000007a0c */ /* 0x000fe40003f06270 */
[----:B------:R-:W-:Y:S01]  /*49bc0*/  IADD3 R0, R26, 0xa, RZ ;  /* 0x0000000a1a007810 */ /* 0x000fe20007ffe0ff */
[----:B------:R-:W-:Y:S01]  /*49bd0*/  IMAD.WIDE R16, R4, 0x2, R14 ;  /* 0x0000000204107825 */ /* 0x000fe200078e020e */
[----:B------:R-:W-:Y:S02]  /*49be0*/  ISETP.LT.AND P6, PT, R11, c[0x0][0x178], !P0 ;  /* 0x00005e000b007a0c */ /* 0x000fe400047c1270 */
[----:B------:R-:W-:Y:S02]  /*49bf0*/  ISETP.GE.AND P2, PT, R0, c[0x0][0x17c], PT ;  /* 0x00005f0000007a0c */ /* 0x000fe40003f46270 */
[----:B------:R-:W-:Y:S01]  /*49c00*/  IADD3 R0, R4, c[0x0][0x198], RZ ;  /* 0x0000660004007a10 */ /* 0x000fe20007ffe0ff */
[----:B----4-:R0:W-:Y:S01]  /*49c10*/  @P5 STG.E.U16 [R16.64], R25 ;  /* 0x0000001910005986 */ /* 0x0101e2000c101506 */
[----:B------:R-:W-:-:S03]  /*49c20*/  ISETP.LT.AND P4, PT, R27, c[0x0][0x178], !P0 ;  /* 0x00005e001b007a0c */ /* 0x000fc60004781270 */
[----:B------:R-:W-:Y:S01]  /*49c30*/  IMAD.WIDE R18, R0, 0x2, R2 ;  /* 0x0000000200127825 */ /* 0x000fe200078e0202 */
[----:B------:R-:W-:-:S03]  /*49c40*/  ISETP.LT.AND P5, PT, R7, c[0x0][0x178], !P0 ;  /* 0x00005e0007007a0c */ /* 0x000fc600047a1270 */
[----:B0-----:R-:W-:Y:S01]  /*49c50*/  IMAD.WIDE R16, R4, 0x2, R20 ;  /* 0x0000000204107825 */ /* 0x001fe200078e0214 */
[----:B------:R-:W-:-:S04]  /*49c60*/  PRMT R24, R5, 0x7632, R24 ;  /* 0x0000763205187816 */ /* 0x000fc80000000018 */
[----:B------:R0:W-:Y:S04]  /*49c70*/  @P3 STG.E.U16 [R16.64], R5 ;  /* 0x0000000510003986 */ /* 0x0001e8000c101506 */
[----:B------:R1:W-:Y:S01]  /*49c80*/  @P6 STG.E.U16 [R18.64], R8 ;  /* 0x0000000812006986 */ /* 0x0003e2000c101506 */
[----:B------:R-:W-:Y:S02]  /*49c90*/  ISETP.LT.AND P6, PT, R29, c[0x0][0x178], !P0 ;  /* 0x00005e001d007a0c */ /* 0x000fe400047c1270 */
[----:B------:R-:W-:Y:S01]  /*49ca0*/  ISETP.LT.AND P0, PT, R11, c[0x0][0x178], !P2 ;  /* 0x00005e000b007a0c */ /* 0x000fe20005701270 */
[C---:B0-----:R-:W-:Y:S01]  /*49cb0*/  IMAD.WIDE R4, R0.reuse, 0x2, R12 ;  /* 0x0000000200047825 */ /* 0x041fe200078e020c */
[----:B------:R-:W-:Y:S02]  /*49cc0*/  PRMT R23, R25, 0x7632, R23 ;  /* 0x0000763219177816 */ /* 0x000fe40000000017 */
[----:B-1----:R-:W-:-:S02]  /*49cd0*/  IADD3 R8, R0, c[0x0][0x198], RZ ;  /* 0x0000660000087a10 */ /* 0x002fc40007ffe0ff */
[----:B------:R0:W-:Y:S01]  /*49ce0*/  @P4 STG.E.U16 [R4.64], R22 ;  /* 0x0000001604004986 */ /* 0x0001e2000c101506 */
[----:B------:R-:W-:Y:S01]  /*49cf0*/  IMAD.WIDE R16, R0, 0x2, R14 ;  /* 0x0000000200107825 */ /* 0x000fe200078e020e */
[----:B------:R-:W-:Y:S02]  /*49d00*/  ISETP.LT.AND P4, PT, R27, c[0x0][0x178], !P2 ;  /* 0x00005e001b007a0c */ /* 0x000fe40005781270 */
[----:B------:R-:W-:Y:S01]  /*49d10*/  IADD3 R25, R26, 0xc, RZ ;  /* 0x0000000c1a197810 */ /* 0x000fe20007ffe0ff */
[----:B------:R-:W-:Y:S01]  /*49d20*/  IMAD.WIDE R18, R0, 0x2, R20 ;  /* 0x0000000200127825 */ /* 0x000fe200078e0214 */
[----:B------:R-:W-:Y:S02]  /*49d30*/  @P5 STG.E.U16 [R16.64], R23 ;  /* 0x0000001710005986 */ /* 0x000fe4000c101506 */
[----:B------:R-:W-:Y:S01]  /*49d40*/  ISETP.GE.AND P3, PT, R25, c[0x0][0x17c], PT ;  /* 0x00005f0019007a0c */ /* 0x000fe20003f66270 */
[----:B0-----:R-:W-:Y:S01]  /*49d50*/  IMAD.WIDE R4, R8, 0x2, R2 ;  /* 0x0000000208047825 */ /* 0x001fe200078e0202 */
[----:B------:R0:W-:Y:S01]  /*49d60*/  @P6 STG.E.U16 [R18.64], R24 ;  /* 0x0000001812006986 */ /* 0x0001e2000c101506 */
[----:B------:R-:W-:-:S03]  /*49d70*/  IADD3 R25, R26, 0xd, RZ ;  /* 0x0000000d1a197810 */ /* 0x000fc60007ffe0ff */
[----:B------:R1:W-:Y:S01]  /*49d80*/  @P0 STG.E.U16 [R4.64], R10 ;  /* 0x0000000a04000986 */ /* 0x0003e2000c101506 */
[----:B------:R-:W-:Y:S01]  /*49d90*/  IMAD.MOV.U32 R28, RZ, RZ, R6 ;  /* 0x000000ffff1c7224 */ /* 0x000fe200078e0006 */
[----:B------:R-:W-:Y:S02]  /*49da0*/  ISETP.GE.AND P0, PT, R25, c[0x0][0x17c], PT ;  /* 0x00005f0019007a0c */ /* 0x000fe40003f06270 */
[----:B0-----:R-:W-:Y:S01]  /*49db0*/  PRMT R24, R10, 0x7632, R24 ;  /* 0x000076320a187816 */ /* 0x001fe20000000018 */
[----:B-1----:R-:W-:Y:S01]  /*49dc0*/  IMAD.WIDE R4, R8, 0x2, R12 ;  /* 0x0000000208047825 */ /* 0x002fe200078e020c */
[----:B------:R-:W3:Y:S04]  /*49dd0*/  LDL.LU R10, [R1+0xb4] ;  /* 0x0000b400010a7983 */ /* 0x000ee80000300800 */
[----:B------:R-:W4:Y:S04]  /*49de0*/  LDL.LU R6, [R1+0x74] ;  /* 0x0000740001067983 */ /* 0x000f280000300800 */
[----:B------:R-:W3:Y:S04]  /*49df0*/  LDL.LU R25, [R1+0x4] ;  /* 0x0000040001197983 */ /* 0x000ee80000300800 */
[----:B--2---:R0:W-:Y:S04]  /*49e00*/  @P4 STG.E.U16 [R4.64], R9 ;  /* 0x0000000904004986 */ /* 0x0041e8000c101506 */
[----:B0-----:R-:W2:Y:S01]  /*49e10*/  LDL.LU R5, [R1+0x24] ;  /* 0x0000240001057983 */ /* 0x001ea20000300800 */
[----:B------:R-:W-:-:S02]  /*49e20*/  ISETP.LT.AND P5, PT, R7, c[0x0][0x178], !P2 ;  /* 0x00005e0007007a0c */ /* 0x000fc400057a1270 */
[----:B------:R-:W-:Y:S02]  /*49e30*/  ISETP.LT.AND P2, PT, R29, c[0x0][0x178], !P2 ;  /* 0x00005e001d007a0c */ /* 0x000fe40005741270 */
[----:B------:R-:W-:Y:S02]  /*49e40*/  ISETP.LT.AND P6, PT, R11, c[0x0][0x178], !P1 ;  /* 0x00005e000b007a0c */ /* 0x000fe40004fc1270 */
[C---:B------:R-:W-:Y:S01]  /*49e50*/  IADD3 R0, R8.reuse, c[0x0][0x198], RZ ;  /* 0x0000660008007a10 */ /* 0x040fe20007ffe0ff */
[----:B------:R-:W-:Y:S01]  /*49e60*/  IMAD.WIDE R16, R8, 0x2, R14 ;  /* 0x0000000208107825 */ /* 0x000fe200078e020e */
[----:B------:R-:W-:-:S03]  /*49e70*/  ISETP.LT.AND P4, PT, R27, c[0x0][0x178], !P1 ;  /* 0x00005e001b007a0c */ /* 0x000fc60004f81270 */
[----:B------:R-:W-:-:S04]  /*49e80*/  IMAD.WIDE R18, R8, 0x2, R20 ;  /* 0x0000000208127825 */ /* 0x000fc800078e0214 */
[----:B------:R-:W-:Y:S01]  /*49e90*/  IMAD.WIDE R22, R0, 0x2, R2 ;  /* 0x0000000200167825 */ /* 0x000fe200078e0202 */
[----:B------:R-:W-:Y:S02]  /*49ea0*/  PRMT R8, R9, 0x7632, R8 ;  /* 0x0000763209087816 */ /* 0x000fe40000000008 */
[----:B------:R-:W4:Y:S04]  /*49eb0*/  LDL.LU R9, [R1+0x1a80] ;  /* 0x001a800001097983 */ /* 0x000f280000300800 */
[----:B--2---:R0:W-:Y:S01]  /*49ec0*/  @P5 STG.E.U16 [R16.64], R5 ;  /* 0x0000000510005986 */ /* 0x0041e2000c101506 */
[----:B------:R-:W-:-:S03]  /*49ed0*/  ISETP.LT.AND P5, PT, R7, c[0x0][0x178], !P1 ;  /* 0x00005e0007007a0c */ /* 0x000fc60004fa1270 */
[----:B---3--:R1:W-:Y:S04]  /*49ee0*/  @P2 STG.E.U16 [R18.64], R25 ;  /* 0x0000001912002986 */ /* 0x0083e8000c101506 */
[----:B------:R2:W-:Y:S01]  /*49ef0*/  @P6 STG.E.U16 [R22.64], R24 ;  /* 0x0000001816006986 */ /* 0x0005e2000c101506 */
[----:B------:R-:W-:Y:S02]  /*49f00*/  ISETP.LT.AND P6, PT, R29, c[0x0][0x178], !P1 ;  /* 0x00005e001d007a0c */ /* 0x000fe40004fc1270 */
[----:B------:R-:W-:Y:S01]  /*49f10*/  ISETP.LT.AND P1, PT, R11, c[0x0][0x178], !P3 ;  /* 0x00005e000b007a0c */ /* 0x000fe20005f21270 */
[----:B0-----:R-:W-:-:S04]  /*49f20*/  IMAD.WIDE R16, R0, 0x2, R14 ;  /* 0x0000000200107825 */ /* 0x001fc800078e020e */
[----:B-1----:R-:W-:Y:S01]  /*49f30*/  IMAD.WIDE R18, R0, 0x2, R20 ;  /* 0x0000000200127825 */ /* 0x002fe200078e0214 */
[----:B--2---:R-:W-:-:S03]  /*49f40*/  PRMT R22, R5, 0x7632, R22 ;  /* 0x0000763205167816 */ /* 0x004fc60000000016 */
[C---:B------:R-:W-:Y:S01]  /*49f50*/  IMAD.WIDE R4, R0.reuse, 0x2, R12 ;  /* 0x0000000200047825 */ /* 0x040fe200078e020c */
[----:B------:R-:W-:Y:S02]  /*49f60*/  IADD3 R0, R0, c[0x0][0x198], RZ ;  /* 0x0000660000007a10 */ /* 0x000fe40007ffe0ff */
[----:B------:R-:W-:Y:S02]  /*49f70*/  PRMT R23, R25, 0x7632, R23 ;  /* 0x0000763219177816 */ /* 0x000fe40000000017 */
[----:B------:R0:W-:Y:S01]  /*49f80*/  @P4 STG.E.U16 [R4.64], R8 ;  /* 0x0000000804004986 */ /* 0x0001e2000c101506 */
[C---:B------:R-:W-:Y:S02]  /*49f90*/  IADD3 R24, R26.reuse, 0xe, RZ ;  /* 0x0000000e1a187810 */ /* 0x040fe40007ffe0ff */
[----:B------:R-:W-:Y:S01]  /*49fa0*/  IADD3 R25, R26, 0xf, RZ ;  /* 0x0000000f1a197810 */ /* 0x000fe20007ffe0ff */
[----:B------:R-:W-:Y:S01]  /*49fb0*/  @P5 STG.E.U16 [R16.64], R22 ;  /* 0x0000001610005986 */ /* 0x000fe2000c101506 */
[----:B------:R-:W-:-:S02]  /*49fc0*/  ISETP.GE.AND P2, PT, R24, c[0x0][0x17c], PT ;  /* 0x00005f0018007a0c */ /* 0x000fc40003f46270 */
[----:B------:R-:W-:Y:S01]  /*49fd0*/  PRMT R24, R10, 0x7632, R24 ;  /* 0x000076320a187816 */ /* 0x000fe20000000018 */
[----:B------:R-:W-:Y:S01]  /*49fe0*/  @P6 STG.E.U16 [R18.64], R23 ;  /* 0x0000001712006986 */ /* 0x000fe2000c101506 */
[----:B0-----:R-:W-:-:S05]  /*49ff0*/  IMAD.WIDE R4, R0, 0x2, R2 ;  /* 0x0000000200047825 */ /* 0x001fca00078e0202 */
[----:B------:R0:W-:Y:S01]  /*4a000*/  @P1 STG.E.U16 [R4.64], R10 ;  /* 0x0000000a04001986 */ /* 0x0001e2000c101506 */
[----:B------:R-:W-:-:S03]  /*4a010*/  ISETP.GE.AND P1, PT, R25, c[0x0][0x17c], PT ;  /* 0x00005f0019007a0c */ /* 0x000fc60003f26270 */
[----:B0-----:R-:W2:Y:S04]  /*4a020*/  LDL.LU R10, [R1+0x3a4] ;  /* 0x0003a400010a7983 */ /* 0x001ea80000300800 */
[----:B------:R-:W3:Y:S01]  /*4a030*/  LDL.LU R25, [R1+0x34] ;  /* 0x0000340001197983 */ /* 0x000ee20000300800 */
[----:B------:R-:W-:Y:S01]  /*4a040*/  ISETP.LT.AND P4, PT, R27, c[0x0][0x178], !P3 ;  /* 0x00005e001b007a0c */ /* 0x000fe20005f81270 */
[C---:B------:R-:W-:Y:S01]  /*4a050*/  IMAD.WIDE R4, R0.reuse, 0x2, R12 ;  /* 0x0000000200047825 */ /* 0x040fe200078e020c */
[----:B------:R-:W-:-:S03]  /*4a060*/  IADD3 R8, R0, c[0x0][0x198], RZ ;  /* 0x0000660000087a10 */ /* 0x000fc60007ffe0ff */
[----:B------:R-:W-:-:S04]  /*4a070*/  IMAD.WIDE R16, R0, 0x2, R14 ;  /* 0x0000000200107825 */ /* 0x000fc800078e020e */
[----:B------:R-:W-:Y:S01]  /*4a080*/  IMAD.WIDE R18, R0, 0x2, R20 ;  /* 0x0000000200127825 */ /* 0x000fe200078e0214 */
[----:B----4-:R-:W-:-:S03]  /*4a090*/  PRMT R0, R6, 0x7632, R0 ;  /* 0x0000763206007816 */ /* 0x010fc60000000000 */
[----:B------:R0:W-:Y:S04]  /*4a0a0*/  @P4 STG.E.U16 [R4.64], R6 ;  /* 0x0000000604004986 */ /* 0x0001e8000c101506 */
[----:B0-----:R-:W4:Y:S01]  /*4a0b0*/  LDL R6, [R1+0xc4] ;  /* 0x0000c40001067983 */ /* 0x001f220000100800 */
[----:B------:R-:W-:Y:S02]  /*4a0c0*/  ISETP.LT.AND P5, PT, R7, c[0x0][0x178], !P3 ;  /* 0x00005e0007007a0c */ /* 0x000fe40005fa1270 */
[----:B------:R-:W-:Y:S02]  /*4a0d0*/  ISETP.LT.AND P3, PT, R29, c[0x0][0x178], !P3 ;  /* 0x00005e001d007a0c */ /* 0x000fe40005f61270 */
[----:B------:R-:W-:Y:S01]  /*4a0e0*/  ISETP.LT.AND P6, PT, R11, c[0x0][0x178], !P0 ;  /* 0x00005e000b007a0c */ /* 0x000fe200047c1270 */
[----:B------:R-:W-:Y:S01]  /*4a0f0*/  IMAD.WIDE R22, R8, 0x2, R2 ;  /* 0x0000000208167825 */ /* 0x000fe200078e0202 */
[----:B------:R-:W-:-:S03]  /*4a100*/  ISETP.LT.AND P4, PT, R27, c[0x0][0x178], !P0 ;  /* 0x00005e001b007a0c */ /* 0x000fc60004781270 */
[----:B------:R-:W-:-:S04]  /*4a110*/  IMAD.WIDE R4, R8, 0x2, R12 ;  /* 0x0000000208047825 */ /* 0x000fc800078e020c */
[----:B---3--:R0:W-:Y:S01]  /*4a120*/  @P5 STG.E.U16 [R16.64], R25 ;  /* 0x0000001910005986 */ /* 0x0081e2000c101506 */
[----:B------:R-:W-:-:S03]  /*4a130*/  ISETP.LT.AND P5, PT, R7, c[0x0][0x178], !P0 ;  /* 0x00005e0007007a0c */ /* 0x000fc600047a1270 */
[----:B------:R1:W-:Y:S04]  /*4a140*/  @P3 STG.E.U16 [R18.64], R9 ;  /* 0x0000000912003986 */ /* 0x0003e8000c101506 */
[----:B------:R3:W-:Y:S01]  /*4a150*/  @P6 STG.E.U16 [R22.64], R24 ;  /* 0x0000001816006986 */ /* 0x0007e2000c101506 */
[----:B------:R-:W-:Y:S02]  /*4a160*/  ISETP.LT.AND P6, PT, R29, c[0x0][0x178], !P0 ;  /* 0x00005e001d007a0c */ /* 0x000fe400047c1270 */
[----:B------:R-:W-:Y:S01]  /*4a170*/  ISETP.LT.AND P0, PT, R11, c[0x0][0x178], !P2 ;  /* 0x00005e000b007a0c */ /* 0x000fe20005701270 */
[----:B------:R2:W-:Y:S01]  /*4a180*/  @P4 STG.E.U16 [R4.64], R0 ;  /* 0x0000000004004986 */ /* 0x0005e2000c101506 */
[----:B0-----:R-:W-:Y:S01]  /*4a190*/  IMAD.WIDE R16, R8, 0x2, R14 ;  /* 0x0000000208107825 */ /* 0x001fe200078e020e */
[----:B-1----:R-:W-:-:S02]  /*4a1a0*/  PRMT R9, R25, 0x7632, R9 ;  /* 0x0000763219097816 */ /* 0x002fc40000000009 */
[C---:B---3--:R-:W-:Y:S01]  /*4a1b0*/  IADD3 R22, R8.reuse, c[0x0][0x198], RZ ;  /* 0x0000660008167a10 */ /* 0x048fe20007ffe0ff */
[----:B------:R-:W-:Y:S01]  /*4a1c0*/  IMAD.WIDE R18, R8, 0x2, R20 ;  /* 0x0000000208127825 */ /* 0x000fe200078e0214 */
[----:B------:R-:W-:Y:S01]  /*4a1d0*/  ISETP.LT.AND P4, PT, R27, c[0x0][0x178], !P2 ;  /* 0x00005e001b007a0c */ /* 0x000fe20005781270 */
[----:B------:R-:W3:Y:S01]  /*4a1e0*/  LDL.LU R25, [R1+0x98] ;  /* 0x0000980001197983 */ /* 0x000ee20000300800 */
[----:B------:R-:W-:Y:S01]  /*4a1f0*/  PRMT R23, R9, 0x7632, R23 ;  /* 0x0000763209177816 */ /* 0x000fe20000000017 */
[----:B--2---:R-:W-:Y:S01]  /*4a200*/  IMAD.WIDE R4, R22, 0x2, R2 ;  /* 0x0000000216047825 */ /* 0x004fe200078e0202 */
[----:B------:R-:W-:Y:S01]  /*4a210*/  IADD3 R24, R26, 0x10, RZ ;  /* 0x000000101a187810 */ /* 0x000fe20007ffe0ff */
[----:B------:R-:W-:Y:S03]  /*4a220*/  @P5 STG.E.U16 [R16.64], R9 ;  /* 0x0000000910005986 */ /* 0x000fe6000c101506 */
[----:B------:R-:W-:Y:S01]  /*4a230*/  ISETP.GE.AND P3, PT, R24, c[0x0][0x17c], PT ;  /* 0x00005f0018007a0c */ /* 0x000fe20003f66270 */
[----:B------:R0:W-:Y:S01]  /*4a240*/  @P6 STG.E.U16 [R18.64], R23 ;  /* 0x0000001712006986 */ /* 0x0001e2000c101506 */
[----:B------:R-:W-:-:S03]  /*4a250*/  IADD3 R24, R26, 0x11, RZ ;  /* 0x000000111a187810 */ /* 0x000fc60007ffe0ff */
[----:B------:R1:W-:Y:S01]  /*4a260*/  @P0 STG.E.U16 [R4.64], R10 ;  /* 0x0000000a04000986 */ /* 0x0003e2000c101506 */
[----:B------:R-:W-:Y:S02]  /*4a270*/  ISETP.GE.AND P0, PT, R24, c[0x0][0x17c], PT ;  /* 0x00005f0018007a0c */ /* 0x000fe40003f06270 */
[----:B0-----:R-:W-:Y:S01]  /*4a280*/  PRMT R23, R10, 0x7632, R23 ;  /* 0x000076320a177816 */ /* 0x001fe20000000017 */
[----:B-1----:R-:W-:Y:S01]  /*4a290*/  IMAD.WIDE R4, R22, 0x2, R12 ;  /* 0x0000000216047825 */ /* 0x002fe200078e020c */
[----:B------:R-:W2:Y:S04]  /*4a2a0*/  LDL.LU R10, [R1+0x58] ;  /* 0x00005800010a7983 */ /* 0x000ea80000300800 */
[----:B------:R-:W2:Y:S04]  /*4a2b0*/  LDL.LU R24, [R1+0x84] ;  /* 0x0000840001187983 */ /* 0x000ea80000300800 */
[----:B----4-:R0:W-:Y:S04]  /*4a2c0*/  @P4 STG.E.U16 [R4.64], R6 ;  /* 0x0000000604004986 */ /* 0x0101e8000c101506 */
[----:B0-----:R-:W4:Y:S04]  /*4a2d0*/  LDL.LU R6, [R1+0x1a7c] ;  /* 0x001a7c0001067983 */ /* 0x001f280000300800 */
[----:B------:R-:W3:Y:S01]  /*4a2e0*/  LDL.LU R5, [R1+0xc4] ;  /* 0x0000c40001057983 */ /* 0x000ee20000300800 */
[----:B------:R-:W-:-:S02]  /*4a2f0*/  ISETP.LT.AND P5, PT, R7, c[0x0][0x178], !P2 ;  /* 0x00005e0007007a0c */ /* 0x000fc400057a1270 */
[----:B------:R-:W-:Y:S02]  /*4a300*/  ISETP.LT.AND P2, PT, R29, c[0x0][0x178], !P2 ;  /* 0x00005e001d007a0c */ /* 0x000fe40005741270 */
[----:B------:R-:W-:Y:S02]  /*4a310*/  ISETP.LT.AND P6, PT, R11, c[0x0][0x178], !P1 ;  /* 0x00005e000b007a0c */ /* 0x000fe40004fc1270 */
[C---:B------:R-:W-:Y:S01]  /*4a320*/  IADD3 R0, R22.reuse, c[0x0][0x198], RZ ;  /* 0x0000660016007a10 */ /* 0x040fe20007ffe0ff */
[----:B------:R-:W-:-:S04]  /*4a330*/  IMAD.WIDE R8, R22, 0x2, R14 ;  /* 0x0000000216087825 */ /* 0x000fc800078e020e */
[----:B------:R-:W-:-:S04]  /*4a340*/  IMAD.WIDE R16, R22, 0x2, R20 ;  /* 0x0000000216107825 */ /* 0x000fc800078e0214 */
[----:B------:R-:W-:Y:S01]  /*4a350*/  IMAD.WIDE R18, R0, 0x2, R2 ;  /* 0x0000000200127825 */ /* 0x000fe200078e0202 */
[----:B------:R-:W-:Y:S01]  /*4a360*/  ISETP.LT.AND P4, PT, R27, c[0x0][0x178], !P1 ;  /* 0x00005e001b007a0c */ /* 0x000fe20004f81270 */
[----:B--2---:R0:W-:Y:S01]  /*4a370*/  @P5 STG.E.U16 [R8.64], R24 ;  /* 0x0000001808005986 */ /* 0x0041e2000c101506 */
[----:B------:R-:W-:Y:S02]  /*4a380*/  ISETP.LT.AND P5, PT, R7, c[0x0][0x178], !P1 ;  /* 0x00005e0007007a0c */ /* 0x000fe40004fa1270 */
[----:B------:R-:W-:Y:S01]  /*4a390*/  PRMT R22, R24, 0x7632, R22 ;  /* 0x0000763218167816 */ /* 0x000fe20000000016 */
[----:B----4-:R1:W-:Y:S04]  /*4a3a0*/  @P2 STG.E.U16 [R16.64], R6 ;  /* 0x0000000610002986 */ /* 0x0103e8000c101506 */
[----:B------:R3:W-:Y:S01]  /*4a3b0*/  @P6 STG.E.U16 [R18.64], R23 ;  /* 0x0000001712006986 */ /* 0x0007e2000c101506 */
[----:B------:R-:W-:-:S02]  /*4a3c0*/  ISETP.LT.AND P6, PT, R29, c[0x0][0x178], !P1 ;  /* 0x00005e001d007a0c */ /* 0x000fc40004fc1270 */
[----:B------:R-:W-:Y:S01]  /*4a3d0*/  ISETP.LT.AND P2, PT, R11, c[0x0][0x178], !P3 ;  /* 0x00005e000b007a0c */ /* 0x000fe20005f41270 */
[----:B0-----:R-:W-:-:S04]  /*4a3e0*/  IMAD.WIDE R8, R0, 0x2, R14 ;  /* 0x0000000200087825 */ /* 0x001fc800078e020e */
[----:B-1----:R-:W-:Y:S01]  /*4a3f0*/  IMAD.WIDE R16, R0, 0x2, R20 ;  /* 0x0000000200107825 */ /* 0x002fe200078e0214 */
[----:B---3--:R-:W-:-:S03]  /*4a400*/  PRMT R19, R5, 0x7632, R19 ;  /* 0x0000763205137816 */ /* 0x008fc60000000013 */
[----:B------:R-:W-:Y:S01]  /*4a410*/  IMAD.WIDE R4, R0, 0x2, R12 ;  /* 0x0000000200047825 */ /* 0x000fe200078e020c */
[----:B------:R-:W-:Y:S02]  /*4a420*/  PRMT R23, R6, 0x7632, R23 ;  /* 0x0000763206177816 */ /* 0x000fe40000000017 */
[----:B------:R-:W-:Y:S01]  /*4a430*/  IADD3 R18, R0, c[0x0][0x198], RZ ;  /* 0x0000660000127a10 */ /* 0x000fe20007ffe0ff */
[----:B------:R-:W2:Y:S01]  /*4a440*/  LDL.LU R6, [R1+0x1a78] ;  /* 0x001a780001067983 */ /* 0x000ea20000300800 */
[----:B------:R-:W-:-:S03]  /*4a450*/  IADD3 R24, R26, 0x12, RZ ;  /* 0x000000121a187810 */ /* 0x000fc60007ffe0ff */
[----:B------:R0:W-:Y:S04]  /*4a460*/  @P4 STG.E.U16 [R4.64], R19 ;  /* 0x0000001304004986 */ /* 0x0001e8000c101506 */
[----:B------:R-:W-:Y:S04]  /*4a470*/  @P5 STG.E.U16 [R8.64], R22 ;  /* 0x0000001608005986 */ /* 0x000fe8000c101506 */
[----:B------:R1:W-:Y:S01]  /*4a480*/  @P6 STG.E.U16 [R16.64], R23 ;  /* 0x0000001710006986 */ /* 0x0003e2000c101506 */
[----:B0-----:R-:W-:Y:S01]  /*4a490*/  IMAD.WIDE R4, R18, 0x2, R2 ;  /* 0x0000000212047825 */ /* 0x001fe200078e0202 */
[----:B------:R-:W-:-:S02]  /*4a4a0*/  ISETP.GE.AND P1, PT, R24, c[0x0][0x17c], PT ;  /* 0x00005f0018007a0c */ /* 0x000fc40003f26270 */
[----:B------:R-:W3:Y:S01]  /*4a4b0*/  LDL.LU R24, [R1+0xa8] ;  /* 0x0000a80001187983 */ /* 0x000ee20000300800 */
[----:B-1----:R-:W-:-:S03]  /*4a4c0*/  IADD3 R23, R26, 0x13, RZ ;  /* 0x000000131a177810 */ /* 0x002fc60007ffe0ff */
[----:B------:R0:W-:Y:S01]  /*4a4d0*/  @P2 STG.E.U16 [R4.64], R25 ;  /* 0x0000001904002986 */ /* 0x0001e2000c101506 */
[----:B------:R-:W-:-:S03]  /*4a4e0*/  ISETP.GE.AND P2, PT, R23, c[0x0][0x17c], PT ;  /* 0x00005f0017007a0c */ /* 0x000fc60003f46270 */
[----:B------:R-:W4:Y:S01]  /*4a4f0*/  LDL.LU R23, [R1+0x18] ;  /* 0x0000180001177983 */ /* 0x000f220000300800 */
[----:B------:R-:W-:Y:S02]  /*4a500*/  ISETP.LT.AND P4, PT, R27, c[0x0][0x178], !P3 ;  /* 0x00005e001b007a0c */ /* 0x000fe40005f81270 */
[----:B------:R-:W-:Y:S02]  /*4a510*/  ISETP.LT.AND P5, PT, R7, c[0x0][0x178], !P3 ;  /* 0x00005e0007007a0c */ /* 0x000fe40005fa1270 */
[----:B------:R-:W-:Y:S02]  /*4a520*/  ISETP.LT.AND P3, PT, R29, c[0x0][0x178], !P3 ;  /* 0x00005e001d007a0c */ /* 0x000fe40005f61270 */
[----:B------:R-:W-:Y:S01]  /*4a530*/  ISETP.LT.AND P6, PT, R11, c[0x0][0x178], !P0 ;  /* 0x00005e000b007a0c */ /* 0x000fe200047c1270 */
[C---:B0-----:R-:W-:Y:S01]  /*4a540*/  IMAD.WIDE R4, R18.reuse, 0x2, R12 ;  /* 0x0000000212047825 */ /* 0x041fe200078e020c */
[----:B------:R-:W-:-:S03]  /*4a550*/  IADD3 R0, R18, c[0x0][0x198], RZ ;  /* 0x0000660012007a10 */ /* 0x000fc60007ffe0ff */
[C---:B------:R-:W-:Y:S01]  /*4a560*/  IMAD.WIDE R8, R18.reuse, 0x2, R14 ;  /* 0x0000000212087825 */ /* 0x040fe200078e020e */
[----:B------:R-:W-:Y:S01]  /*4a570*/  PRMT R22, R25, 0x7632, R22 ;  /* 0x0000763219167816 */ /* 0x000fe20000000016 */
[----:B------:R0:W-:Y:S02]  /*4a580*/  @P4 STG.E.U16 [R4.64], R10 ;  /* 0x0000000a04004986 */ /* 0x0001e4000c101506 */
[----:B------:R-:W-:Y:S01]  /*4a590*/  IMAD.WIDE R16, R18, 0x2, R20 ;  /* 0x0000000212107825 */ /* 0x000fe200078e0214 */
[----:B------:R-:W-:-:S03]  /*4a5a0*/  ISETP.LT.AND P4, PT, R27, c[0x0][0x178], !P0 ;  /* 0x00005e001b007a0c */ /* 0x000fc60004781270 */
[----:B------:R-:W-:-:S04]  /*4a5b0*/  IMAD.WIDE R18, R0, 0x2, R2 ;  /* 0x0000000200127825 */ /* 0x000fc800078e0202 */
[----:B0-----:R-:W-:Y:S01]  /*4a5c0*/  IMAD.WIDE R4, R0, 0x2, R12 ;  /* 0x0000000200047825 */ /* 0x001fe200078e020c */
[----:B----4-:R0:W-:Y:S01]  /*4a5d0*/  @P5 STG.E.U16 [R8.64], R23 ;  /* 0x0000001708005986 */ /* 0x0101e2000c101506 */
[----:B------:R-:W-:-:S03]  /*4a5e0*/  ISETP.LT.AND P5, PT, R7, c[0x0][0x178], !P0 ;  /* 0x00005e0007007a0c */ /* 0x000fc600047a1270 */
[----:B--2---:R-:W-:Y:S01]  /*4a5f0*/  @P3 STG.E.U16 [R16.64], R6 ;  /* 0x0000000610003986 */ /* 0x004fe2000c101506 */
[----:B------:R-:W-:-:S03]  /*4a600*/  ISETP.LT.AND P3, PT, R11, c[0x0][0x178], !P1 ;  /* 0x00005e000b007a0c */ /* 0x000fc60004f61270 */
[----:B------:R1:W-:Y:S01]  /*4a610*/  @P6 STG.E.U16 [R18.64], R22 ;  /* 0x0000001612006986 */ /* 0x0003e2000c101506 */
[----:B------:R-:W-:Y:S01]  /*4a620*/  ISETP.LT.AND P6, PT, R29, c[0x0][0x178], !P0 ;  /* 0x00005e001d007a0c */ /* 0x000fe200047c1270 */
[----:B0-----:R-:W-:Y:S01]  /*4a630*/  IMAD.WIDE R8, R0, 0x2, R14 ;  /* 0x0000000200087825 */ /* 0x001fe200078e020e */
[----:B-1----:R-:W-:Y:S02]  /*4a640*/  PRMT R18, R10, 0x7632, R18 ;  /* 0x000076320a127816 */ /* 0x002fe40000000012 */
[----:B------:R-:W-:Y:S01]  /*4a650*/  PRMT R22, R6, 0x7632, R22 ;  /* 0x0000763206167816 */ /* 0x000fe20000000016 */
[C---:B------:R-:W-:Y:S01]  /*4a660*/  IMAD.WIDE R16, R0.reuse, 0x2, R20 ;  /* 0x0000000200107825 */ /* 0x040fe200078e0214 */
[----:B------:R-:W-:Y:S01]  /*4a670*/  IADD3 R6, R0, c[0x0][0x198], RZ ;  /* 0x0000660000067a10 */ /* 0x000fe20007ffe0ff */
[----:B------:R0:W-:Y:S01]  /*4a680*/  @P4 STG.E.U16 [R4.64], R18 ;  /* 0x0000001204004986 */ /* 0x0001e2000c101506 */
[----:B------:R-:W-:-:S03]  /*4a690*/  PRMT R19, R23, 0x7632, R19 ;  /* 0x0000763217137816 */ /* 0x000fc60000000013 */
[----:B------:R-:W2:Y:S01]  /*4a6a0*/  LDL.LU R10, [R1+0x68] ;  /* 0x00006800010a7983 */ /* 0x000ea20000300800 */
[----:B------:R-:W-:-:S03]  /*4a6b0*/  IADD3 R0, R6, c[0x0][0x198], RZ ;  /* 0x0000660006007a10 */ /* 0x000fc60007ffe0ff */
[----:B------:R1:W-:Y:S01]  /*4a6c0*/  @P5 STG.E.U16 [R8.64], R19 ;  /* 0x0000001308005986 */ /* 0x0003e2000c101506 */
[----:B0-----:R-:W-:-:S03]  /*4a6d0*/  IMAD.WIDE R4, R6, 0x2, R2 ;  /* 0x0000000206047825 */ /* 0x001fc600078e0202 */
[----:B------:R0:W-:Y:S04]  /*4a6e0*/  @P6 STG.E.U16 [R16.64], R22 ;  /* 0x0000001610006986 */ /* 0x0001e8000c101506 */
[----:B------:R-:W4:Y:S01]  /*4a6f0*/  LDL.LU R25, [R1+0x28] ;  /* 0x0000280001197983 */ /* 0x000f220000300800 */
[----:B-1----:R-:W-:-:S03]  /*4a700*/  IMAD.WIDE R8, R6, 0x2, R14 ;  /* 0x0000000206087825 */ /* 0x002fc600078e020e */
[----:B---3--:R1:W-:Y:S01]  /*4a710*/  @P3 STG.E.U16 [R4.64], R24 ;  /* 0x0000001804003986 */ /* 0x0083e2000c101506 */
[----:B0-----:R-:W-:Y:S01]  /*4a720*/  PRMT R22, R24, 0x7632, R22 ;  /* 0x0000763218167816 */ /* 0x001fe20000000016 */
[C---:B------:R-:W-:Y:S02]  /*4a730*/  IMAD.WIDE R16, R6.reuse, 0x2, R20 ;  /* 0x0000000206107825 */ /* 0x040fe400078e0214 */
[----:B-1----:R-:W3:Y:S02]  /*4a740*/  LDL.LU R24, [R1+0x78] ;  /* 0x0000780001187983 */ /* 0x002ee40000300800 */
[----:B------:R-:W-:Y:S02]  /*4a750*/  IMAD.WIDE R4, R6, 0x2, R12 ;  /* 0x0000000206047825 */ /* 0x000fe400078e020c */
[----:B------:R-:W3:Y:S01]  /*4a760*/  LDL.LU R6, [R1+0x8] ;  /* 0x0000080001067983 */ /* 0x000ee20000300800 */
[----:B------:R-:W-:Y:S02]  /*4a770*/  ISETP.LT.AND P4, PT, R27, c[0x0][0x178], !P1 ;  /* 0x00005e001b007a0c */ /* 0x000fe40004f81270 */
[----:B------:R-:W-:-:S02]  /*4a780*/  ISETP.LT.AND P5, PT, R7, c[0x0][0x178], !P1 ;  /* 0x00005e0007007a0c */ /* 0x000fc40004fa1270 */
[----:B------:R-:W-:Y:S02]  /*4a790*/  ISETP.LT.AND P1, PT, R29, c[0x0][0x178], !P1 ;  /* 0x00005e001d007a0c */ /* 0x000fe40004f21270 */
[----:B------:R-:W-:Y:S02]  /*4a7a0*/  ISETP.LT.AND P6, PT, R11, c[0x0][0x178], !P2 ;  /* 0x00005e000b007a0c */ /* 0x000fe400057c1270 */
[----:B------:R-:W-:Y:S01]  /*4a7b0*/  IADD3 R23, R26, 0x14, RZ ;  /* 0x000000141a177810 */ /* 0x000fe20007ffe0ff */
[----:B------:R-:W-:-:S03]  /*4a7c0*/  IMAD.WIDE R18, R0, 0x2, R2 ;  /* 0x0000000200127825 */ /* 0x000fc600078e0202 */
[----:B------:R-:W-:Y:S02]  /*4a7d0*/  ISETP.GE.AND P0, PT, R23, c[0x0][0x17c], PT ;  /* 0x00005f0017007a0c */ /* 0x000fe40003f06270 */
[----:B------:R-:W-:-:S04]  /*4a7e0*/  IADD3 R23, R26, 0x15, RZ ;  /* 0x000000151a177810 */ /* 0x000fc80007ffe0ff */
[----:B------:R-:W-:Y:S01]  /*4a7f0*/  ISETP.GE.AND P3, PT, R23, c[0x0][0x17c], PT ;  /* 0x00005f0017007a0c */ /* 0x000fe20003f66270 */
[----:B--2---:R0:W-:Y:S01]  /*4a800*/  @P4 STG.E.U16 [R4.64], R10 ;  /* 0x0000000a04004986 */ /* 0x0041e2000c101506 */
[----:B------:R-:W-:Y:S01]  /*4a810*/  PRMT R23, R10, 0x7632, R23 ;  /* 0x000076320a177816 */ /* 0x000fe20000000017 */
[----:B0-----:R-:W-:Y:S02]  /*4a820*/  IMAD.WIDE R4, R0, 0x2, R14 ;  /* 0x0000000200047825 */ /* 0x001fe400078e020e */
[----:B----4-:R0:W-:Y:S01]  /*4a830*/  @P5 STG.E.U16 [R8.64], R25 ;  /* 0x0000001908005986 */ /* 0x0101e2000c101506 */
[----:B------:R-:W-:-:S03]  /*4a840*/  ISETP.LT.AND P5, PT, R7, c[0x0][0x178], !P2 ;  /* 0x00005e0007007a0c */ /* 0x000fc600057a1270 */
[----:B------:R-:W2:Y:S04]  /*4a850*/  LDL.LU R10, [R1+0x1a74] ;  /* 0x001a7400010a7983 */ /* 0x000ea80000300800 */
[----:B---3--:R-:W-:Y:S01]  /*4a860*/  @P1 STG.E.U16 [R16.64], R6 ;  /* 0x0000000610001986 */ /* 0x008fe2000c101506 */
[----:B------:R-:W-:Y:S01]  /*4a870*/  ISETP.LT.AND P1, PT, R27, c[0x0][0x178], !P2 ;  /* 0x00005e001b007a0c */ /* 0x000fe20005721270 */
[----:B0-----:R-:W-:Y:S02]  /*4a880*/  IMAD.WIDE R8, R0, 0x2, R12 ;  /* 0x0000000200087825 */ /* 0x001fe400078e020c */
[----:B------:R0:W-:Y:S02]  /*4a890*/  @P6 STG.E.U16 [R18.64], R22 ;  /* 0x0000001612006986 */ /* 0x0001e4000c101506 */
[----:B0-----:R-:W-:-:S08]  /*4a8a0*/  PRMT R18, R25, 0x7632, R18 ;  /* 0x0000763219127816 */ /* 0x001fd00000000012 */
[----:B------:R-:W-:Y:S04]  /*4a8b0*/  @P1 STG.E.U16 [R8.64], R23 ;  /* 0x0000001708001986 */ /* 0x000fe8000c101506 */
[----:B------:R-:W3:Y:S04]  /*4a8c0*/  LDL.LU R25, [R1+0x38] ;  /* 0x0000380001197983 */ /* 0x000ee80000300800 */
[----:B------:R0:W-:Y:S04]  /*4a8d0*/  @P5 STG.E.U16 [R4.64], R18 ;  /* 0x0000001204005986 */ /* 0x0001e8000c101506 */
[----:B0-----:R-:W4:Y:S01]  /*4a8e0*/  LDL.LU R18, [R1+0xb8] ;  /* 0x0000b80001127983 */ /* 0x001f220000300800 */
[----:B------:R-:W-:-:S02]  /*4a8f0*/  ISETP.LT.AND P2, PT, R29, c[0x0][0x178], !P2 ;  /* 0x00005e001d007a0c */ /* 0x000fc40005741270 */
[----:B------:R-:W-:Y:S02]  /*4a900*/  ISETP.LT.AND P6, PT, R11, c[0x0][0x178], !P0 ;  /* 0x00005e000b007a0c */ /* 0x000fe400047c1270 */
[----:B------:R-:W-:Y:S02]  /*4a910*/  PRMT R19, R6, 0x7632, R19 ;  /* 0x0000763206137816 */ /* 0x000fe40000000013 */
[C---:B------:R-:W-:Y:S02]  /*4a920*/  IADD3 R6, R0.reuse, c[0x0][0x198], RZ ;  /* 0x0000660000067a10 */ /* 0x040fe40007ffe0ff */
[----:B------:R-:W-:Y:S01]  /*4a930*/  ISETP.LT.AND P4, PT, R27, c[0x0][0x178], !P0 ;  /* 0x00005e001b007a0c */ /* 0x000fe20004781270 */
[----:B------:R-:W-:-:S04]  /*4a940*/  IMAD.WIDE R16, R0, 0x2, R20 ;  /* 0x0000000200107825 */ /* 0x000fc800078e0214 */
[----:B------:R-:W-:Y:S01]  /*4a950*/  IMAD.WIDE R8, R6, 0x2, R2 ;  /* 0x0000000206087825 */ /* 0x000fe200078e0202 */
[----:B------:R-:W-:Y:S01]  /*4a960*/  @P2 STG.E.U16 [R16.64], R19 ;  /* 0x0000001310002986 */ /* 0x000fe2000c101506 */
[----:B------:R-:W-:Y:S02]  /*4a970*/  IADD3 R0, R26, 0x17, RZ ;  /* 0x000000171a007810 */ /* 0x000fe40007ffe0ff */
[----:B------:R-:W-:Y:S01]  /*4a980*/  IMAD.WIDE R4, R6, 0x2, R12 ;  /* 0x0000000206047825 */ /* 0x000fe200078e020c */
[----:B------:R-:W-:Y:S02]  /*4a990*/  ISETP.LT.AND P2, PT, R11, c[0x0][0x178], !P3 ;  /* 0x00005e000b007a0c */ /* 0x000fe40005f41270 */
[----:B------:R-:W-:Y:S02]  /*4a9a0*/  ISETP.LT.AND P5, PT, R27, c[0x0][0x178], !P3 ;  /* 0x00005e001b007a0c */ /* 0x000fe40005fa1270 */
[----:B------:R-:W-:-:S04]  /*4a9b0*/  IADD3 R22, R26, 0x16, RZ ;  /* 0x000000161a167810 */ /* 0x000fc80007ffe0ff */
[----:B------:R-:W-:Y:S01]  /*4a9c0*/  ISETP.GE.AND P1, PT, R22, c[0x0][0x17c], PT ;  /* 0x00005f0016007a0c */ /* 0x000fe20003f26270 */
[----:B----4-:R0:W-:Y:S01]  /*4a9d0*/  @P6 STG.E.U16 [R8.64], R18 ;  /* 0x0000001208006986 */ /* 0x0101e2000c101506 */
[----:B------:R-:W-:Y:S02]  /*4a9e0*/  ISETP.LT.AND P6, PT, R7, c[0x0][0x178], !P0 ;  /* 0x00005e0007007a0c */ /* 0x000fe400047c1270 */
[----:B------:R-:W-:Y:S01]  /*4a9f0*/  ISETP.LT.AND P0, PT, R29, c[0x0][0x178], !P0 ;  /* 0x00005e001d007a0c */ /* 0x000fe20004701270 */
[----:B------:R1:W-:Y:S01]  /*4aa00*/  @P4 STG.E.U16 [R4.64], R24 ;  /* 0x0000001804004986 */ /* 0x0003e2000c101506 */
[----:B------:R-:W-:Y:S02]  /*4aa10*/  ISETP.GE.AND P4, PT, R0, c[0x0][0x17c], PT ;  /* 0x00005f0000007a0c */ /* 0x000fe40003f86270 */
[----:B------:R-:W-:Y:S02]  /*4aa20*/  IADD3 R0, R6, c[0x0][0x198], RZ ;  /* 0x0000660006007a10 */ /* 0x000fe40007ffe0ff */
[----:B------:R-:W-:Y:S01]  /*4aa30*/  PRMT R22, R18, 0x7632, R22 ;  /* 0x0000763212167816 */ /* 0x000fe20000000016 */
[----:B0-----:R-:W-:-:S04]  /*4aa40*/  IMAD.WIDE R8, R6, 0x2, R20 ;  /* 0x0000000206087825 */ /* 0x001fc800078e0214 */
[----:B-1----:R-:W-:Y:S01]  /*4aa50*/  IMAD.WIDE R4, R6, 0x2, R14 ;  /* 0x0000000206047825 */ /* 0x002fe200078e020e */
[----:B------:R-:W-:Y:S02]  /*4aa60*/  PRMT R6, R24, 0x7632, R6 ;  /* 0x0000763218067816 */ /* 0x000fe40000000006 */
[----:B------:R-:W4:Y:S01]  /*4aa70*/  LDL.LU R24, [R1+0x5c] ;  /* 0x00005c0001187983 */ /* 0x000f220000300800 */
[----:B------:R-:W-:-:S04]  /*4aa80*/  IMAD.WIDE R16, R0, 0x2, R2 ;  /* 0x0000000200107825 */ /* 0x000fc800078e0202 */
[C---:B------:R-:W-:Y:S01]  /*4aa90*/  IMAD.WIDE R18, R0.reuse, 0x2, R12 ;  /* 0x0000000200127825 */ /* 0x040fe200078e020c */
[----:B---3--:R0:W-:Y:S04]  /*4aaa0*/  @P6 STG.E.U16 [R4.64], R25 ;  /* 0x0000001904006986 */ /* 0x0081e8000c101506 */
[----:B--2---:R1:W-:Y:S04]  /*4aab0*/  @P0 STG.E.U16 [R8.64], R10 ;  /* 0x0000000a08000986 */ /* 0x0043e8000c101506 */
[----:B------:R-:W-:Y:S04]  /*4aac0*/  @P2 STG.E.U16 [R16.64], R22 ;  /* 0x0000001610002986 */ /* 0x000fe8000c101506 */
[----:B------:R2:W-:Y:S01]  /*4aad0*/  @P5 STG.E.U16 [R18.64], R6 ;  /* 0x0000000612005986 */ /* 0x0005e2000c101506 */
[----:B0-----:R-:W-:Y:S01]  /*4aae0*/  IMAD.WIDE R4, R0, 0x2, R14 ;  /* 0x0000000200047825 */ /* 0x001fe200078e020e */
[----:B-1----:R-:W-:-:S03]  /*4aaf0*/  PRMT R10, R25, 0x7632, R10 ;  /* 0x00007632190a7816 */ /* 0x002fc6000000000a */
[C---:B------:R-:W-:Y:S01]  /*4ab00*/  IMAD.WIDE R8, R0.reuse, 0x2, R20 ;  /* 0x0000000200087825 */ /* 0x040fe200078e0214 */
[----:B------:R-:W3:Y:S01]  /*4ab10*/  LDL.LU R25, [R1+0x1c] ;  /* 0x00001c0001197983 */ /* 0x000ee20000300800 */
[----:B--2---:R-:W-:-:S03]  /*4ab20*/  IADD3 R6, R0, c[0x0][0x198], RZ ;  /* 0x0000660000067a10 */ /* 0x004fc60007ffe0ff */
[----:B------:R-:W2:Y:S01]  /*4ab30*/  LDL R0, [R1+0x3a8] ;  /* 0x0003a80001007983 */ /* 0x000ea20000100800 */
[----:B------:R-:W-:Y:S02]  /*4ab40*/  ISETP.LT.AND P0, PT, R7, c[0x0][0x178], !P3 ;  /* 0x00005e0007007a0c */ /* 0x000fe40005f01270 */
[----:B------:R-:W-:Y:S02]  /*4ab50*/  ISETP.LT.AND P3, PT, R29, c[0x0][0x178], !P3 ;  /* 0x00005e001d007a0c */ /* 0x000fe40005f61270 */
[----:B------:R-:W-:Y:S02]  /*4ab60*/  ISETP.LT.AND P6, PT, R11, c[0x0][0x178], !P1 ;  /* 0x00005e000b007a0c */ /* 0x000fe40004fc1270 */
[----:B------:R-:W-:Y:S01]  /*4ab70*/  IADD3 R19, R26, 0x18, RZ ;  /* 0x000000181a137810 */ /* 0x000fe20007ffe0ff */
[----:B------:R-:W-:Y:S01]  /*4ab80*/  IMAD.WIDE R16, R6, 0x2, R2 ;  /* 0x0000000206107825 */ /* 0x000fe200078e0202 */
[----:B------:R-:W-:-:S05]  /*4ab90*/  PRMT R18, R10, 0x7632, R18 ;  /* 0x000076320a127816 */ /* 0x000fca0000000012 */
[----:B------:R-:W-:Y:S01]  /*4aba0*/  @P0 STG.E.U16 [R4.64], R10 ;  /* 0x0000000a04000986 */ /* 0x000fe2000c101506 */
[----:B------:R-:W-:-:S03]  /*4abb0*/  ISETP.GE.AND P0, PT, R19, c[0x0][0x17c], PT ;  /* 0x00005f0013007a0c */ /* 0x000fc60003f06270 */
[----:B------:R-:W3:Y:S04]  /*4abc0*/  LDL.LU R19, [R1+0x9c] ;  /* 0x00009c0001137983 */ /* 0x000ee80000300800 */
[----:B------:R0:W-:Y:S04]  /*4abd0*/  @P3 STG.E.U16 [R8.64], R18 ;  /* 0x0000001208003986 */ /* 0x0001e8000c101506 */
[----:B0-----:R-:W3:Y:S04]  /*4abe0*/  LDL.LU R18, [R1+0x48] ;  /* 0x0000480001127983 */ /* 0x001ee80000300800 */
[----:B--2---:R0:W-:Y:S04]  /*4abf0*/  @P6 STG.E.U16 [R16.64], R0 ;  /* 0x0000000010006986 */ /* 0x0041e8000c101506 */
[----:B0-----:R-:W2:Y:S04]  /*4ac00*/  LDL.LU R16, [R1+0x3a8] ;  /* 0x0003a80001107983 */ /* 0x001ea80000300800 */
[----:B------:R-:W2:Y:S01]  /*4ac10*/  LDL.LU R17, [R1+0xc8] ;  /* 0x0000c80001117983 */ /* 0x000ea20000300800 */
[----:B------:R-:W-:Y:S01]  /*4ac20*/  ISETP.LT.AND P2, PT, R27, c[0x0][0x178], !P1 ;  /* 0x00005e001b007a0c */ /* 0x000fe20004f41270 */
[----:B------:R-:W-:Y:S01]  /*4ac30*/  IMAD.WIDE R8, R6, 0x2, R12 ;  /* 0x0000000206087825 */ /* 0x000fe200078e020c */
[----:B------:R-:W-:-:S02]  /*4ac40*/  ISETP.LT.AND P5, PT, R7, c[0x0][0x178], !P1 ;  /* 0x00005e0007007a0c */ /* 0x000fc40004fa1270 */
[----:B------:R-:W-:-:S09]  /*4ac50*/  ISETP.LT.AND P1, PT, R29, c[0x0][0x178], !P1 ;  /* 0x00005e001d007a0c */ /* 0x000fd20004f21270 */
[----:B--2---:R0:W-:Y:S04]  /*4ac60*/  @P2 STG.E.U16 [R8.64], R17 ;  /* 0x0000001108002986 */ /* 0x0041e8000c101506 */
[----:B0-----:R-:W2:Y:S01]  /*4ac70*/  LDL R9, [R1+0x88] ;  /* 0x0000880001097983 */ /* 0x001ea20000100800 */
[C---:B------:R-:W-:Y:S01]  /*4ac80*/  IMAD.WIDE R4, R6.reuse, 0x2, R14 ;  /* 0x0000000206047825 */ /* 0x040fe200078e020e */
[----:B------:R-:W-:Y:S02]  /*4ac90*/  ISETP.LT.AND P6, PT, R11, c[0x0][0x178], !P4 ;  /* 0x00005e000b007a0c */ /* 0x000fe400067c1270 */
[----:B------:R-:W-:Y:S02]  /*4aca0*/  ISETP.LT.AND P3, PT, R27, c[0x0][0x178], !P4 ;  /* 0x00005e001b007a0c */ /* 0x000fe40006761270 */
[----:B--2---:R0:W-:Y:S02]  /*4acb0*/  @P5 STG.E.U16 [R4.64], R9 ;  /* 0x0000000904005986 */ /* 0x0041e4000c101506 */
[----:B0-----:R-:W-:-:S05]  /*4acc0*/  IMAD.WIDE R4, R6, 0x2, R20 ;  /* 0x0000000206047825 */ /* 0x001fca00078e0214 */
[----:B---3--:R0:W-:Y:S04]  /*4acd0*/  @P1 STG.E.U16 [R4.64], R18 ;  /* 0x0000001204001986 */ /* 0x0081e8000c101506 */
[----:B0-----:R-:W2:Y:S01]  /*4ace0*/  LDL.LU R5, [R1+0x88] ;  /* 0x0000880001057983 */ /* 0x001ea20000300800 */
[----:B------:R-:W-:Y:S02]  /*4acf0*/  IADD3 R10, R26, 0x19, RZ ;  /* 0x000000191a0a7810 */ /* 0x000fe40007ffe0ff */
[----:B------:R-:W-:Y:S02]  /*4ad00*/  IADD3 R0, R6, c[0x0][0x198], RZ ;  /* 0x0000660006007a10 */ /* 0x000fe40007ffe0ff */
[----:B------:R-:W-:Y:S02]  /*4ad10*/  ISETP.GE.AND P2, PT, R10, c[0x0][0x17c], PT ;  /* 0x00005f000a007a0c */ /* 0x000fe40003f46270 */
[----:B------:R-:W-:Y:S01]  /*4ad20*/  PRMT R6, R16, 0x7632, R6 ;  /* 0x0000763210067816 */ /* 0x000fe20000000006 */
[----:B------:R-:W-:Y:S01]  /*4ad30*/  IMAD.WIDE R8, R0, 0x2, R2 ;  /* 0x0000000200087825 */ /* 0x000fe200078e0202 */
[----:B------:R-:W-:-:S02]  /*4ad40*/  PRMT R10, R17, 0x7632, R10 ;  /* 0x00007632110a7816 */ /* 0x000fc4000000000a */
[----:B------:R-:W-:Y:S01]  /*4ad50*/  ISETP.LT.AND P5, PT, R7, c[0x0][0x178], !P4 ;  /* 0x00005e0007007a0c */ /* 0x000fe200067a1270 */
[----:B------:R-:W-:Y:S01]  /*4ad60*/  IMAD.WIDE R16, R0, 0x2, R12 ;  /* 0x0000000200107825 */ /* 0x000fe200078e020c */
[----:B------:R-:W-:Y:S01]  /*4ad70*/  ISETP.LT.AND P4, PT, R29, c[0x0][0x178], !P4 ;  /* 0x00005e001d007a0c */ /* 0x000fe20006781270 */
[----:B------:R0:W-:Y:S01]  /*4ad80*/  @P6 STG.E.U16 [R8.64], R6 ;  /* 0x0000000608006986 */ /* 0x0001e2000c101506 */
[----:B------:R-:W-:-:S03]  /*4ad90*/  ISETP.LT.AND P1, PT, R11, c[0x0][0x178], !P0 ;  /* 0x00005e000b007a0c */ /* 0x000fc60004721270 */
[----:B------:R1:W-:Y:S01]  /*4ada0*/  @P3 STG.E.U16 [R16.64], R10 ;  /* 0x0000000a10003986 */ /* 0x0003e2000c101506 */
[----:B------:R-:W-:Y:S02]  /*4adb0*/  ISETP.LT.AND P3, PT, R27, c[0x0][0x178], !P0 ;  /* 0x00005e001b007a0c */ /* 0x000fe40004761270 */
[----:B------:R-:W-:Y:S01]  /*4adc0*/  ISETP.LT.AND P6, PT, R7, c[0x0][0x178], !P0 ;  /* 0x00005e0007007a0c */ /* 0x000fe200047c1270 */
[C---:B0-----:R-:W-:Y:S01]  /*4add0*/  IMAD.WIDE R8, R0.reuse, 0x2, R20 ;  /* 0x0000000200087825 */ /* 0x041fe200078e0214 */
[----:B------:R-:W-:Y:S02]  /*4ade0*/  IADD3 R6, R0, c[0x0][0x198], RZ ;  /* 0x0000660000067a10 */ /* 0x000fe40007ffe0ff */
[----:B-1----:R-:W-:Y:S02]  /*4adf0*/  PRMT R16, R18, 0x7632, R16 ;  /* 0x0000763212107816 */ /* 0x002fe40000000010 */
[----:B------:R-:W-:Y:S02]  /*4ae00*/  IADD3 R17, R26, 0x1a, RZ ;  /* 0x0000001a1a117810 */ /* 0x000fe40007ffe0ff */
[----:B--2---:R-:W-:Y:S01]  /*4ae10*/  PRMT R10, R5, 0x7632, R10 ;  /* 0x00007632050a7816 */ /* 0x004fe2000000000a */
[----:B------:R-:W-:-:S05]  /*4ae20*/  IMAD.WIDE R4, R0, 0x2, R14 ;  /* 0x0000000200047825 */ /* 0x000fca00078e020e */
[----:B------:R0:W-:Y:S01]  /*4ae30*/  @P5 STG.E.U16 [R4.64], R10 ;  /* 0x0000000a04005986 */ /* 0x0001e2000c101506 */
[----:B------:R-:W-:-:S03]  /*4ae40*/  ISETP.GE.AND P5, PT, R17, c[0x0][0x17c], PT ;  /* 0x00005f0011007a0c */ /* 0x000fc60003fa6270 */
[----:B------:R1:W-:Y:S01]  /*4ae50*/  @P4 STG.E.U16 [R8.64], R16 ;  /* 0x0000001008004986 */ /* 0x0003e2000c101506 */
[----:B0-----:R-:W-:-:S04]  /*4ae60*/  IMAD.WIDE R4, R6, 0x2, R2 ;  /* 0x0000000206047825 */ /* 0x001fc800078e0202 */
[C---:B-1----:R-:W-:Y:S01]  /*4ae70*/  IMAD.WIDE R8, R6.reuse, 0x2, R12 ;  /* 0x0000000206087825 */ /* 0x042fe200078e020c */
[----:B------:R0:W-:Y:S03]  /*4ae80*/  @P1 STG.E.U16 [R4.64], R19 ;  /* 0x0000001304001986 */ /* 0x0001e6000c101506 */
[----:B------:R-:W-:Y:S01]  /*4ae90*/  IMAD.WIDE R16, R6, 0x2, R14 ;  /* 0x0000000206107825 */ /* 0x000fe200078e020e */
[----:B----4-:R1:W-:Y:S01]  /*4aea0*/  @P3 STG.E.U16 [R8.64], R24 ;  /* 0x0000001808003986 */ /* 0x0103e2000c101506 */
[----:B------:R-:W-:-:S03]  /*4aeb0*/  ISETP.LT.AND P1, PT, R11, c[0x0][0x178], !P2 ;  /* 0x00005e000b007a0c */ /* 0x000fc60005721270 */
[----:B------:R2:W-:Y:S01]  /*4aec0*/  @P6 STG.E.U16 [R16.64], R25 ;  /* 0x0000001910006986 */ /* 0x0005e2000c101506 */
[----:B------:R-:W-:-:S03]  /*4aed0*/  ISETP.LT.AND P6, PT, R7, c[0x0][0x178], !P2 ;  /* 0x00005e0007007a0c */ /* 0x000fc600057c1270 */
[----:B------:R-:W3:Y:S04]  /*4aee0*/  LDL.LU R11, [R1+0x1a70] ;  /* 0x001a7000010b7983 */ /* 0x000ee80000300800 */
[----:B------:R-:W4:Y:S01]  /*4aef0*/  LDL.LU R7, [R1+0x1a6c] ;  /* 0x001a6c0001077983 */ /* 0x000f220000300800 */
[----:B------:R-:W-:Y:S02]  /*4af00*/  ISETP.LT.AND P0, PT, R29, c[0x0][0x178], !P0 ;  /* 0x00005e001d007a0c */ /* 0x000fe40004701270 */
[----:B------:R-:W-:Y:S02]  /*4af10*/  ISETP.LT.AND P3, PT, R27, c[0x0][0x178], !P2 ;  /* 0x00005e001b007a0c */ /* 0x000fe40005761270 */
[----:B------:R-:W-:Y:S02]  /*4af20*/  IADD3 R0, R26, 0x1b, RZ ;  /* 0x0000001b1a007810 */ /* 0x000fe40007ffe0ff */
[C---:B------:R-:W-:Y:S01]  /*4af30*/  IADD3 R10, R6.reuse, c[0x0][0x198], RZ ;  /* 0x00006600060a7a10 */ /* 0x040fe20007ffe0ff */
[----:B0-----:R-:W-:Y:S01]  /*4af40*/  IMAD.WIDE R4, R6, 0x2, R20 ;  /* 0x0000000206047825 */ /* 0x001fe200078e0214 */
[----:B------:R-:W-:-:S02]  /*4af50*/  ISETP.GE.AND P4, PT, R0, c[0x0][0x17c], PT ;  /* 0x00005f0000007a0c */ /* 0x000fc40003f86270 */
[----:B------:R-:W-:Y:S01]  /*4af60*/  PRMT R0, R19, 0x7632, R0 ;  /* 0x0000763213007816 */ /* 0x000fe20000000000 */
[----:B-1----:R-:W-:Y:S01]  /*4af70*/  IMAD.WIDE R8, R10, 0x2, R2 ;  /* 0x000000020a087825 */ /* 0x002fe200078e0202 */
[----:B------:R-:W-:-:S03]  /*4af80*/  PRMT R23, R24, 0x7632, R23 ;  /* 0x0000763218177816 */ /* 0x000fc60000000017 */
[C---:B--2---:R-:W-:Y:S01]  /*4af90*/  IMAD.WIDE R16, R10.reuse, 0x2, R12 ;  /* 0x000000020a107825 */ /* 0x044fe200078e020c */
[----:B------:R-:W-:Y:S02]  /*4afa0*/  PRMT R22, R25, 0x7632, R22 ;  /* 0x0000763219167816 */ /* 0x000fe40000000016 */
[----:B------:R-:W2:Y:S01]  /*4afb0*/  LDL.LU R25, [R1+0xc] ;  /* 0x00000c0001197983 */ /* 0x000ea20000300800 */
[----:B------:R-:W-:-:S03]  /*4afc0*/  IMAD.WIDE R18, R10, 0x2, R14 ;  /* 0x000000020a127825 */ /* 0x000fc600078e020e */
[----:B------:R-:W2:Y:S04]  /*4afd0*/  LDL.LU R24, [R1+0xbc] ;  /* 0x0000bc0001187983 */ /* 0x000ea80000300800 */
[----:B----4-:R-:W-:Y:S04]  /*4afe0*/  @P0 STG.E.U16 [R4.64], R7 ;  /* 0x0000000704000986 */ /* 0x010fe8000c101506 */
[----:B------:R-:W-:Y:S04]  /*4aff0*/  @P1 STG.E.U16 [R8.64], R0 ;  /* 0x0000000008001986 */ /* 0x000fe8000c101506 */
[----:B------:R0:W-:Y:S04]  /*4b000*/  @P3 STG.E.U16 [R16.64], R23 ;  /* 0x0000001710003986 */ /* 0x0001e8000c101506 */
[----:B------:R1:W-:Y:S04]  /*4b010*/  @P6 STG.E.U16 [R18.64], R22 ;  /* 0x0000001612006986 */ /* 0x0003e8000c101506 */
[----:B0-----:R-:W4:Y:S04]  /*4b020*/  LDL.LU R17, [R1+0x6c] ;  /* 0x00006c0001117983 */ /* 0x001f280000300800 */
[----:B------:R-:W3:Y:S04]  /*4b030*/  LDL R23, [R1+0xfe8] ;  /* 0x000fe80001177983 */ /* 0x000ee80000100800 */
[----:B-1----:R-:W4:Y:S04]  /*4b040*/  LDL.LU R18, [R1+0x2c] ;  /* 0x00002c0001127983 */ /* 0x002f280000300800 */
[----:B------:R0:W-:Y:S04]  /*4b050*/  STL [R1+0x1a60], R19 ;  /* 0x001a601301007387 */ /* 0x0001e80000100800 */
[----:B0-----:R-:W4:Y:S04]  /*4b060*/  LDL.LU R19, [R1+0xac] ;  /* 0x0000ac0001137983 */ /* 0x001f280000300800 */
[----:B------:R-:W4:Y:S01]  /*4b070*/  LDL R22, [R1+0xff0] ;  /* 0x000ff00001167983 */ /* 0x000f220000100800 */
[----:B------:R-:W-:Y:S01]  /*4b080*/  ISETP.LT.AND P2, PT, R29, c[0x0][0x178], !P2 ;  /* 0x00005e001d007a0c */ /* 0x000fe20005741270 */
[----:B------:R-:W-:Y:S01]  /*4b090*/  IMAD.WIDE R4, R10, 0x2, R20 ;  /* 0x000000020a047825 */ /* 0x000fe200078e0214 */
[----:B------:R-:W-:-:S02]  /*4b0a0*/  ISETP.LT.AND P1, PT, R27, c[0x0][0x178], !P5 ;  /* 0x00005e001b007a0c */ /* 0x000fc40006f21270 */
[----:B------:R-:W-:Y:S02]  /*4b0b0*/  PRMT R6, R7, 0x7632, R6 ;  /* 0x0000763207067816 */ /* 0x000fe40000000006 */
[----:B------:R-:W-:Y:S02]  /*4b0c0*/  IADD3 R0, R10, c[0x0][0x198], RZ ;  /* 0x000066000a007a10 */ /* 0x000fe40007ffe0ff */
[----:B------:R-:W-:-:S04]  /*4b0d0*/  IADD3 R7, R26, 0x1c, RZ ;  /* 0x0000001c1a077810 */ /* 0x000fc80007ffe0ff */
[----:B------:R-:W-:Y:S01]  /*4b0e0*/  ISETP.GE.AND P6, PT, R7, c[0x0][0x17c], PT ;  /* 0x00005f0007007a0c */ /* 0x000fe20003fc6270 */
[----:B------:R0:W-:Y:S01]  /*4b0f0*/  @P2 STG.E.U16 [R4.64], R6 ;  /* 0x0000000604002986 */ /* 0x0001e2000c101506 */
[----:B------:R-:W-:-:S04]  /*4b100*/  IMAD.WIDE R8, R0, 0x2, R14 ;  /* 0x0000000200087825 */ /* 0x000fc800078e020e */
[----:B0-----:R-:W-:-:S04]  /*4b110*/  IMAD.WIDE R4, R0, 0x2, R2 ;  /* 0x0000000200047825 */ /* 0x001fc800078e0202 */
[----:B------:R-:W-:Y:S01]  /*4b120*/  IMAD.WIDE R6, R0, 0x2, R12 ;  /* 0x0000000200067825 */ /* 0x000fe200078e020c */
[----:B------:R-:W-:-:S04]  /*4b130*/  IADD3 R10, R26, 0x1d, RZ ;  /* 0x0000001d1a0a7810 */ /* 0x000fc80007ffe0ff */
[----:B------:R-:W-:Y:S02]  /*4b140*/  ISETP.GE.AND P2, PT, R10, c[0x0][0x17c], PT ;  /* 0x00005f000a007a0c */ /* 0x000fe40003f46270 */
[----:B--2---:R-:W-:Y:S02]  /*4b150*/  PRMT R10, R25, 0x7632, R10 ;  /* 0x00007632190a7816 */ /* 0x004fe4000000000a */
[----:B---3--:R-:W-:Y:S02]  /*4b160*/  ISETP.LT.AND P0, PT, R23, c[0x0][0x178], !P5 ;  /* 0x00005e0017007a0c */ /* 0x008fe40006f01270 */
[----:B----4-:R-:W-:-:S11]  /*4b170*/  ISETP.LT.AND P3, PT, R22, c[0x0][0x178], !P5 ;  /* 0x00005e0016007a0c */ /* 0x010fd60006f61270 */
[----:B------:R-:W-:Y:S04]  /*4b180*/  @P0 STG.E.U16 [R4.64], R19 ;  /* 0x0000001304000986 */ /* 0x000fe8000c101506 */
[----:B------:R-:W-:Y:S04]  /*4b190*/  @P1 STG.E.U16 [R6.64], R17 ;  /* 0x0000001106001986 */ /* 0x000fe8000c101506 */
[----:B------:R0:W-:Y:S02]  /*4b1a0*/  @P3 STG.E.U16 [R8.64], R18 ;  /* 0x0000001208003986 */ /* 0x0001e4000c101506 */
[----:B0-----:R-:W-:-:S02]  /*4b1b0*/  PRMT R9, R19, 0x7632, R9 ;  /* 0x0000763213097816 */ /* 0x001fc40000000009 */
[----:B------:R-:W2:Y:S01]  /*4b1c0*/  LDL.LU R19, [R1+0x7c] ;  /* 0x00007c0001137983 */ /* 0x000ea20000300800 */
[----:B------:R-:W-:-:S03]  /*4b1d0*/  PRMT R8, R17, 0x7632, R8 ;  /* 0x0000763211087816 */ /* 0x000fc60000000008 */
[----:B------:R-:W3:Y:S01]  /*4b1e0*/  LDL.LU R17, [R1+0x3c] ;  /* 0x00003c0001117983 */ /* 0x000ee20000300800 */
[----:B------:R-:W-:Y:S01]  /*4b1f0*/  ISETP.LT.AND P5, PT, R29, c[0x0][0x178], !P5 ;  /* 0x00005e001d007a0c */ /* 0x000fe20006fa1270 */
[----:B------:R-:W-:-:S12]  /*4b200*/  IMAD.WIDE R4, R0, 0x2, R20 ;  /* 0x0000000200047825 */ /* 0x000fd800078e0214 */
[----:B------:R0:W-:Y:S04]  /*4b210*/  @P5 STG.E.U16 [R4.64], R25 ;  /* 0x0000001904005986 */ /* 0x0001e8000c101506 */
[----:B0-----:R-:W4:Y:S01]  /*4b220*/  LDL.LU R25, [R1+0x3ac] ;  /* 0x0003ac0001197983 */ /* 0x001f220000300800 */
[----:B------:R-:W-:Y:S02]  /*4b230*/  ISETP.LT.AND P1, PT, R23, c[0x0][0x178], !P4 ;  /* 0x00005e0017007a0c */ /* 0x000fe40006721270 */
[----:B------:R-:W-:Y:S02]  /*4b240*/  ISETP.LT.AND P3, PT, R27, c[0x0][0x178], !P4 ;  /* 0x00005e001b007a0c */ /* 0x000fe40006761270 */
[----:B------:R-:W-:Y:S02]  /*4b250*/  IADD3 R0, R0, c[0x0][0x198], RZ ;  /* 0x0000660000007a10 */ /* 0x000fe40007ffe0ff */
[----:B------:R-:W-:-:S02]  /*4b260*/  ISETP.LT.AND P5, PT, R22, c[0x0][0x178], !P4 ;  /* 0x00005e0016007a0c */ /* 0x000fc400067a1270 */
[----:B------:R-:W-:Y:S01]  /*4b270*/  IADD3 R16, R26, 0x1e, RZ ;  /* 0x0000001e1a107810 */ /* 0x000fe20007ffe0ff */
[----:B------:R-:W-:Y:S01]  /*4b280*/  IMAD.WIDE R4, R0, 0x2, R2 ;  /* 0x0000000200047825 */ /* 0x000fe200078e0202 */
[----:B------:R-:W-:-:S03]  /*4b290*/  ISETP.LT.AND P4, PT, R29, c[0x0][0x178], !P4 ;  /* 0x00005e001d007a0c */ /* 0x000fc60006781270 */
[----:B------:R-:W-:Y:S01]  /*4b2a0*/  IMAD.WIDE R6, R0, 0x2, R12 ;  /* 0x0000000200067825 */ /* 0x000fe200078e020c */
[----:B------:R-:W-:Y:S01]  /*4b2b0*/  ISETP.GE.AND P0, PT, R16, c[0x0][0x17c], PT ;  /* 0x00005f0010007a0c */ /* 0x000fe20003f06270 */
[----:B------:R0:W-:Y:S01]  /*4b2c0*/  @P1 STG.E.U16 [R4.64], R9 ;  /* 0x0000000904001986 */ /* 0x0001e2000c101506 */
[----:B------:R-:W-:Y:S02]  /*4b2d0*/  PRMT R16, R18, 0x7632, R16 ;  /* 0x0000763212107816 */ /* 0x000fe40000000010 */
[----:B------:R-:W-:Y:S01]  /*4b2e0*/  ISETP.LT.AND P1, PT, R23, c[0x0][0x178], !P6 ;  /* 0x00005e0017007a0c */ /* 0x000fe20007721270 */
[----:B------:R1:W-:Y:S01]  /*4b2f0*/  @P3 STG.E.U16 [R6.64], R8 ;  /* 0x0000000806003986 */ /* 0x0003e2000c101506 */
[----:B------:R-:W-:-:S03]  /*4b300*/  ISETP.LT.AND P3, PT, R27, c[0x0][0x178], !P6 ;  /* 0x00005e001b007a0c */ /* 0x000fc60007761270 */
[----:B------:R-:W4:Y:S01]  /*4b310*/  LDL.LU R18, [R1+0xcc] ;  /* 0x0000cc0001127983 */ /* 0x000f220000300800 */
[C---:B0-----:R-:W-:Y:S01]  /*4b320*/  IMAD.WIDE R4, R0.reuse, 0x2, R14 ;  /* 0x0000000200047825 */ /* 0x041fe200078e020e */
[----:B-1----:R-:W-:-:S04]  /*4b330*/  IADD3 R6, R0, c[0x0][0x198], RZ ;  /* 0x0000660000067a10 */ /* 0x002fc80007ffe0ff */
[----:B------:R0:W-:Y:S01]  /*4b340*/  @P5 STG.E.U16 [R4.64], R16 ;  /* 0x0000001004005986 */ /* 0x0001e2000c101506 */
[----:B------:R-:W-:Y:S01]  /*4b350*/  ISETP.LT.AND P5, PT, R22, c[0x0][0x178], !P6 ;  /* 0x00005e0016007a0c */ /* 0x000fe200077a1270 */
[----:B------:R-:W-:Y:S01]  /*4b360*/  IMAD.WIDE R8, R0, 0x2, R20 ;  /* 0x0000000200087825 */ /* 0x000fe200078e0214 */
[----:B------:R-:W-:Y:S02]  /*4b370*/  IADD3 R0, R26, 0x1f, RZ ;  /* 0x0000001f1a007810 */ /* 0x000fe40007ffe0ff */
[----:B------:R-:W-:Y:S02]  /*4b380*/  ISETP.LT.AND P6, PT, R29, c[0x0][0x178], !P6 ;  /* 0x00005e001d007a0c */ /* 0x000fe400077c1270 */
[----:B------:R1:W-:Y:S01]  /*4b390*/  @P4 STG.E.U16 [R8.64], R10 ;  /* 0x0000000a08004986 */ /* 0x0003e2000c101506 */
[----:B0-----:R-:W-:Y:S01]  /*4b3a0*/  IMAD.WIDE R4, R6, 0x2, R2 ;  /* 0x0000000206047825 */ /* 0x001fe200078e0202 */
[----:B------:R-:W-:Y:S02]  /*4b3b0*/  ISETP.GE.AND P4, PT, R0, c[0x0][0x17c], PT ;  /* 0x00005f0000007a0c */ /* 0x000fe40003f86270 */
[----:B------:R-:W-:-:S02]  /*4b3c0*/  IADD3 R0, R26, 0x20, RZ ;  /* 0x000000201a007810 */ /* 0x000fc40007ffe0ff */
[----:B------:R0:W-:Y:S01]  /*4b3d0*/  @P1 STG.E.U16 [R4.64], R24 ;  /* 0x0000001804001986 */ /* 0x0001e2000c101506 */
[----:B-1----:R-:W-:Y:S01]  /*4b3e0*/  IMAD.WIDE R8, R6, 0x2, R12 ;  /* 0x0000000206087825 */ /* 0x002fe200078e020c */
[----:B------:R-:W-:-:S03]  /*4b3f0*/  ISETP.LT.AND P1, PT, R23, c[0x0][0x178], !P2 ;  /* 0x00005e0017007a0c */ /* 0x000fc60005721270 */
[----:B0-----:R-:W-:Y:S01]  /*4b400*/  IMAD.WIDE R4, R6, 0x2, R14 ;  /* 0x0000000206047825 */ /* 0x001fe200078e020e */
[----:B------:R-:W-:Y:S02]  /*4b410*/  PRMT R10, R24, 0x7632, R10 ;  /* 0x00007632180a7816 */ /* 0x000fe4000000000a */
[----:B------:R-:W4:Y:S04]  /*4b420*/  LDL.LU R24, [R1+0x8c] ;  /* 0x00008c0001187983 */ /* 0x000f280000300800 */
[----:B--2---:R0:W-:Y:S01]  /*4b430*/  @P3 STG.E.U16 [R8.64], R19 ;  /* 0x0000001308003986 */ /* 0x0041e2000c101506 */
[----:B------:R-:W-:Y:S02]  /*4b440*/  ISETP.GE.AND P3, PT, R0, c[0x0][0x17c], PT ;  /* 0x00005f0000007a0c */ /* 0x000fe40003f66270 */
[C---:B------:R-:W-:Y:S01]  /*4b450*/  IADD3 R0, R6.reuse, c[0x0][0x198], RZ ;  /* 0x0000660006007a10 */ /* 0x040fe20007ffe0ff */
[----:B---3--:R1:W-:Y:S01]  /*4b460*/  @P5 STG.E.U16 [R4.64], R17 ;  /* 0x0000001104005986 */ /* 0x0083e2000c101506 */
[----:B------:R-:W-:Y:S01]  /*4b470*/  ISETP.LT.AND P5, PT, R27, c[0x0][0x178], !P2 ;  /* 0x00005e001b007a0c */ /* 0x000fe200057a1270 */
[----:B0-----:R-:W-:-:S04]  /*4b480*/  IMAD.WIDE R8, R6, 0x2, R20 ;  /* 0x0000000206087825 */ /* 0x001fc800078e0214 */
[----:B-1----:R-:W-:Y:S01]  /*4b490*/  IMAD.WIDE R4, R0, 0x2, R2 ;  /* 0x0000000200047825 */ /* 0x002fe200078e0202 */
[----:B------:R0:W-:Y:S01]  /*4b4a0*/  @P6 STG.E.U16 [R8.64], R11 ;  /* 0x0000000b08006986 */ /* 0x0001e2000c101506 */
[----:B------:R-:W-:Y:S02]  /*4b4b0*/  ISETP.LT.AND P6, PT, R22, c[0x0][0x178], !P2 ;  /* 0x00005e0016007a0c */ /* 0x000fe400057c1270 */
[----:B------:R-:W-:Y:S01]  /*4b4c0*/  IMAD.WIDE R6, R0, 0x2, R12 ;  /* 0x0000000200067825 */ /* 0x000fe200078e020c */
[----:B------:R-:W-:Y:S01]  /*4b4d0*/  ISETP.LT.AND P2, PT, R29, c[0x0][0x178], !P2 ;  /* 0x00005e001d007a0c */ /* 0x000fe20005741270 */
[----:B------:R1:W-:Y:S01]  /*4b4e0*/  @P1 STG.E.U16 [R4.64], R10 ;  /* 0x0000000a04001986 */ /* 0x0003e2000c101506 */
[----:B------:R-:W-:Y:S02]  /*4b4f0*/  ISETP.LT.AND P1, PT, R23, c[0x0][0x178], !P0 ;  /* 0x00005e0017007a0c */ /* 0x000fe40004721270 */
[----:B0-----:R-:W-:Y:S02]  /*4b500*/  PRMT R9, R19, 0x7632, R9 ;  /* 0x0000763213097816 */ /* 0x001fe40000000009 */
[----:B------:R-:W-:-:S02]  /*4b510*/  PRMT R8, R17, 0x7632, R8 ;  /* 0x0000763211087816 */ /* 0x000fc40000000008 */
[----:B------:R-:W2:Y:S01]  /*4b520*/  LDL.LU R17, [R1+0x4c] ;  /* 0x00004c0001117983 */ /* 0x000ea20000300800 */
[----:B-1----:R-:W-:-:S03]  /*4b530*/  IMAD.WIDE R4, R0, 0x2, R14 ;  /* 0x0000000200047825 */ /* 0x002fc600078e020e */
[----:B------:R0:W-:Y:S01]  /*4b540*/  @P5 STG.E.U16 [R6.64], R9 ;  /* 0x0000000906005986 */ /* 0x0001e2000c101506 */
[----:B------:R-:W-:-:S03]  /*4b550*/  PRMT R11, R11, 0x7632, R11 ;  /* 0x000076320b0b7816 */ /* 0x000fc6000000000b */
[----:B------:R1:W-:Y:S01]  /*4b560*/  @P6 STG.E.U16 [R4.64], R8 ;  /* 0x0000000804006986 */ /* 0x0003e2000c101506 */
[C---:B0-----:R-:W-:Y:S01]  /*4b570*/  IADD3 R9, R0.reuse, c[0x0][0x198], RZ ;  /* 0x0000660000097a10 */ /* 0x041fe20007ffe0ff */
[----:B------:R-:W-:-:S04]  /*4b580*/  IMAD.WIDE R6, R0, 0x2, R20 ;  /* 0x0000000200067825 */ /* 0x000fc800078e0214 */
[----:B-1----:R-:W-:Y:S01]  /*4b590*/  IMAD.WIDE R4, R9, 0x2, R2 ;  /* 0x0000000209047825 */ /* 0x002fe200078e0202 */
[----:B------:R-:W-:Y:S01]  /*4b5a0*/  @P2 STG.E.U16 [R6.64], R11 ;  /* 0x0000000b06002986 */ /* 0x000fe2000c101506 */
[----:B----4-:R-:W-:-:S03]  /*4b5b0*/  PRMT R8, R25, 0x7632, R8 ;  /* 0x0000763219087816 */ /* 0x010fc60000000008 */
[----:B------:R0:W-:Y:S04]  /*4b5c0*/  @P1 STG.E.U16 [R4.64], R25 ;  /* 0x0000001904001986 */ /* 0x0001e8000c101506 */
[----:B0-----:R-:W3:Y:S01]  /*4b5d0*/  LDL.LU R25, [R1+0x3b0] ;  /* 0x0003b00001197983 */ /* 0x001ee20000300800 */
[----:B------:R-:W-:Y:S02]  /*4b5e0*/  ISETP.LT.AND P5, PT, R27, c[0x0][0x178], !P0 ;  /* 0x00005e001b007a0c */ /* 0x000fe400047a1270 */
[----:B------:R-:W-:Y:S01]  /*4b5f0*/  ISETP.LT.AND P6, PT, R22, c[0x0][0x178], !P0 ;  /* 0x00005e0016007a0c */ /* 0x000fe200047c1270 */
[----:B------:R-:W-:Y:S01]  /*4b600*/  IMAD.WIDE R6, R9, 0x2, R12 ;  /* 0x0000000209067825 */ /* 0x000fe200078e020c */
[----:B------:R-:W-:Y:S02]  /*4b610*/  ISETP.LT.AND P0, PT, R29, c[0x0][0x178], !P0 ;  /* 0x00005e001d007a0c */ /* 0x000fe40004701270 */
[----:B------:R-:W-:Y:S01]  /*4b620*/  ISETP.LT.AND P1, PT, R23, c[0x0][0x178], !P4 ;  /* 0x00005e0017007a0c */ /* 0x000fe20006721270 */
[C---:B------:R-:W-:Y:S01]  /*4b630*/  IMAD.WIDE R4, R9.reuse, 0x2, R14 ;  /* 0x0000000209047825 */ /* 0x040fe200078e020e */
[----:B------:R-:W-:-:S05]  /*4b640*/  IADD3 R10, R9, c[0x0][0x198], RZ ;  /* 0x00006600090a7a10 */ /* 0x000fca0007ffe0ff */
[----:B------:R0:W-:Y:S01]  /*4b650*/  @P5 STG.E.U16 [R6.64], R18 ;  /* 0x0000001206005986 */ /* 0x0001e2000c101506 */
[----:B------:R-:W-:Y:S02]  /*4b660*/  ISETP.LT.AND P5, PT, R27, c[0x0][0x178], !P4 ;  /* 0x00005e001b007a0c */ /* 0x000fe400067a1270 */
[----:B------:R-:W-:Y:S01]  /*4b670*/  IADD3 R0, R26, 0x21, RZ ;  /* 0x000000211a007810 */ /* 0x000fe20007ffe0ff */
[----:B------:R1:W-:Y:S01]  /*4b680*/  @P6 STG.E.U16 [R4.64], R24 ;  /* 0x0000001804006986 */ /* 0x0003e2000c101506 */
[----:B0-----:R-:W-:Y:S01]  /*4b690*/  IMAD.WIDE R6, R10, 0x2, R2 ;  /* 0x000000020a067825 */ /* 0x001fe200078e0202 */
[----:B------:R-:W-:Y:S02]  /*4b6a0*/  ISETP.LT.AND P6, PT, R22, c[0x0][0x178], !P4 ;  /* 0x00005e0016007a0c */ /* 0x000fe400067c1270 */
[----:B------:R-:W-:Y:S01]  /*4b6b0*/  ISETP.LT.AND P4, PT, R29, c[0x0][0x178], !P4 ;  /* 0x00005e001d007a0c */ /* 0x000fe20006781270 */
[----:B-1----:R-:W-:Y:S01]  /*4b6c0*/  IMAD.WIDE R4, R9, 0x2, R20 ;  /* 0x0000000209047825 */ /* 0x002fe200078e0214 */
[----:B------:R-:W-:-:S02]  /*4b6d0*/  ISETP.GE.AND P2, PT, R0, c[0x0][0x17c], PT ;  /* 0x00005f0000007a0c */ /* 0x000fc40003f46270 */
[----:B------:R-:W-:Y:S02]  /*4b6e0*/  PRMT R0, R18, 0x7632, R0 ;  /* 0x0000763212007816 */ /* 0x000fe40000000000 */
[----:B------:R-:W-:Y:S02]  /*4b6f0*/  PRMT R11, R24, 0x7632, R11 ;  /* 0x00007632180b7816 */ /* 0x000fe4000000000b */
[----:B------:R-:W4:Y:S04]  /*4b700*/  LDL.LU R24, [R1+0x100] ;  /* 0x0001000001187983 */ /* 0x000f280000300800 */
[----:B------:R-:W4:Y:S04]  /*4b710*/  LDL.LU R18, [R1+0xe0] ;  /* 0x0000e00001127983 */ /* 0x000f280000300800 */
[----:B--2---:R0:W-:Y:S01]  /*4b720*/  @P0 STG.E.U16 [R4.64], R17 ;  /* 0x0000001104000986 */ /* 0x0041e2000c101506 */
[----:B------:R-:W-:-:S03]  /*4b730*/  ISETP.LT.AND P0, PT, R23, c[0x0][0x178], !P3 ;  /* 0x00005e0017007a0c */ /* 0x000fc60005f01270 */
[----:B------:R1:W-:Y:S01]  /*4b740*/  @P1 STG.E.U16 [R6.64], R8 ;  /* 0x0000000806001986 */ /* 0x0003e2000c101506 */
[----:B------:R-:W-:Y:S01]  /*4b750*/  PRMT R16, R17, 0x7632, R16 ;  /* 0x0000763211107816 */ /* 0x000fe20000000010 */
[----:B0-----:R-:W-:Y:S01]  /*4b760*/  IMAD.WIDE R4, R10, 0x2, R12 ;  /* 0x000000020a047825 */ /* 0x001fe200078e020c */
[----:B------:R-:W-:-:S03]  /*4b770*/  IADD3 R17, R26, 0x22, RZ ;  /* 0x000000221a117810 */ /* 0x000fc60007ffe0ff */
[----:B-1----:R-:W-:-:S04]  /*4b780*/  IMAD.WIDE R6, R10, 0x2, R14 ;  /* 0x000000020a067825 */ /* 0x002fc800078e020e */
[C---:B------:R-:W-:Y:S01]  /*4b790*/  IMAD.WIDE R8, R10.reuse, 0x2, R20 ;  /* 0x000000020a087825 */ /* 0x040fe200078e0214 */
[----:B------:R-:W-:Y:S01]  /*4b7a0*/  IADD3 R10, R10, c[0x0][0x198], RZ ;  /* 0x000066000a0a7a10 */ /* 0x000fe20007ffe0ff */
[----:B------:R0:W-:Y:S01]  /*4b7b0*/  @P5 STG.E.U16 [R4.64], R0 ;  /* 0x0000000004005986 */ /* 0x0001e2000c101506 */
[----:B------:R-:W-:Y:S02]  /*4b7c0*/  ISETP.GE.AND P1, PT, R17, c[0x0][0x17c], PT ;  /* 0x00005f0011007a0c */ /* 0x000fe40003f26270 */
[----:B------:R-:W-:Y:S01]  /*4b7d0*/  IADD3 R17, R26, 0x23, RZ ;  /* 0x000000231a117810 */ /* 0x000fe20007ffe0ff */
[----:B------:R-:W-:Y:S04]  /*4b7e0*/  @P6 STG.E.U16 [R6.64], R11 ;  /* 0x0000000b06006986 */ /* 0x000fe8000c101506 */
[----:B------:R1:W-:Y:S01]  /*4b7f0*/  @P4 STG.E.U16 [R8.64], R16 ;  /* 0x0000001008004986 */ /* 0x0003e2000c101506 */
[----:B0-----:R-:W-:-:S05]  /*4b800*/  IMAD.WIDE R4, R10, 0x2, R2 ;  /* 0x000000020a047825 */ /* 0x001fca00078e0202 */
[----:B---3--:R0:W-:Y:S01]  /*4b810*/  @P0 STG.E.U16 [R4.64], R25 ;  /* 0x0000001904000986 */ /* 0x0081e2000c101506 */
[----:B------:R-:W-:Y:S02]  /*4b820*/  ISETP.GE.AND P0, PT, R17, c[0x0][0x17c], PT ;  /* 0x00005f0011007a0c */ /* 0x000fe40003f06270 */
[----:B-1----:R-:W-:Y:S02]  /*4b830*/  PRMT R16, R25, 0x7632, R16 ;  /* 0x0000763219107816 */ /* 0x002fe40000000010 */
[----:B0-----:R-:W2:Y:S04]  /*4b840*/  LDL.LU R25, [R1+0x3d0] ;  /* 0x0003d00001197983 */ /* 0x001ea80000300800 */
[----:B------:R-:W3:Y:S01]  /*4b850*/  LDL.LU R17, [R1+0xf0] ;  /* 0x0000f00001117983 */ /* 0x000ee20000300800 */
[----:B------:R-:W-:-:S02]  /*4b860*/  ISETP.LT.AND P4, PT, R27, c[0x0][0x178], !P3 ;  /* 0x00005e001b007a0c */ /* 0x000fc40005f81270 */
[----:B------:R-:W-:Y:S02]  /*4b870*/  ISETP.LT.AND P5, PT, R22, c[0x0][0x178], !P3 ;  /* 0x00005e0016007a0c */ /* 0x000fe40005fa1270 */
[----:B------:R-:W-:Y:S01]  /*4b880*/  ISETP.LT.AND P6, PT, R23, c[0x0][0x178], !P2 ;  /* 0x00005e0017007a0c */ /* 0x000fe200057c1270 */
[C---:B------:R-:W-:Y:S01]  /*4b890*/  IMAD.WIDE R6, R10.reuse, 0x2, R12 ;  /* 0x000000020a067825 */ /* 0x040fe200078e020c */
[----:B------:R-:W-:Y:S01]  /*4b8a0*/  ISETP.LT.AND P3, PT, R29, c[0x0][0x178], !P3 ;  /* 0x00005e001d007a0c */ /* 0x000fe20005f61270 */
[----:B------:R-:W2:Y:S01]  /*4b8b0*/  LDL.LU R19, [R1+0x120] ;  /* 0x0001200001137983 */ /* 0x000ea20000300800 */
[C---:B------:R-:W-:Y:S01]  /*4b8c0*/  IADD3 R0, R10.reuse, c[0x0][0x198], RZ ;  /* 0x000066000a007a10 */ /* 0x040fe20007ffe0ff */
[----:B------:R-:W-:-:S04]  /*4b8d0*/  IMAD.WIDE R4, R10, 0x2, R14 ;  /* 0x000000020a047825 */ /* 0x000fc800078e020e */
[----:B------:R-:W-:-:S04]  /*4b8e0*/  IMAD.WIDE R10, R10, 0x2, R20 ;  /* 0x000000020a0a7825 */ /* 0x000fc800078e0214 */
[C---:B------:R-:W-:Y:S01]  /*4b8f0*/  IMAD.WIDE R8, R0.reuse, 0x2, R2 ;  /* 0x0000000200087825 */ /* 0x040fe200078e0202 */
[----:B----4-:R0:W-:Y:S01]  /*4b900*/  @P4 STG.E.U16 [R6.64], R24 ;  /* 0x0000001806004986 */ /* 0x0101e2000c101506 */
[----:B------:R-:W-:Y:S02]  /*4b910*/  ISETP.LT.AND P4, PT, R27, c[0x0][0x178], !P2 ;  /* 0x00005e001b007a0c */ /* 0x000fe40005781270 */
[----:B0-----:R-:W-:Y:S01]  /*4b920*/  IMAD.WIDE R6, R0, 0x2, R14 ;  /* 0x0000000200067825 */ /* 0x001fe200078e020e */
[----:B---3--:R0:W-:Y:S01]  /*4b930*/  @P5 STG.E.U16 [R4.64], R17 ;  /* 0x0000001104005986 */ /* 0x0081e2000c101506 */
[----:B------:R-:W-:-:S03]  /*4b940*/  ISETP.LT.AND P5, PT, R22, c[0x0][0x178], !P2 ;  /* 0x00005e0016007a0c */ /* 0x000fc600057a1270 */
[----:B------:R1:W-:Y:S04]  /*4b950*/  @P3 STG.E.U16 [R10.64], R18 ;  /* 0x000000120a003986 */ /* 0x0003e8000c101506 */
[----:B------:R3:W-:Y:S01]  /*4b960*/  @P6 STG.E.U16 [R8.64], R16 ;  /* 0x0000001008006986 */ /* 0x0007e2000c101506 */
[----:B------:R-:W-:Y:S02]  /*4b970*/  ISETP.LT.AND P6, PT, R29, c[0x0][0x178], !P2 ;  /* 0x00005e001d007a0c */ /* 0x000fe400057c1270 */
[----:B------:R-:W-:Y:S01]  /*4b980*/  ISETP.LT.AND P2, PT, R23, c[0x0][0x178], !P1 ;  /* 0x00005e0017007a0c */ /* 0x000fe20004f41270 */
[----:B0-----:R-:W-:Y:S01]  /*4b990*/  IMAD.WIDE R4, R0, 0x2, R12 ;  /* 0x0000000200047825 */ /* 0x001fe200078e020c */
[----:B-1----:R-:W-:Y:S02]  /*4b9a0*/  PRMT R10, R24, 0x7632, R10 ;  /* 0x00007632180a7816 */ /* 0x002fe4000000000a */
[----:B------:R-:W-:Y:S01]  /*4b9b0*/  PRMT R11, R17, 0x7632, R11 ;  /* 0x00007632110b7816 */ /* 0x000fe2000000000b */
[----:B------:R-:W4:Y:S01]  /*4b9c0*/  LDL.LU R24, [R1+0x110] ;  /* 0x0001100001187983 */ /* 0x000f220000300800 */
[C---:B---3--:R-:W-:Y:S01]  /*4b9d0*/  IMAD.WIDE R8, R0.reuse, 0x2, R20 ;  /* 0x0000000200087825 */ /* 0x048fe200078e0214 */
[----:B------:R-:W-:-:S02]  /*4b9e0*/  IADD3 R0, R0, c[0x0][0x198], RZ ;  /* 0x0000660000007a10 */ /* 0x000fc40007ffe0ff */
[----:B------:R-:W-:Y:S01]  /*4b9f0*/  PRMT R16, R18, 0x7632, R16 ;  /* 0x0000763212107816 */ /* 0x000fe20000000010 */
[----:B------:R0:W-:Y:S01]  /*4ba00*/  @P4 STG.E.U16 [R4.64], R10 ;  /* 0x0000000a04004986 */ /* 0x0001e2000c101506 */
[C---:B------:R-:W-:Y:S02]  /*4ba10*/  IADD3 R17, R26.reuse, 0x24, RZ ;  /* 0x000000241a117810 */ /* 0x040fe40007ffe0ff */
[----:B------:R-:W-:Y:S01]  /*4ba20*/  IADD3 R18, R26, 0x25, RZ ;  /* 0x000000251a127810 */ /* 0x000fe20007ffe0ff */
[----:B------:R-:W-:Y:S01]  /*4ba30*/  @P5 STG.E.U16 [R6.64], R11 ;  /* 0x0000000b06005986 */ /* 0x000fe2000c101506 */
[----:B------:R-:W-:Y:S02]  /*4ba40*/  ISETP.GE.AND P3, PT, R17, c[0x0][0x17c], PT ;  /* 0x00005f0011007a0c */ /* 0x000fe40003f66270 */
[----:B--2---:R-:W-:Y:S01]  /*4ba50*/  PRMT R17, R25, 0x7632, R17 ;  /* 0x0000763219117816 */ /* 0x004fe20000000011 */
[----:B------:R-:W-:Y:S01]  /*4ba60*/  @P6 STG.E.U16 [R8.64], R16 ;  /* 0x0000001008006986 */ /* 0x000fe2000c101506 */
[----:B0-----:R-:W-:-:S05]  /*4ba70*/  IMAD.WIDE R4, R0, 0x2, R2 ;  /* 0x0000000200047825 */ /* 0x001fca00078e0202 */
[----:B------:R0:W-:Y:S01]  /*4ba80*/  @P2 STG.E.U16 [R4.64], R25 ;  /* 0x0000001904002986 */ /* 0x0001e2000c101506 */
[----:B------:R-:W-:-:S03]  /*4ba90*/  ISETP.GE.AND P2, PT, R18, c[0x0][0x17c], PT ;  /* 0x00005f0012007a0c */ /* 0x000fc60003f46270 */
[----:B0-----:R-:W2:Y:S04]  /*4baa0*/  LDL.LU R25, [R1+0x3f0] ;  /* 0x0003f00001197983 */ /* 0x001ea80000300800 */
[----:B------:R-:W3:Y:S01]  /*4bab0*/  LDL.LU R18, [R1+0x3c0] ;  /* 0x0003c00001127983 */ /* 0x000ee20000300800 */
[----:B------:R-:W-:Y:S02]  /*4bac0*/  ISETP.LT.AND P4, PT, R27, c[0x0][0x178], !P1 ;  /* 0x00005e001b007a0c */ /* 0x000fe40004f81270 */
[----:B------:R-:W-:Y:S02]  /*4bad0*/  ISETP.LT.AND P5, PT, R22, c[0x0][0x178], !P1 ;  /* 0x00005e0016007a0c */ /* 0x000fe40004fa1270 */
[----:B------:R-:W-:Y:S02]  /*4bae0*/  ISETP.LT.AND P1, PT, R29, c[0x0][0x178], !P1 ;  /* 0x00005e001d007a0c */ /* 0x000fe40004f21270 */
[----:B------:R-:W-:-:S02]  /*4baf0*/  ISETP.LT.AND P6, PT, R23, c[0x0][0x178], !P0 ;  /* 0x00005e0017007a0c */ /* 0x000fc400047c1270 */
[C---:B------:R-:W-:Y:S01]  /*4bb00*/  IADD3 R16, R0.reuse, c[0x0][0x198], RZ ;  /* 0x0000660000107a10 */ /* 0x040fe20007ffe0ff */
[----:B------:R-:W-:-:S04]  /*4bb10*/  IMAD.WIDE R6, R0, 0x2, R12 ;  /* 0x0000000200067825 */ /* 0x000fc800078e020c */
[----:B------:R-:W-:-:S04]  /*4bb20*/  IMAD.WIDE R4, R0, 0x2, R14 ;  /* 0x0000000200047825 */ /* 0x000fc800078e020e */
[----:B------:R-:W-:-:S04]  /*4bb30*/  IMAD.WIDE R8, R0, 0x2, R20 ;  /* 0x0000000200087825 */ /* 0x000fc800078e0214 */
[----:B------:R-:W-:Y:S01]  /*4bb40*/  IMAD.WIDE R10, R16, 0x2, R2 ;  /* 0x00000002100a7825 */ /* 0x000fe200078e0202 */
[----:B---3--:R-:W-:Y:S04]  /*4bb50*/  @P4 STG.E.U16 [R6.64], R18 ;  /* 0x0000001206004986 */ /* 0x008fe8000c101506 */
[----:B------:R-:W-:Y:S04]  /*4bb60*/  @P5 STG.E.U16 [R4.64], R19 ;  /* 0x0000001304005986 */ /* 0x000fe8000c101506 */
[----:B----4-:R-:W-:Y:S04]  /*4bb70*/  @P1 STG.E.U16 [R8.64], R24 ;  /* 0x0000001808001986 */ /* 0x010fe8000c101506 */
[----:B------:R0:W-:Y:S02]  /*4bb80*/  @P6 STG.E.U16 [R10.64], R17 ;  /* 0x000000110a006986 */ /* 0x0001e4000c101506 */
[----:B0-----:R-:W-:-:S02]  /*4bb90*/  PRMT R10, R19, 0x7632, R10 ;  /* 0x00007632130a7816 */ /* 0x001fc4000000000a */
[----:B------:R-:W3:Y:S01]  /*4bba0*/  LDL.LU R19, [R1+0xd0] ;  /* 0x0000d00001137983 */ /* 0x000ee20000300800 */
[----:B------:R-:W-:Y:S01]  /*4bbb0*/  ISETP.LT.AND P4, PT, R27, c[0x0][0x178], !P0 ;  /* 0x00005e001b007a0c */ /* 0x000fe20004781270 */
[----:B------:R-:W-:Y:S01]  /*4bbc0*/  IMAD.WIDE R4, R16, 0x2, R12 ;  /* 0x0000000210047825 */ /* 0x000fe200078e020c */
[----:B------:R-:W-:Y:S02]  /*4bbd0*/  ISETP.LT.AND P5, PT, R22, c[0x0][0x178], !P0 ;  /* 0x00005e0016007a0c */ /* 0x000fe400047a1270 */
[----:B------:R-:W-:Y:S02]  /*4bbe0*/  PRMT R0, R18, 0x7632, R0 ;  /* 0x0000763212007816 */ /* 0x000fe40000000000 */
[----:B------:R-:W-:Y:S02]  /*4bbf0*/  ISETP.LT.AND P6, PT, R29, c[0x0][0x178], !P0 ;  /* 0x00005e001d007a0c */ /* 0x000fe400047c1270 */
[----:B------:R-:W-:Y:S01]  /*4bc00*/  ISETP.LT.AND P0, PT, R23, c[0x0][0x178], !P3 ;  /* 0x00005e0017007a0c */ /* 0x000fe20005f01270 */
[C---:B------:R-:W-:Y:S01]  /*4bc10*/  IMAD.WIDE R6, R16.reuse, 0x2, R14 ;  /* 0x0000000210067825 */ /* 0x040fe200078e020e */
[----:B---3--:R0:W-:Y:S04]  /*4bc20*/  STL [R1+0x1a68], R19 ;  /* 0x001a681301007387 */ /* 0x0081e80000100800 */
[----:B0-----:R-:W3:Y:S01]  /*4bc30*/  LDL R19, [R1+0x3e0] ;  /* 0x0003e00001137983 */ /* 0x001ee20000100800 */
[C---:B------:R-:W-:Y:S01]  /*4bc40*/  IMAD.WIDE R8, R16.reuse, 0x2, R20 ;  /* 0x0000000210087825 */ /* 0x040fe200078e0214 */
[----:B------:R-:W-:-:S02]  /*4bc50*/  IADD3 R16, R16, c[0x0][0x198], RZ ;  /* 0x0000660010107a10 */ /* 0x000fc40007ffe0ff */
[----:B------:R0:W-:Y:S01]  /*4bc60*/  @P4 STG.E.U16 [R4.64], R0 ;  /* 0x0000000004004986 */ /* 0x0001e2000c101506 */
[----:B------:R-:W-:Y:S02]  /*4bc70*/  ISETP.LT.AND P4, PT, R27, c[0x0][0x178], !P3 ;  /* 0x00005e001b007a0c */ /* 0x000fe40005f81270 */
[----:B------:R-:W-:Y:S02]  /*4bc80*/  PRMT R11, R24, 0x7632, R11 ;  /* 0x00007632180b7816 */ /* 0x000fe4000000000b */
[C---:B------:R-:W-:Y:S01]  /*4bc90*/  IADD3 R17, R26.reuse, 0x26, RZ ;  /* 0x000000261a117810 */ /* 0x040fe20007ffe0ff */
[----:B------:R1:W-:Y:S01]  /*4bca0*/  @P5 STG.E.U16 [R6.64], R10 ;  /* 0x0000000a06005986 */ /* 0x0003e2000c101506 */
[----:B------:R-:W-:Y:S01]  /*4bcb0*/  IADD3 R18, R26, 0x27, RZ ;  /* 0x000000271a127810 */ /* 0x000fe20007ffe0ff */
[C---:B0-----:R-:W-:Y:S01]  /*4bcc0*/  IMAD.WIDE R4, R16.reuse, 0x2, R2 ;  /* 0x0000000210047825 */ /* 0x041fe200078e0202 */
[----:B------:R-:W-:Y:S01]  /*4bcd0*/  ISETP.GE.AND P1, PT, R17, c[0x0][0x17c], PT ;  /* 0x00005f0011007a0c */ /* 0x000fe20003f26270 */
[----:B------:R-:W-:Y:S01]  /*4bce0*/  @P6 STG.E.U16 [R8.64], R11 ;  /* 0x0000000b08006986 */ /* 0x000fe2000c101506 */
[----:B--2---:R-:W-:Y:S01]  /*4bcf0*/  PRMT R17, R25, 0x7632, R17 ;  /* 0x0000763219117816 */ /* 0x004fe20000000011 */
[----:B-1----:R-:W-:-:S02]  /*4bd00*/  IMAD.WIDE R6, R16, 0x2, R12 ;  /* 0x0000000210067825 */ /* 0x002fc400078e020c */
[----:B------:R0:W-:Y:S01]  /*4bd10*/  @P0 STG.E.U16 [R4.64], R25 ;  /* 0x0000001904000986 */ /* 0x0001e2000c101506 */
[----:B------:R-:W-:-:S03]  /*4bd20*/  ISETP.GE.AND P0, PT, R18, c[0x0][0x17c], PT ;  /* 0x00005f0012007a0c */ /* 0x000fc60003f06270 */
[----:B0-----:R-:W2:Y:S04]  /*4bd30*/  LDL.LU R25, [R1+0x410] ;  /* 0x0004100001197983 */ /* 0x001ea80000300800 */
[----:B------:R-:W4:Y:S04]  /*4bd40*/  LDL.LU R24, [R1+0x400] ;  /* 0x0004000001187983 */ /* 0x000f280000300800 */
[----:B------:R-:W2:Y:S04]  /*4bd50*/  LDL.LU R18, [R1+0x130] ;  /* 0x0001300001127983 */ /* 0x000ea80000300800 */
[----:B---3--:R0:W-:Y:S04]  /*4bd60*/  @P4 STG.E.U16 [R6.64], R19 ;  /* 0x0000001306004986 */ /* 0x0081e8000c101506 */
[----:B0-----:R-:W3:Y:S04]  /*4bd70*/  LDL.LU R19, [R1+0x1a68] ;  /* 0x001a680001137983 */ /* 0x001ee80000300800 */
[----:B------:R-:W4:Y:S01]  /*4bd80*/  LDL.LU R7, [R1+0x3e0] ;  /* 0x0003e00001077983 */ /* 0x000f220000300800 */
        /* <DEDUP_REMOVED lines=8> */
[----:B--2---:R0:W-:Y:S01]  /*4be10*/  @P5 STG.E.U16 [R4.64], R18 ;  /* 0x0000001204005986 */ /* 0x0041e2000c101506 */
[----:B------:R-:W-:Y:S02]  /*4be20*/  ISETP.LT.AND P5, PT, R22, c[0x0][0x178], !P2 ;  /* 0x00005e0016007a0c */ /* 0x000fe400057a1270 */
[----:B------:R-:W-:Y:S01]  /*4be30*/  PRMT R16, R18, 0x7632, R16 ;  /* 0x0000763212107816 */ /* 0x000fe20000000010 */
[----:B0-----:R-:W-:Y:S01]  /*4be40*/  IMAD.WIDE R4, R0, 0x2, R12 ;  /* 0x0000000200047825 */ /* 0x001fe200078e020c */
[----:B------:R-:W-:Y:S01]  /*4be50*/  IADD3 R18, R26, 0x28, RZ ;  /* 0x000000281a127810 */ /* 0x000fe20007ffe0ff */
[----:B---3--:R-:W-:Y:S04]  /*4be60*/  @P3 STG.E.U16 [R8.64], R19 ;  /* 0x0000001308003986 */ /* 0x008fe8000c101506 */
[----:B------:R4:W-:Y:S01]  /*4be70*/  @P6 STG.E.U16 [R10.64], R17 ;  /* 0x000000110a006986 */ /* 0x0009e2000c101506 */
[----:B------:R-:W-:-:S02]  /*4be80*/  ISETP.LT.AND P6, PT, R29, c[0x0][0x178], !P2 ;  /* 0x00005e001d007a0c */ /* 0x000fc400057c1270 */
[----:B------:R-:W-:Y:S02]  /*4be90*/  ISETP.LT.AND P2, PT, R23, c[0x0][0x178], !P1 ;  /* 0x00005e0017007a0c */ /* 0x000fe40004f41270 */
[----:B----4-:R-:W-:Y:S02]  /*4bea0*/  PRMT R11, R7, 0x7632, R11 ;  /* 0x00007632070b7816 */ /* 0x010fe4000000000b */
[C---:B------:R-:W-:Y:S01]  /*4beb0*/  IADD3 R10, R0.reuse, c[0x0][0x198], RZ ;  /* 0x00006600000a7a10 */ /* 0x040fe20007ffe0ff */
[C---:B------:R-:W-:Y:S02]  /*4bec0*/  IMAD.WIDE R6, R0.reuse, 0x2, R14 ;  /* 0x0000000200067825 */ /* 0x040fe400078e020e */
[----:B------:R0:W-:Y:S01]  /*4bed0*/  @P4 STG.E.U16 [R4.64], R11 ;  /* 0x0000000b04004986 */ /* 0x0001e2000c101506 */
[----:B------:R-:W-:Y:S01]  /*4bee0*/  ISETP.LT.AND P4, PT, R27, c[0x0][0x178], !P1 ;  /* 0x00005e001b007a0c */ /* 0x000fe20004f81270 */
[----:B------:R-:W-:Y:S01]  /*4bef0*/  IMAD.WIDE R8, R0, 0x2, R20 ;  /* 0x0000000200087825 */ /* 0x000fe200078e0214 */
[----:B------:R-:W-:Y:S01]  /*4bf00*/  PRMT R17, R19, 0x7632, R17 ;  /* 0x0000763213117816 */ /* 0x000fe20000000011 */
[----:B------:R1:W-:Y:S04]  /*4bf10*/  @P5 STG.E.U16 [R6.64], R16 ;  /* 0x0000001006005986 */ /* 0x0003e8000c101506 */
[----:B------:R-:W-:Y:S01]  /*4bf20*/  @P6 STG.E.U16 [R8.64], R17 ;  /* 0x0000001108006986 */ /* 0x000fe2000c101506 */
[----:B0-----:R-:W-:Y:S01]  /*4bf30*/  IMAD.WIDE R4, R10, 0x2, R2 ;  /* 0x000000020a047825 */ /* 0x001fe200078e0202 */
[----:B------:R-:W-:-:S02]  /*4bf40*/  ISETP.GE.AND P3, PT, R18, c[0x0][0x17c], PT ;  /* 0x00005f0012007a0c */ /* 0x000fc40003f66270 */
[----:B------:R-:W2:Y:S04]  /*4bf50*/  LDL.LU R18, [R1+0x140] ;  /* 0x0001400001127983 */ /* 0x000ea80000300800 */
[----:B------:R0:W-:Y:S01]  /*4bf60*/  @P2 STG.E.U16 [R4.64], R25 ;  /* 0x0000001904002986 */ /* 0x0001e2000c101506 */
[----:B-1----:R-:W-:Y:S01]  /*4bf70*/  PRMT R16, R25, 0x7632, R16 ;  /* 0x0000763219107816 */ /* 0x002fe20000000010 */
[----:B0-----:R-:W-:Y:S02]  /*4bf80*/  IMAD.WIDE R4, R10, 0x2, R12 ;  /* 0x000000020a047825 */ /* 0x001fe400078e020c */
[----:B------:R-:W3:Y:S04]  /*4bf90*/  LDL.LU R25, [R1+0x3b4] ;  /* 0x0003b40001197983 */ /* 0x000ee80000300800 */
[----:B------:R0:W-:Y:S04]  /*4bfa0*/  @P4 STG.E.U16 [R4.64], R24 ;  /* 0x0000001804004986 */ /* 0x0001e8000c101506 */
[----:B0-----:R-:W4:Y:S01]  /*4bfb0*/  LDL.LU R5, [R1+0x150] ;  /* 0x0001500001057983 */ /* 0x001f220000300800 */
[----:B------:R-:W-:-:S02]  /*4bfc0*/  ISETP.LT.AND P5, PT, R22, c[0x0][0x178], !P1 ;  /* 0x00005e0016007a0c */ /* 0x000fc40004fa1270 */
[----:B------:R-:W-:Y:S01]  /*4bfd0*/  ISETP.LT.AND P1, PT, R29, c[0x0][0x178], !P1 ;  /* 0x00005e001d007a0c */ /* 0x000fe20004f21270 */
[C---:B------:R-:W-:Y:S01]  /*4bfe0*/  IMAD.WIDE R6, R10.reuse, 0x2, R14 ;  /* 0x000000020a067825 */ /* 0x040fe200078e020e */
[----:B------:R-:W-:Y:S01]  /*4bff0*/  ISETP.LT.AND P6, PT, R23, c[0x0][0x178], !P0 ;  /* 0x00005e0017007a0c */ /* 0x000fe200047c1270 */
[----:B------:R-:W3:Y:S01]  /*4c000*/  LDL.LU R19, [R1+0xf4] ;  /* 0x0000f40001137983 */ /* 0x000ee20000300800 */
[C---:B------:R-:W-:Y:S01]  /*4c010*/  IADD3 R0, R10.reuse, c[0x0][0x198], RZ ;  /* 0x000066000a007a10 */ /* 0x040fe20007ffe0ff */
[----:B------:R-:W-:Y:S01]  /*4c020*/  IMAD.WIDE R8, R10, 0x2, R20 ;  /* 0x000000020a087825 */ /* 0x000fe200078e0214 */
[----:B------:R-:W-:-:S03]  /*4c030*/  IADD3 R17, R26, 0x29, RZ ;  /* 0x000000291a117810 */ /* 0x000fc60007ffe0ff */
[----:B------:R-:W-:Y:S01]  /*4c040*/  IMAD.WIDE R10, R0, 0x2, R2 ;  /* 0x00000002000a7825 */ /* 0x000fe200078e0202 */
[----:B------:R-:W-:Y:S02]  /*4c050*/  ISETP.GE.AND P2, PT, R17, c[0x0][0x17c], PT ;  /* 0x00005f0011007a0c */ /* 0x000fe40003f46270 */
[----:B--2---:R-:W-:Y:S01]  /*4c060*/  PRMT R17, R18, 0x7632, R17 ;  /* 0x0000763212117816 */ /* 0x004fe20000000011 */
[----:B----4-:R-:W-:Y:S04]  /*4c070*/  @P5 STG.E.U16 [R6.64], R5 ;  /* 0x0000000506005986 */ /* 0x010fe8000c101506 */
[----:B------:R0:W-:Y:S04]  /*4c080*/  @P1 STG.E.U16 [R8.64], R18 ;  /* 0x0000001208001986 */ /* 0x0001e8000c101506 */
[----:B------:R1:W-:Y:S01]  /*4c090*/  @P6 STG.E.U16 [R10.64], R16 ;  /* 0x000000100a006986 */ /* 0x0003e2000c101506 */
[----:B0-----:R-:W-:-:S02]  /*4c0a0*/  IADD3 R18, R26, 0x2a, RZ ;  /* 0x0000002a1a127810 */ /* 0x001fc40007ffe0ff */
[----:B-1----:R-:W-:Y:S02]  /*4c0b0*/  PRMT R11, R24, 0x7632, R11 ;  /* 0x00007632180b7816 */ /* 0x002fe4000000000b */
[----:B------:R-:W2:Y:S01]  /*4c0c0*/  LDL.LU R24, [R1+0xe4] ;  /* 0x0000e40001187983 */ /* 0x000ea20000300800 */
[----:B------:R-:W-:-:S03]  /*4c0d0*/  ISETP.GE.AND P1, PT, R18, c[0x0][0x17c], PT ;  /* 0x00005f0012007a0c */ /* 0x000fc60003f26270 */
[----:B------:R-:W4:Y:S01]  /*4c0e0*/  LDL.LU R18, [R1+0x104] ;  /* 0x0001040001127983 */ /* 0x000f220000300800 */
[----:B------:R-:W-:Y:S02]  /*4c0f0*/  ISETP.LT.AND P4, PT, R27, c[0x0][0x178], !P0 ;  /* 0x00005e001b007a0c */ /* 0x000fe40004781270 */
[----:B------:R-:W-:Y:S02]  /*4c100*/  ISETP.LT.AND P5, PT, R22, c[0x0][0x178], !P0 ;  /* 0x00005e0016007a0c */ /* 0x000fe400047a1270 */
[----:B------:R-:W-:Y:S02]  /*4c110*/  ISETP.LT.AND P6, PT, R29, c[0x0][0x178], !P0 ;  /* 0x00005e001d007a0c */ /* 0x000fe400047c1270 */
[----:B------:R-:W-:Y:S01]  /*4c120*/  PRMT R16, R5, 0x7632, R16 ;  /* 0x0000763205107816 */ /* 0x000fe20000000010 */
[----:B------:R-:W-:Y:S01]  /*4c130*/  IMAD.WIDE R4, R0, 0x2, R12 ;  /* 0x0000000200047825 */ /* 0x000fe200078e020c */
[----:B------:R-:W-:-:S03]  /*4c140*/  ISETP.LT.AND P0, PT, R23, c[0x0][0x178], !P3 ;  /* 0x00005e0017007a0c */ /* 0x000fc60005f01270 */
[C---:B------:R-:W-:Y:S01]  /*4c150*/  IMAD.WIDE R6, R0.reuse, 0x2, R14 ;  /* 0x0000000200067825 */ /* 0x040fe200078e020e */
[C---:B------:R-:W-:Y:S01]  /*4c160*/  IADD3 R10, R0.reuse, c[0x0][0x198], RZ ;  /* 0x00006600000a7a10 */ /* 0x040fe20007ffe0ff */
[----:B------:R0:W-:Y:S02]  /*4c170*/  @P4 STG.E.U16 [R4.64], R11 ;  /* 0x0000000b04004986 */ /* 0x0001e4000c101506 */
[----:B------:R-:W-:Y:S01]  /*4c180*/  IMAD.WIDE R8, R0, 0x2, R20 ;  /* 0x0000000200087825 */ /* 0x000fe200078e0214 */
[----:B------:R-:W-:Y:S01]  /*4c190*/  ISETP.LT.AND P4, PT, R27, c[0x0][0x178], !P3 ;  /* 0x00005e001b007a0c */ /* 0x000fe20005f81270 */
[----:B------:R1:W-:Y:S01]  /*4c1a0*/  @P5 STG.E.U16 [R6.64], R16 ;  /* 0x0000001006005986 */ /* 0x0003e2000c101506 */
[----:B------:R-:W-:Y:S02]  /*4c1b0*/  ISETP.LT.AND P5, PT, R22, c[0x0][0x178], !P3 ;  /* 0x00005e0016007a0c */ /* 0x000fe40005fa1270 */
[----:B------:R-:W-:Y:S01]  /*4c1c0*/  ISETP.LT.AND P3, PT, R29, c[0x0][0x178], !P3 ;  /* 0x00005e001d007a0c */ /* 0x000fe20005f61270 */
[----:B------:R1:W-:Y:S01]  /*4c1d0*/  @P6 STG.E.U16 [R8.64], R17 ;  /* 0x0000001108006986 */ /* 0x0003e2000c101506 */
[----:B------:R-:W-:Y:S01]  /*4c1e0*/  ISETP.LT.AND P6, PT, R23, c[0x0][0x178], !P2 ;  /* 0x00005e0017007a0c */ /* 0x000fe200057c1270 */
[C---:B0-----:R-:W-:Y:S01]  /*4c1f0*/  IMAD.WIDE R4, R10.reuse, 0x2, R2 ;  /* 0x000000020a047825 */ /* 0x041fe200078e0202 */
[----:B------:R-:W-:-:S04]  /*4c200*/  IADD3 R0, R10, c[0x0][0x198], RZ ;  /* 0x000066000a007a10 */ /* 0x000fc80007ffe0ff */
[----:B---3--:R0:W-:Y:S01]  /*4c210*/  @P0 STG.E.U16 [R4.64], R25 ;  /* 0x0000001904000986 */ /* 0x0081e2000c101506 */
[----:B-1----:R-:W-:Y:S01]  /*4c220*/  IMAD.WIDE R6, R10, 0x2, R14 ;  /* 0x000000020a067825 */ /* 0x002fe200078e020e */
[----:B------:R-:W-:-:S03]  /*4c230*/  PRMT R16, R25, 0x7632, R16 ;  /* 0x0000763219107816 */ /* 0x000fc60000000010 */
[----:B------:R-:W-:-:S04]  /*4c240*/  IMAD.WIDE R8, R10, 0x2, R20 ;  /* 0x000000020a087825 */ /* 0x000fc800078e0214 */
[----:B0-----:R-:W-:Y:S01]  /*4c250*/  IMAD.WIDE R4, R10, 0x2, R12 ;  /* 0x000000020a047825 */ /* 0x001fe200078e020c */
[----:B------:R-:W3:Y:S03]  /*4c260*/  LDL.LU R25, [R1+0x3d4] ;  /* 0x0003d40001197983 */ /* 0x000ee60000300800 */
[----:B------:R-:W-:Y:S01]  /*4c270*/  IMAD.WIDE R10, R0, 0x2, R2 ;  /* 0x00000002000a7825 */ /* 0x000fe200078e0202 */
[----:B----4-:R-:W-:Y:S04]  /*4c280*/  @P4 STG.E.U16 [R4.64], R18 ;  /* 0x0000001204004986 */ /* 0x010fe8000c101506 */
[----:B------:R-:W-:Y:S04]  /*4c290*/  @P5 STG.E.U16 [R6.64], R19 ;  /* 0x0000001306005986 */ /* 0x000fe8000c101506 */
[----:B--2---:R-:W-:Y:S04]  /*4c2a0*/  @P3 STG.E.U16 [R8.64], R24 ;  /* 0x0000001808003986 */ /* 0x004fe8000c101506 */
[----:B------:R0:W-:Y:S02]  /*4c2b0*/  @P6 STG.E.U16 [R10.64], R16 ;  /* 0x000000100a006986 */ /* 0x0001e4000c101506 */
[----:B0-----:R-:W-:-:S02]  /*4c2c0*/  PRMT R16, R19, 0x7632, R16 ;  /* 0x0000763213107816 */ /* 0x001fc40000000010 */
[----:B------:R-:W2:Y:S01]  /*4c2d0*/  LDL.LU R19, [R1+0x114] ;  /* 0x0001140001137983 */ /* 0x000ea20000300800 */
[----:B------:R-:W-:Y:S02]  /*4c2e0*/  ISETP.LT.AND P4, PT, R27, c[0x0][0x178], !P2 ;  /* 0x00005e001b007a0c */ /* 0x000fe40005781270 */
[----:B------:R-:W-:Y:S01]  /*4c2f0*/  ISETP.LT.AND P5, PT, R22, c[0x0][0x178], !P2 ;  /* 0x00005e0016007a0c */ /* 0x000fe200057a1270 */
[----:B------:R-:W-:Y:S01]  /*4c300*/  IMAD.WIDE R4, R0, 0x2, R12 ;  /* 0x0000000200047825 */ /* 0x000fe200078e020c */
[----:B------:R-:W-:Y:S02]  /*4c310*/  ISETP.LT.AND P6, PT, R29, c[0x0][0x178], !P2 ;  /* 0x00005e001d007a0c */ /* 0x000fe400057c1270 */
[----:B------:R-:W-:Y:S02]  /*4c320*/  PRMT R11, R18, 0x7632, R11 ;  /* 0x00007632120b7816 */ /* 0x000fe4000000000b */
[----:B------:R-:W-:Y:S02]  /*4c330*/  ISETP.LT.AND P2, PT, R23, c[0x0][0x178], !P1 ;  /* 0x00005e0017007a0c */ /* 0x000fe40004f41270 */
[----:B------:R-:W-:-:S02]  /*4c340*/  IADD3 R17, R26, 0x2b, RZ ;  /* 0x0000002b1a117810 */ /* 0x000fc40007ffe0ff */
[C---:B------:R-:W-:Y:S01]  /*4c350*/  IADD3 R10, R0.reuse, c[0x0][0x198], RZ ;  /* 0x00006600000a7a10 */ /* 0x040fe20007ffe0ff */
[----:B--2---:R0:W-:Y:S04]  /*4c360*/  STL [R1+0x1a64], R19 ;  /* 0x001a641301007387 */ /* 0x0041e80000100800 */
[----:B0-----:R-:W2:Y:S01]  /*4c370*/  LDL R19, [R1+0x3c4] ;  /* 0x0003c40001137983 */ /* 0x001ea20000100800 */
[----:B------:R-:W-:Y:S01]  /*4c380*/  ISETP.GE.AND P0, PT, R17, c[0x0][0x17c], PT ;  /* 0x00005f0011007a0c */ /* 0x000fe20003f06270 */
[C---:B------:R-:W-:Y:S02]  /*4c390*/  IMAD.WIDE R6, R0.reuse, 0x2, R14 ;  /* 0x0000000200067825 */ /* 0x040fe400078e020e */
[----:B------:R0:W-:Y:S01]  /*4c3a0*/  @P4 STG.E.U16 [R4.64], R11 ;  /* 0x0000000b04004986 */ /* 0x0001e2000c101506 */
[----:B------:R-:W-:Y:S01]  /*4c3b0*/  ISETP.LT.AND P4, PT, R27, c[0x0][0x178], !P1 ;  /* 0x00005e001b007a0c */ /* 0x000fe20004f81270 */
[----:B------:R-:W-:Y:S01]  /*4c3c0*/  IMAD.WIDE R8, R0, 0x2, R20 ;  /* 0x0000000200087825 */ /* 0x000fe200078e0214 */
[----:B------:R-:W-:Y:S01]  /*4c3d0*/  PRMT R17, R24, 0x7632, R17 ;  /* 0x0000763218117816 */ /* 0x000fe20000000011 */
[----:B------:R1:W-:Y:S01]  /*4c3e0*/  @P5 STG.E.U16 [R6.64], R16 ;  /* 0x0000001006005986 */ /* 0x0003e2000c101506 */
[----:B------:R-:W-:-:S03]  /*4c3f0*/  IADD3 R18, R26, 0x2c, RZ ;  /* 0x0000002c1a127810 */ /* 0x000fc60007ffe0ff */
[----:B------:R-:W-:Y:S01]  /*4c400*/  @P6 STG.E.U16 [R8.64], R17 ;  /* 0x0000001108006986 */ /* 0x000fe2000c101506 */
[----:B0-----:R-:W-:Y:S01]  /*4c410*/  IMAD.WIDE R4, R10, 0x2, R2 ;  /* 0x000000020a047825 */ /* 0x001fe200078e0202 */
[----:B------:R-:W-:Y:S02]  /*4c420*/  ISETP.GE.AND P3, PT, R18, c[0x0][0x17c], PT ;  /* 0x00005f0012007a0c */ /* 0x000fe40003f66270 */
[----:B------:R-:W4:Y:S04]  /*4c430*/  LDL.LU R18, [R1+0x124] ;  /* 0x0001240001127983 */ /* 0x000f280000300800 */
[----:B---3--:R0:W-:Y:S01]  /*4c440*/  @P2 STG.E.U16 [R4.64], R25 ;  /* 0x0000001904002986 */ /* 0x0081e2000c101506 */
[----:B-1----:R-:W-:Y:S01]  /*4c450*/  PRMT R16, R25, 0x7632, R16 ;  /* 0x0000763219107816 */ /* 0x002fe20000000010 */
[----:B0-----:R-:W-:-:S02]  /*4c460*/  IMAD.WIDE R4, R10, 0x2, R12 ;  /* 0x000000020a047825 */ /* 0x001fc400078e020c */
[----:B------:R-:W3:Y:S04]  /*4c470*/  LDL.LU R25, [R1+0x3f4] ;  /* 0x0003f40001197983 */ /* 0x000ee80000300800 */
[----:B------:R-:W3:Y:S04]  /*4c480*/  LDL.LU R24, [R1+0x3e4] ;  /* 0x0003e40001187983 */ /* 0x000ee80000300800 */
[----:B--2---:R0:W-:Y:S04]  /*4c490*/  @P4 STG.E.U16 [R4.64], R19 ;  /* 0x0000001304004986 */ /* 0x0041e8000c101506 */
[----:B0-----:R-:W2:Y:S04]  /*4c4a0*/  LDL.LU R19, [R1+0x1a64] ;  /* 0x001a640001137983 */ /* 0x001ea80000300800 */
[----:B------:R-:W3:Y:S01]  /*4c4b0*/  LDL.LU R5, [R1+0x3c4] ;  /* 0x0003c40001057983 */ /* 0x000ee20000300800 */
        /* <DEDUP_REMOVED lines=8> */
[----:B----4-:R0:W-:Y:S01]  /*4c540*/  @P5 STG.E.U16 [R6.64], R18 ;  /* 0x0000001206005986 */ /* 0x0101e2000c101506 */
[----:B------:R-:W-:Y:S02]  /*4c550*/  ISETP.LT.AND P5, PT, R22, c[0x0][0x178], !P0 ;  /* 0x00005e0016007a0c */ /* 0x000fe400047a1270 */
[----:B------:R-:W-:-:S04]  /*4c560*/  IADD3 R17, R26, 0x2d, RZ ;  /* 0x0000002d1a117810 */ /* 0x000fc80007ffe0ff */
[----:B------:R-:W-:Y:S01]  /*4c570*/  ISETP.GE.AND P2, PT, R17, c[0x0][0x17c], PT ;  /* 0x00005f0011007a0c */ /* 0x000fe20003f46270 */
[C---:B0-----:R-:W-:Y:S01]  /*4c580*/  IMAD.WIDE R6, R0.reuse, 0x2, R14 ;  /* 0x0000000200067825 */ /* 0x041fe200078e020e */
[----:B--2---:R-:W-:Y:S04]  /*4c590*/  @P1 STG.E.U16 [R8.64], R19 ;  /* 0x0000001308001986 */ /* 0x004fe8000c101506 */
[----:B------:R3:W-:Y:S01]  /*4c5a0*/  @P6 STG.E.U16 [R10.64], R16 ;  /* 0x000000100a006986 */ /* 0x0007e2000c101506 */
[----:B------:R-:W-:Y:S02]  /*4c5b0*/  ISETP.LT.AND P6, PT, R29, c[0x0][0x178], !P0 ;  /* 0x00005e001d007a0c */ /* 0x000fe400047c1270 */
[----:B------:R-:W-:Y:S02]  /*4c5c0*/  ISETP.LT.AND P0, PT, R23, c[0x0][0x178], !P3 ;  /* 0x00005e0017007a0c */ /* 0x000fe40005f01270 */
[----:B---3--:R-:W-:Y:S01]  /*4c5d0*/  PRMT R11, R5, 0x7632, R11 ;  /* 0x00007632050b7816 */ /* 0x008fe2000000000b */
[C---:B------:R-:W-:Y:S01]  /*4c5e0*/  IMAD.WIDE R4, R0.reuse, 0x2, R12 ;  /* 0x0000000200047825 */ /* 0x040fe200078e020c */
[----:B------:R-:W-:-:S02]  /*4c5f0*/  IADD3 R10, R0, c[0x0][0x198], RZ ;  /* 0x00006600000a7a10 */ /* 0x000fc40007ffe0ff */
[----:B------:R-:W-:Y:S02]  /*4c600*/  PRMT R16, R18, 0x7632, R16 ;  /* 0x0000763212107816 */ /* 0x000fe40000000010 */
        /* <DEDUP_REMOVED lines=9> */
[----:B------:R-:W2:Y:S04]  /*4c6a0*/  LDL.LU R18, [R1+0xd4] ;  /* 0x0000d40001127983 */ /* 0x000ea80000300800 */
[----:B------:R0:W-:Y:S01]  /*4c6b0*/  @P0 STG.E.U16 [R4.64], R25 ;  /* 0x0000001904000986 */ /* 0x0001e2000c101506 */
[----:B-1----:R-:W-:Y:S01]  /*4c6c0*/  PRMT R16, R25, 0x7632, R16 ;  /* 0x0000763219107816 */ /* 0x002fe20000000010 */
[----:B0-----:R-:W-:-:S02]  /*4c6d0*/  IMAD.WIDE R4, R10, 0x2, R12 ;  /* 0x000000020a047825 */ /* 0x001fc400078e020c */
[----:B------:R-:W3:Y:S04]  /*4c6e0*/  LDL.LU R25, [R1+0x414] ;  /* 0x0004140001197983 */ /* 0x000ee80000300800 */
[----:B------:R0:W-:Y:S04]  /*4c6f0*/  @P4 STG.E.U16 [R4.64], R24 ;  /* 0x0000001804004986 */ /* 0x0001e8000c101506 */
[----:B0-----:R-:W4:Y:S01]  /*4c700*/  LDL.LU R5, [R1+0x134] ;  /* 0x0001340001057983 */ /* 0x001f220000300800 */
[----:B------:R-:W-:Y:S02]  /*4c710*/  ISETP.LT.AND P5, PT, R22, c[0x0][0x178], !P3 ;  /* 0x00005e0016007a0c */ /* 0x000fe40005fa1270 */
        /* <DEDUP_REMOVED lines=43> */
[----:B------:R-:W-:Y:S04]  /*4c9d0*/  @P4 STG.E.U16 [R4.64], R19 ;  /* 0x0000001304004986 */ /* 0x000fe8000c101506 */
[----:B----4-:R-:W-:Y:S04]  /*4c9e0*/  @P5 STG.E.U16 [R6.64], R18 ;  /* 0x0000001206005986 */ /* 0x010fe8000c101506 */
[----:B--2---:R-:W-:Y:S04]  /*4c9f0*/  @P1 STG.E.U16 [R8.64], R24 ;  /* 0x0000001808001986 */ /* 0x004fe8000c101506 */
[----:B------:R0:W-:Y:S02]  /*4ca00*/  @P6 STG.E.U16 [R10.64], R16 ;  /* 0x000000100a006986 */ /* 0x0001e4000c101506 */
[----:B0-----:R-:W-:-:S02]  /*4ca10*/  PRMT R11, R19, 0x7632, R11 ;  /* 0x00007632130b7816 */ /* 0x001fc4000000000b */
[----:B------:R-:W2:Y:S01]  /*4ca20*/  LDL R19, [R1+0x108] ;  /* 0x0001080001137983 */ /* 0x000ea20000100800 */
[----:B------:R-:W-:Y:S02]  /*4ca30*/  ISETP.LT.AND P4, PT, R27, c[0x0][0x178], !P0 ;  /* 0x00005e001b007a0c */ /* 0x000fe40004781270 */
[----:B------:R-:W-:Y:S01]  /*4ca40*/  ISETP.LT.AND P5, PT, R22, c[0x0][0x178], !P0 ;  /* 0x00005e0016007a0c */ /* 0x000fe200047a1270 */
[----:B------:R-:W-:Y:S01]  /*4ca50*/  IMAD.WIDE R4, R0, 0x2, R12 ;  /* 0x0000000200047825 */ /* 0x000fe200078e020c */
[----:B------:R-:W-:Y:S02]  /*4ca60*/  ISETP.LT.AND P6, PT, R29, c[0x0][0x178], !P0 ;  /* 0x00005e001d007a0c */ /* 0x000fe400047c1270 */
[----:B------:R-:W-:Y:S02]  /*4ca70*/  ISETP.LT.AND P0, PT, R23, c[0x0][0x178], !P3 ;  /* 0x00005e0017007a0c */ /* 0x000fe40005f01270 */
[----:B------:R-:W-:Y:S02]  /*4ca80*/  IADD3 R17, R26, 0x31, RZ ;  /* 0x000000311a117810 */ /* 0x000fe40007ffe0ff */
[C---:B------:R-:W-:Y:S01]  /*4ca90*/  IADD3 R10, R0.reuse, c[0x0][0x198], RZ ;  /* 0x00006600000a7a10 */ /* 0x040fe20007ffe0ff */
[----:B------:R-:W-:Y:S01]  /*4caa0*/  IMAD.WIDE R6, R0, 0x2, R14 ;  /* 0x0000000200067825 */ /* 0x000fe200078e020e */
[----:B------:R-:W-:Y:S01]  /*4cab0*/  ISETP.GE.AND P2, PT, R17, c[0x0][0x17c], PT ;  /* 0x00005f0011007a0c */ /* 0x000fe20003f46270 */
[----:B------:R0:W-:Y:S01]  /*4cac0*/  @P4 STG.E.U16 [R4.64], R11 ;  /* 0x0000000b04004986 */ /* 0x0001e2000c101506 */
[----:B------:R-:W-:Y:S01]  /*4cad0*/  PRMT R16, R18, 0x7632, R16 ;  /* 0x0000763212107816 */ /* 0x000fe20000000010 */
[----:B------:R-:W-:Y:S01]  /*4cae0*/  IMAD.WIDE R8, R0, 0x2, R20 ;  /* 0x0000000200087825 */ /* 0x000fe200078e0214 */
[----:B------:R-:W-:-:S02]  /*4caf0*/  ISETP.LT.AND P4, PT, R27, c[0x0][0x178], !P3 ;  /* 0x00005e001b007a0c */ /* 0x000fc40005f81270 */
[----:B------:R-:W-:Y:S01]  /*4cb00*/  PRMT R17, R24, 0x7632, R17 ;  /* 0x0000763218117816 */ /* 0x000fe20000000011 */
[----:B------:R1:W-:Y:S01]  /*4cb10*/  @P5 STG.E.U16 [R6.64], R16 ;  /* 0x0000001006005986 */ /* 0x0003e2000c101506 */
[----:B------:R-:W-:Y:S01]  /*4cb20*/  IADD3 R18, R26, 0x32, RZ ;  /* 0x000000321a127810 */ /* 0x000fe20007ffe0ff */
[----:B0-----:R-:W-:Y:S02]  /*4cb30*/  IMAD.WIDE R4, R10, 0x2, R2 ;  /* 0x000000020a047825 */ /* 0x001fe400078e0202 */
[----:B------:R-:W-:Y:S01]  /*4cb40*/  @P6 STG.E.U16 [R8.64], R17 ;  /* 0x0000001108006986 */ /* 0x000fe2000c101506 */
[----:B------:R-:W-:-:S03]  /*4cb50*/  ISETP.GE.AND P1, PT, R18, c[0x0][0x17c], PT ;  /* 0x00005f0012007a0c */ /* 0x000fc60003f26270 */
[----:B---3--:R0:W-:Y:S01]  /*4cb60*/  @P0 STG.E.U16 [R4.64], R25 ;  /* 0x0000001904000986 */ /* 0x0081e2000c101506 */
[----:B-1----:R-:W-:-:S03]  /*4cb70*/  PRMT R16, R25, 0x7632, R16 ;  /* 0x0000763219107816 */ /* 0x002fc60000000010 */
[----:B------:R-:W3:Y:S04]  /*4cb80*/  LDL.LU R18, [R1+0xe8] ;  /* 0x0000e80001127983 */ /* 0x000ee80000300800 */
[----:B------:R-:W4:Y:S01]  /*4cb90*/  LDL.LU R24, [R1+0x128] ;  /* 0x0001280001187983 */ /* 0x000f220000300800 */
[----:B0-----:R-:W-:-:S03]  /*4cba0*/  IMAD.WIDE R4, R10, 0x2, R12 ;  /* 0x000000020a047825 */ /* 0x001fc600078e020c */
[----:B------:R-:W3:Y:S04]  /*4cbb0*/  LDL.LU R25, [R1+0x118] ;  /* 0x0001180001197983 */ /* 0x000ee80000300800 */
[----:B--2---:R0:W-:Y:S04]  /*4cbc0*/  @P4 STG.E.U16 [R4.64], R19 ;  /* 0x0000001304004986 */ /* 0x0041e8000c101506 */
[----:B0-----:R-:W2:Y:S04]  /*4cbd0*/  LDL.LU R19, [R1+0x1a60] ;  /* 0x001a600001137983 */ /* 0x001ea80000300800 */
[----:B------:R-:W2:Y:S04]  /*4cbe0*/  LDL.LU R4, [R1+0x108] ;  /* 0x0001080001047983 */ /* 0x000ea80000300800 */
[----:B------:R-:W2:Y:S01]  /*4cbf0*/  LDL.LU R5, [R1+0xf8] ;  /* 0x0000f80001057983 */ /* 0x000ea20000300800 */
[----:B------:R-:W-:-:S02]  /*4cc00*/  ISETP.LT.AND P5, PT, R22, c[0x0][0x178], !P3 ;  /* 0x00005e0016007a0c */ /* 0x000fc40005fa1270 */
[----:B------:R-:W-:Y:S02]  /*4cc10*/  ISETP.LT.AND P3, PT, R29, c[0x0][0x178], !P3 ;  /* 0x00005e001d007a0c */ /* 0x000fe40005f61270 */
[----:B------:R-:W-:Y:S02]  /*4cc20*/  ISETP.LT.AND P6, PT, R23, c[0x0][0x178], !P2 ;  /* 0x00005e0017007a0c */ /* 0x000fe400057c1270 */
[C---:B------:R-:W-:Y:S01]  /*4cc30*/  IADD3 R0, R10.reuse, c[0x0][0x198], RZ ;  /* 0x000066000a007a10 */ /* 0x040fe20007ffe0ff */
[----:B------:R-:W-:-:S04]  /*4cc40*/  IMAD.WIDE R6, R10, 0x2, R14 ;  /* 0x000000020a067825 */ /* 0x000fc800078e020e */
[----:B------:R-:W-:-:S04]  /*4cc50*/  IMAD.WIDE R8, R10, 0x2, R20 ;  /* 0x000000020a087825 */ /* 0x000fc800078e0214 */
[C---:B------:R-:W-:Y:S01]  /*4cc60*/  IMAD.WIDE R10, R0.reuse, 0x2, R2 ;  /* 0x00000002000a7825 */ /* 0x040fe200078e0202 */
[----:B--2---:R0:W-:Y:S04]  /*4cc70*/  @P5 STG.E.U16 [R6.64], R5 ;  /* 0x0000000506005986 */ /* 0x0041e8000c101506 */
[----:B---3--:R1:W-:Y:S04]  /*4cc80*/  @P3 STG.E.U16 [R8.64], R18 ;  /* 0x0000001208003986 */ /* 0x0083e8000c101506 */
[----:B------:R2:W-:Y:S01]  /*4cc90*/  @P6 STG.E.U16 [R10.64], R16 ;  /* 0x000000100a006986 */ /* 0x0005e2000c101506 */
[----:B0-----:R-:W-:-:S04]  /*4cca0*/  IMAD.WIDE R6, R0, 0x2, R14 ;  /* 0x0000000200067825 */ /* 0x001fc800078e020e */
[----:B-1----:R-:W-:Y:S01]  /*4ccb0*/  IMAD.WIDE R8, R0, 0x2, R20 ;  /* 0x0000000200087825 */ /* 0x002fe200078e0214 */
[----:B--2---:R-:W-:Y:S02]  /*4ccc0*/  PRMT R11, R4, 0x7632, R11 ;  /* 0x00007632040b7816 */ /* 0x004fe4000000000b */
[----:B------:R-:W-:Y:S01]  /*4ccd0*/  PRMT R16, R5, 0x7632, R16 ;  /* 0x0000763205107816 */ /* 0x000fe20000000010 */
[C---:B------:R-:W-:Y:S01]  /*4cce0*/  IMAD.WIDE R4, R0.reuse, 0x2, R12 ;  /* 0x0000000200047825 */ /* 0x040fe200078e020c */
[----:B------:R-:W-:Y:S02]  /*4ccf0*/  IADD3 R10, R0, c[0x0][0x198], RZ ;  /* 0x00006600000a7a10 */ /* 0x000fe40007ffe0ff */
[----:B------:R-:W2:Y:S01]  /*4cd00*/  LDL.LU R0, [R1+0x3d8] ;  /* 0x0003d80001007983 */ /* 0x000ea20000300800 */
[----:B------:R-:W-:Y:S02]  /*4cd10*/  ISETP.LT.AND P3, PT, R27, c[0x0][0x178], !P2 ;  /* 0x00005e001b007a0c */ /* 0x000fe40005761270 */
[----:B------:R-:W-:-:S02]  /*4cd20*/  ISETP.LT.AND P5, PT, R22, c[0x0][0x178], !P2 ;  /* 0x00005e0016007a0c */ /* 0x000fc400057a1270 */
[----:B------:R-:W-:Y:S02]  /*4cd30*/  ISETP.LT.AND P6, PT, R29, c[0x0][0x178], !P2 ;  /* 0x00005e001d007a0c */ /* 0x000fe400057c1270 */
[----:B------:R-:W-:Y:S02]  /*4cd40*/  IADD3 R17, R26, 0x33, RZ ;  /* 0x000000331a117810 */ /* 0x000fe40007ffe0ff */
[----:B------:R-:W-:Y:S02]  /*4cd50*/  ISETP.LT.AND P4, PT, R23, c[0x0][0x178], !P1 ;  /* 0x00005e0017007a0c */ /* 0x000fe40004f81270 */
[----:B------:R-:W-:Y:S02]  /*4cd60*/  ISETP.GE.AND P0, PT, R17, c[0x0][0x17c], PT ;  /* 0x00005f0011007a0c */ /* 0x000fe40003f06270 */
[----:B------:R-:W-:Y:S01]  /*4cd70*/  PRMT R17, R18, 0x7632, R17 ;  /* 0x0000763212117816 */ /* 0x000fe20000000011 */
[----:B------:R0:W-:Y:S04]  /*4cd80*/  @P3 STG.E.U16 [R4.64], R11 ;  /* 0x0000000b04003986 */ /* 0x0001e8000c101506 */
[----:B------:R-:W-:Y:S04]  /*4cd90*/  @P5 STG.E.U16 [R6.64], R16 ;  /* 0x0000001006005986 */ /* 0x000fe8000c101506 */
[----:B------:R1:W-:Y:S01]  /*4cda0*/  @P6 STG.E.U16 [R8.64], R17 ;  /* 0x0000001108006986 */ /* 0x0003e2000c101506 */
[----:B0-----:R-:W-:Y:S01]  /*4cdb0*/  IMAD.WIDE R4, R10, 0x2, R2 ;  /* 0x000000020a047825 */ /* 0x001fe200078e0202 */
[----:B-1----:R-:W-:-:S04]  /*4cdc0*/  IADD3 R17, R26, 0x35, RZ ;  /* 0x000000351a117810 */ /* 0x002fc80007ffe0ff */
[----:B--2---:R0:W-:Y:S01]  /*4cdd0*/  @P4 STG.E.U16 [R4.64], R0 ;  /* 0x0000000004004986 */ /* 0x0041e2000c101506 */
[----:B------:R-:W-:-:S03]  /*4cde0*/  ISETP.GE.AND P4, PT, R17, c[0x0][0x17c], PT ;  /* 0x00005f0011007a0c */ /* 0x000fc60003f86270 */
[----:B------:R-:W2:Y:S01]  /*4cdf0*/  LDL.LU R17, [R1+0x3c8] ;  /* 0x0003c80001117983 */ /* 0x000ea20000300800 */
[----:B------:R-:W-:Y:S02]  /*4ce00*/  ISETP.LT.AND P3, PT, R27, c[0x0][0x178], !P1 ;  /* 0x00005e001b007a0c */ /* 0x000fe40004f61270 */
[----:B------:R-:W-:Y:S02]  /*4ce10*/  ISETP.LT.AND P5, PT, R22, c[0x0][0x178], !P1 ;  /* 0x00005e0016007a0c */ /* 0x000fe40004fa1270 */
[----:B------:R-:W-:Y:S01]  /*4ce20*/  ISETP.LT.AND P1, PT, R29, c[0x0][0x178], !P1 ;  /* 0x00005e001d007a0c */ /* 0x000fe20004f21270 */
[----:B------:R-:W-:Y:S01]  /*4ce30*/  IMAD.WIDE R6, R10, 0x2, R14 ;  /* 0x000000020a067825 */ /* 0x000fe200078e020e */
[----:B------:R-:W-:-:S03]  /*4ce40*/  ISETP.LT.AND P6, PT, R23, c[0x0][0x178], !P0 ;  /* 0x00005e0017007a0c */ /* 0x000fc600047c1270 */
[----:B0-----:R-:W-:Y:S01]  /*4ce50*/  IMAD.WIDE R4, R10, 0x2, R12 ;  /* 0x000000020a047825 */ /* 0x001fe200078e020c */
[----:B------:R-:W-:-:S03]  /*4ce60*/  PRMT R16, R0, 0x7632, R16 ;  /* 0x0000763200107816 */ /* 0x000fc60000000010 */
[C---:B------:R-:W-:Y:S01]  /*4ce70*/  IMAD.WIDE R8, R10.reuse, 0x2, R20 ;  /* 0x000000020a087825 */ /* 0x040fe200078e0214 */
[----:B------:R-:W-:Y:S02]  /*4ce80*/  IADD3 R0, R10, c[0x0][0x198], RZ ;  /* 0x000066000a007a10 */ /* 0x000fe40007ffe0ff */
[----:B------:R-:W-:-:S03]  /*4ce90*/  IADD3 R18, R26, 0x34, RZ ;  /* 0x000000341a127810 */ /* 0x000fc60007ffe0ff */
[----:B------:R-:W-:Y:S01]  /*4cea0*/  IMAD.WIDE R10, R0, 0x2, R2 ;  /* 0x00000002000a7825 */ /* 0x000fe200078e0202 */
[----:B------:R-:W-:Y:S01]  /*4ceb0*/  ISETP.GE.AND P2, PT, R18, c[0x0][0x17c], PT ;  /* 0x00005f0012007a0c */ /* 0x000fe20003f46270 */
[----:B--2---:R0:W-:Y:S01]  /*4cec0*/  @P3 STG.E.U16 [R4.64], R17 ;  /* 0x0000001104003986 */ /* 0x0041e2000c101506 */
[----:B------:R-:W-:-:S03]  /*4ced0*/  ISETP.LT.AND P3, PT, R22, c[0x0][0x178], !P0 ;  /* 0x00005e0016007a0c */ /* 0x000fc60004761270 */
[----:B----4-:R1:W-:Y:S04]  /*4cee0*/  @P5 STG.E.U16 [R6.64], R24 ;  /* 0x0000001806005986 */ /* 0x0103e8000c101506 */
[----:B------:R2:W-:Y:S01]  /*4cef0*/  @P1 STG.E.U16 [R8.64], R25 ;  /* 0x0000001908001986 */ /* 0x0005e2000c101506 */
[----:B------:R-:W-:Y:S02]  /*4cf00*/  ISETP.LT.AND P1, PT, R27, c[0x0][0x178], !P0 ;  /* 0x00005e001b007a0c */ /* 0x000fe40004721270 */
[----:B------:R-:W-:Y:S01]  /*4cf10*/  ISETP.LT.AND P0, PT, R29, c[0x0][0x178], !P0 ;  /* 0x00005e001d007a0c */ /* 0x000fe20004701270 */
[----:B------:R3:W-:Y:S01]  /*4cf20*/  @P6 STG.E.U16 [R10.64], R16 ;  /* 0x000000100a006986 */ /* 0x0007e2000c101506 */
[----:B------:R-:W-:Y:S01]  /*4cf30*/  PRMT R18, R17, 0x7632, R18 ;  /* 0x0000763211127816 */ /* 0x000fe20000000012 */
[----:B0-----:R-:W-:-:S04]  /*4cf40*/  IMAD.WIDE R4, R0, 0x2, R14 ;  /* 0x0000000200047825 */ /* 0x001fc800078e020e */
[----:B-1----:R-:W-:-:S04]  /*4cf50*/  IMAD.WIDE R6, R0, 0x2, R12 ;  /* 0x0000000200067825 */ /* 0x002fc800078e020c */
[----:B--2---:R-:W-:Y:S01]  /*4cf60*/  IMAD.WIDE R8, R0, 0x2, R20 ;  /* 0x0000000200087825 */ /* 0x004fe200078e0214 */
[----:B---3--:R-:W-:Y:S02]  /*4cf70*/  PRMT R11, R24, 0x7632, R11 ;  /* 0x00007632180b7816 */ /* 0x008fe4000000000b */
[----:B------:R-:W-:Y:S01]  /*4cf80*/  PRMT R16, R25, 0x7632, R16 ;  /* 0x0000763219107816 */ /* 0x000fe20000000010 */
[----:B------:R-:W-:Y:S04]  /*4cf90*/  @P1 STG.E.U16 [R6.64], R18 ;  /* 0x0000001206001986 */ /* 0x000fe8000c101506 */
[----:B------:R-:W2:Y:S04]  /*4cfa0*/  LDL.LU R25, [R1+0x138] ;  /* 0x0001380001197983 */ /* 0x000ea80000300800 */
[----:B------:R-:W3:Y:S04]  /*4cfb0*/  LDL.LU R24, [R1+0x418] ;  /* 0x0004180001187983 */ /* 0x000ee80000300800 */
[----:B------:R0:W-:Y:S04]  /*4cfc0*/  @P3 STG.E.U16 [R4.64], R11 ;  /* 0x0000000b04003986 */ /* 0x0001e8000c101506 */
[----:B------:R1:W-:Y:S04]  /*4cfd0*/  @P0 STG.E.U16 [R8.64], R16 ;  /* 0x0000001008000986 */ /* 0x0003e8000c101506 */
[----:B0-----:R-:W4:Y:S04]  /*4cfe0*/  LDL.LU R11, [R1+0x3e8] ;  /* 0x0003e800010b7983 */ /* 0x001f280000300800 */
[----:B-1----:R-:W2:Y:S01]  /*4cff0*/  LDL.LU R9, [R1+0x3f8] ;  /* 0x0003f80001097983 */ /* 0x002ea20000300800 */
[----:B------:R-:W-:-:S02]  /*4d000*/  ISETP.LT.AND P6, PT, R23, c[0x0][0x178], !P2 ;  /* 0x00005e0017007a0c */ /* 0x000fc400057c1270 */
[----:B------:R-:W-:Y:S02]  /*4d010*/  ISETP.LT.AND P5, PT, R27, c[0x0][0x178], !P2 ;  /* 0x00005e001b007a0c */ /* 0x000fe400057a1270 */
[----:B------:R-:W-:Y:S02]  /*4d020*/  IADD3 R10, R0, c[0x0][0x198], RZ ;  /* 0x00006600000a7a10 */ /* 0x000fe40007ffe0ff */
[----:B------:R-:W-:-:S03]  /*4d030*/  ISETP.LT.AND P3, PT, R22, c[0x0][0x178], !P2 ;  /* 0x00005e0016007a0c */ /* 0x000fc60005761270 */
[----:B------:R-:W-:-:S04]  /*4d040*/  IMAD.WIDE R6, R10, 0x2, R2 ;  /* 0x000000020a067825 */ /* 0x000fc800078e0202 */
[C---:B------:R-:W-:Y:S01]  /*4d050*/  IMAD.WIDE R4, R10.reuse, 0x2, R12 ;  /* 0x000000020a047825 */ /* 0x040fe200078e020c */
[----:B--2---:R-:W-:Y:S04]  /*4d060*/  @P6 STG.E.U16 [R6.64], R9 ;  /* 0x0000000906006986 */ /* 0x004fe8000c101506 */
[----:B----4-:R0:W-:Y:S02]  /*4d070*/  @P5 STG.E.U16 [R4.64], R11 ;  /* 0x0000000b04005986 */ /* 0x0101e4000c101506 */
[----:B0-----:R-:W-:-:S05]  /*4d080*/  IMAD.WIDE R4, R10, 0x2, R14 ;  /* 0x000000020a047825 */ /* 0x001fca00078e020e */
[----:B------:R0:W-:Y:S04]  /*4d090*/  @P3 STG.E.U16 [R4.64], R25 ;  /* 0x0000001904003986 */ /* 0x0001e8000c101506 */
[----:B0-----:R-:W2:Y:S01]  /*4d0a0*/  LDL.LU R5, [R1+0xd8] ;  /* 0x0000d80001057983 */ /* 0x001ea20000300800 */
[----:B------:R-:W-:Y:S02]  /*4d0b0*/  IADD3 R0, R26, 0x37, RZ ;  /* 0x000000371a007810 */ /* 0x000fe40007ffe0ff */
[----:B------:R-:W-:Y:S02]  /*4d0c0*/  ISETP.LT.AND P2, PT, R29, c[0x0][0x178], !P2 ;  /* 0x00005e001d007a0c */ /* 0x000fe40005741270 */
[----:B------:R-:W-:Y:S02]  /*4d0d0*/  ISETP.LT.AND P5, PT, R23, c[0x0][0x178], !P4 ;  /* 0x00005e0017007a0c */ /* 0x000fe400067a1270 */
[----:B------:R-:W-:-:S02]  /*4d0e0*/  ISETP.GE.AND P0, PT, R0, c[0x0][0x17c], PT ;  /* 0x00005f0000007a0c */ /* 0x000fc40003f06270 */
[----:B------:R-:W-:Y:S02]  /*4d0f0*/  ISETP.LT.AND P6, PT, R27, c[0x0][0x178], !P4 ;  /* 0x00005e001b007a0c */ /* 0x000fe400067c1270 */
[----:B------:R-:W-:Y:S02]  /*4d100*/  IADD3 R0, R10, c[0x0][0x198], RZ ;  /* 0x000066000a007a10 */ /* 0x000fe40007ffe0ff */
[----:B------:R-:W-:Y:S01]  /*4d110*/  IADD3 R17, R26, 0x36, RZ ;  /* 0x000000361a117810 */ /* 0x000fe20007ffe0ff */
[----:B------:R-:W-:Y:S01]  /*4d120*/  IMAD.WIDE R6, R10, 0x2, R20 ;  /* 0x000000020a067825 */ /* 0x000fe200078e0214 */
[----:B------:R-:W-:Y:S02]  /*4d130*/  PRMT R16, R9, 0x7632, R16 ;  /* 0x0000763209107816 */ /* 0x000fe40000000010 */
[----:B------:R-:W-:Y:S01]  /*4d140*/  ISETP.GE.AND P1, PT, R17, c[0x0][0x17c], PT ;  /* 0x00005f0011007a0c */ /* 0x000fe20003f26270 */
[----:B------:R-:W-:Y:S01]  /*4d150*/  IMAD.WIDE R8, R0, 0x2, R2 ;  /* 0x0000000200087825 */ /* 0x000fe200078e0202 */
[----:B------:R-:W-:-:S02]  /*4d160*/  PRMT R17, R11, 0x7632, R17 ;  /* 0x000076320b117816 */ /* 0x000fc40000000011 */
[----:B------:R-:W-:Y:S01]  /*4d170*/  ISETP.LT.AND P3, PT, R22, c[0x0][0x178], !P4 ;  /* 0x00005e0016007a0c */ /* 0x000fe20006761270 */
[----:B------:R-:W-:Y:S01]  /*4d180*/  IMAD.WIDE R10, R0, 0x2, R12 ;  /* 0x00000002000a7825 */ /* 0x000fe200078e020c */
[----:B------:R-:W-:Y:S01]  /*4d190*/  ISETP.LT.AND P4, PT, R29, c[0x0][0x178], !P4 ;  /* 0x00005e001d007a0c */ /* 0x000fe20006781270 */
[----:B--2---:R0:W-:Y:S04]  /*4d1a0*/  @P2 STG.E.U16 [R6.64], R5 ;  /* 0x0000000506002986 */ /* 0x0041e8000c101506 */
[----:B------:R1:W-:Y:S01]  /*4d1b0*/  @P5 STG.E.U16 [R8.64], R16 ;  /* 0x0000001008005986 */ /* 0x0003e2000c101506 */
[----:B------:R-:W-:-:S03]  /*4d1c0*/  ISETP.LT.AND P5, PT, R23, c[0x0][0x178], !P1 ;  /* 0x00005e0017007a0c */ /* 0x000fc60004fa1270 */
[----:B------:R2:W-:Y:S01]  /*4d1d0*/  @P6 STG.E.U16 [R10.64], R17 ;  /* 0x000000110a006986 */ /* 0x0005e2000c101506 */
[----:B0-----:R-:W-:Y:S01]  /*4d1e0*/  IMAD.WIDE R6, R0, 0x2, R20 ;  /* 0x0000000200067825 */ /* 0x001fe200078e0214 */
[----:B-1----:R-:W-:-:S03]  /*4d1f0*/  PRMT R16, R5, 0x7632, R16 ;  /* 0x0000763205107816 */ /* 0x002fc60000000010 */
[C---:B------:R-:W-:Y:S01]  /*4d200*/  IMAD.WIDE R4, R0.reuse, 0x2, R14 ;  /* 0x0000000200047825 */ /* 0x040fe200078e020e */
[----:B--2---:R-:W-:Y:S02]  /*4d210*/  IADD3 R10, R0, c[0x0][0x198], RZ ;  /* 0x00006600000a7a10 */ /* 0x004fe40007ffe0ff */
[----:B------:R-:W-:Y:S02]  /*4d220*/  PRMT R11, R25, 0x7632, R11 ;  /* 0x00007632190b7816 */ /* 0x000fe4000000000b */
[----:B------:R-:W2:Y:S01]  /*4d230*/  LDL.LU R25, [R1+0x148] ;  /* 0x0001480001197983 */ /* 0x000ea20000300800 */
[----:B------:R-:W-:-:S03]  /*4d240*/  IMAD.WIDE R8, R10, 0x2, R2 ;  /* 0x000000020a087825 */ /* 0x000fc600078e0202 */
[----:B------:R-:W-:Y:S04]  /*4d250*/  @P3 STG.E.U16 [R4.64], R11 ;  /* 0x0000000b04003986 */ /* 0x000fe8000c101506 */
[----:B------:R0:W-:Y:S04]  /*4d260*/  @P4 STG.E.U16 [R6.64], R16 ;  /* 0x0000001006004986 */ /* 0x0001e8000c101506 */
[----:B---3--:R1:W-:Y:S04]  /*4d270*/  @P5 STG.E.U16 [R8.64], R24 ;  /* 0x0000001808005986 */ /* 0x0083e8000c101506 */
[----:B0-----:R-:W3:Y:S04]  /*4d280*/  LDL.LU R16, [R1+0x3bc] ;  /* 0x0003bc0001107983 */ /* 0x001ee80000300800 */
[----:B-1----:R-:W4:Y:S01]  /*4d290*/  LDL.LU R9, [R1+0x408] ;  /* 0x0004080001097983 */ /* 0x002f220000300800 */
[----:B------:R-:W-:Y:S01]  /*4d2a0*/  ISETP.LT.AND P2, PT, R27, c[0x0][0x178], !P1 ;  /* 0x00005e001b007a0c */ /* 0x000fe20004f41270 */
[----:B------:R-:W-:Y:S01]  /*4d2b0*/  IMAD.WIDE R6, R10, 0x2, R12 ;  /* 0x000000020a067825 */ /* 0x000fe200078e020c */
[----:B------:R-:W-:-:S02]  /*4d2c0*/  ISETP.LT.AND P6, PT, R22, c[0x0][0x178], !P1 ;  /* 0x00005e0016007a0c */ /* 0x000fc40004fc1270 */
[----:B------:R-:W-:-:S09]  /*4d2d0*/  ISETP.LT.AND P1, PT, R29, c[0x0][0x178], !P1 ;  /* 0x00005e001d007a0c */ /* 0x000fd20004f21270 */
[----:B----4-:R0:W-:Y:S04]  /*4d2e0*/  @P2 STG.E.U16 [R6.64], R9 ;  /* 0x0000000906002986 */ /* 0x0101e8000c101506 */
[----:B0-----:R-:W4:Y:S01]  /*4d2f0*/  LDL R7, [R1+0x158] ;  /* 0x0001580001077983 */ /* 0x001f220000100800 */
[C---:B------:R-:W-:Y:S01]  /*4d300*/  IMAD.WIDE R4, R10.reuse, 0x2, R14 ;  /* 0x000000020a047825 */ /* 0x040fe200078e020e */
[C---:B------:R-:W-:Y:S02]  /*4d310*/  IADD3 R0, R10.reuse, c[0x0][0x198], RZ ;  /* 0x000066000a007a10 */ /* 0x040fe40007ffe0ff */
[----:B------:R-:W-:Y:S02]  /*4d320*/  ISETP.LT.AND P5, PT, R23, c[0x0][0x178], !P0 ;  /* 0x00005e0017007a0c */ /* 0x000fe400047a1270 */
[----:B------:R-:W-:Y:S01]  /*4d330*/  ISETP.LT.AND P4, PT, R27, c[0x0][0x178], !P0 ;  /* 0x00005e001b007a0c */ /* 0x000fe20004781270 */
[----:B----4-:R0:W-:Y:S02]  /*4d340*/  @P6 STG.E.U16 [R4.64], R7 ;  /* 0x0000000704006986 */ /* 0x0101e4000c101506 */
[----:B0-----:R-:W-:Y:S01]  /*4d350*/  IMAD.WIDE R4, R10, 0x2, R20 ;  /* 0x000000020a047825 */ /* 0x001fe200078e0214 */
[----:B------:R-:W-:-:S02]  /*4d360*/  PRMT R10, R24, 0x7632, R10 ;  /* 0x00007632180a7816 */ /* 0x000fc4000000000a */
[----:B------:R-:W4:Y:S04]  /*4d370*/  LDL.LU R24, [R1+0xfc] ;  /* 0x0000fc0001187983 */ /* 0x000f280000300800 */
[----:B--2---:R0:W-:Y:S04]  /*4d380*/  @P1 STG.E.U16 [R4.64], R25 ;  /* 0x0000001904001986 */ /* 0x0041e8000c101506 */
[----:B0-----:R-:W2:Y:S01]  /*4d390*/  LDL.LU R5, [R1+0x158] ;  /* 0x0001580001057983 */ /* 0x001ea20000300800 */
[----:B------:R-:W-:Y:S01]  /*4d3a0*/  IADD3 R8, R26, 0x39, RZ ;  /* 0x000000391a087810 */ /* 0x000fe20007ffe0ff */
[----:B------:R-:W-:Y:S01]  /*4d3b0*/  IMAD.WIDE R6, R0, 0x2, R2 ;  /* 0x0000000200067825 */ /* 0x000fe200078e0202 */
[----:B------:R-:W-:-:S02]  /*4d3c0*/  PRMT R11, R9, 0x7632, R11 ;  /* 0x00007632090b7816 */ /* 0x000fc4000000000b */
[----:B------:R-:W-:Y:S01]  /*4d3d0*/  ISETP.GE.AND P2, PT, R8, c[0x0][0x17c], PT ;  /* 0x00005f0008007a0c */ /* 0x000fe20003f46270 */
[----:B------:R-:W-:Y:S01]  /*4d3e0*/  IMAD.WIDE R8, R0, 0x2, R12 ;  /* 0x0000000200087825 */ /* 0x000fe200078e020c */
[----:B------:R-:W-:Y:S01]  /*4d3f0*/  ISETP.LT.AND P1, PT, R22, c[0x0][0x178], !P0 ;  /* 0x00005e0016007a0c */ /* 0x000fe20004721270 */
[----:B------:R-:W-:Y:S04]  /*4d400*/  @P5 STG.E.U16 [R6.64], R10 ;  /* 0x0000000a06005986 */ /* 0x000fe8000c101506 */
[----:B------:R0:W-:Y:S02]  /*4d410*/  @P4 STG.E.U16 [R8.64], R11 ;  /* 0x0000000b08004986 */ /* 0x0001e4000c101506 */
[----:B0-----:R-:W-:Y:S02]  /*4d420*/  IADD3 R11, R26, 0x3a, RZ ;  /* 0x0000003a1a0b7810 */ /* 0x001fe40007ffe0ff */
[----:B------:R-:W-:-:S02]  /*4d430*/  PRMT R9, R25, 0x7632, R9 ;  /* 0x0000763219097816 */ /* 0x000fc40000000009 */
[----:B------:R-:W3:Y:S01]  /*4d440*/  LDL.LU R25, [R1+0xec] ;  /* 0x0000ec0001197983 */ /* 0x000ee20000300800 */
[----:B--2---:R-:W-:Y:S01]  /*4d450*/  PRMT R8, R5, 0x7632, R8 ;  /* 0x0000763205087816 */ /* 0x004fe20000000008 */
[----:B------:R-:W-:-:S05]  /*4d460*/  IMAD.WIDE R4, R0, 0x2, R14 ;  /* 0x0000000200047825 */ /* 0x000fca00078e020e */
[----:B------:R0:W-:Y:S01]  /*4d470*/  @P1 STG.E.U16 [R4.64], R8 ;  /* 0x0000000804001986 */ /* 0x0001e2000c101506 */
[----:B------:R-:W-:-:S03]  /*4d480*/  ISETP.GE.AND P1, PT, R11, c[0x0][0x17c], PT ;  /* 0x00005f000b007a0c */ /* 0x000fc60003f26270 */
[----:B------:R-:W2:Y:S01]  /*4d490*/  LDL.LU R11, [R1+0x10c] ;  /* 0x00010c00010b7983 */ /* 0x000ea20000300800 */
[----:B------:R-:W-:Y:S02]  /*4d4a0*/  IADD3 R17, R26, 0x38, RZ ;  /* 0x000000381a117810 */ /* 0x000fe40007ffe0ff */
[----:B------:R-:W-:Y:S02]  /*4d4b0*/  ISETP.LT.AND P0, PT, R29, c[0x0][0x178], !P0 ;  /* 0x00005e001d007a0c */ /* 0x000fe40004701270 */
[----:B------:R-:W-:Y:S01]  /*4d4c0*/  ISETP.GE.AND P3, PT, R17, c[0x0][0x17c], PT ;  /* 0x00005f0011007a0c */ /* 0x000fe20003f66270 */
[----:B------:R-:W-:-:S03]  /*4d4d0*/  IMAD.WIDE R6, R0, 0x2, R20 ;  /* 0x0000000200067825 */ /* 0x000fc600078e0214 */
[----:B------:R-:W-:Y:S02]  /*4d4e0*/  ISETP.LT.AND P4, PT, R23, c[0x0][0x178], !P3 ;  /* 0x00005e0017007a0c */ /* 0x000fe40005f81270 */
[----:B------:R-:W-:Y:S02]  /*4d4f0*/  ISETP.LT.AND P5, PT, R27, c[0x0][0x178], !P3 ;  /* 0x00005e001b007a0c */ /* 0x000fe40005fa1270 */
[----:B------:R-:W-:Y:S02]  /*4d500*/  ISETP.LT.AND P6, PT, R22, c[0x0][0x178], !P3 ;  /* 0x00005e0016007a0c */ /* 0x000fe40005fc1270 */
[----:B------:R-:W-:Y:S01]  /*4d510*/  IADD3 R10, R0, c[0x0][0x198], RZ ;  /* 0x00006600000a7a10 */ /* 0x000fe20007ffe0ff */
[----:B------:R1:W-:Y:S04]  /*4d520*/  @P0 STG.E.U16 [R6.64], R9 ;  /* 0x0000000906000986 */ /* 0x0003e8000c101506 */
[----:B0-----:R-:W-:Y:S01]  /*4d530*/  IMAD.WIDE R4, R10, 0x2, R2 ;  /* 0x000000020a047825 */ /* 0x001fe200078e0202 */
[----:B------:R-:W-:-:S02]  /*4d540*/  IADD3 R0, R26, 0x3b, RZ ;  /* 0x0000003b1a007810 */ /* 0x000fc40007ffe0ff */
[----:B------:R-:W-:Y:S01]  /*4d550*/  ISETP.LT.AND P3, PT, R29, c[0x0][0x178], !P3 ;  /* 0x00005e001d007a0c */ /* 0x000fe20005f61270 */
[C---:B-1----:R-:W-:Y:S01]  /*4d560*/  IMAD.WIDE R6, R10.reuse, 0x2, R12 ;  /* 0x000000020a067825 */ /* 0x042fe200078e020c */
[----:B---3--:R0:W-:Y:S03]  /*4d570*/  @P4 STG.E.U16 [R4.64], R16 ;  /* 0x0000001004004986 */ /* 0x0081e6000c101506 */
[----:B------:R-:W-:Y:S01]  /*4d580*/  IMAD.WIDE R8, R10, 0x2, R14 ;  /* 0x000000020a087825 */ /* 0x000fe200078e020e */
[----:B------:R-:W-:Y:S02]  /*4d590*/  ISETP.GE.AND P0, PT, R0, c[0x0][0x17c], PT ;  /* 0x00005f0000007a0c */ /* 0x000fe40003f06270 */
[----:B------:R-:W-:Y:S02]  /*4d5a0*/  PRMT R0, R16, 0x7632, R0 ;  /* 0x0000763210007816 */ /* 0x000fe40000000000 */
[----:B------:R-:W-:-:S02]  /*4d5b0*/  ISETP.LT.AND P4, PT, R22, c[0x0][0x178], !P2 ;  /* 0x00005e0016007a0c */ /* 0x000fc40005781270 */
[C---:B0-----:R-:W-:Y:S01]  /*4d5c0*/  IADD3 R16, R10.reuse, c[0x0][0x198], RZ ;  /* 0x000066000a107a10 */ /* 0x041fe20007ffe0ff */
[----:B------:R-:W-:Y:S01]  /*4d5d0*/  IMAD.WIDE R4, R10, 0x2, R20 ;  /* 0x000000020a047825 */ /* 0x000fe200078e0214 */
[----:B----4-:R-:W-:Y:S02]  /*4d5e0*/  PRMT R17, R24, 0x7632, R17 ;  /* 0x0000763218117816 */ /* 0x010fe40000000011 */
[----:B------:R-:W-:Y:S01]  /*4d5f0*/  PRMT R19, R25, 0x7632, R19 ;  /* 0x0000763219137816 */ /* 0x000fe20000000013 */
[----:B--2---:R0:W-:Y:S01]  /*4d600*/  @P5 STG.E.U16 [R6.64], R11 ;  /* 0x0000000b06005986 */ /* 0x0041e2000c101506 */
[----:B------:R-:W-:-:S03]  /*4d610*/  ISETP.LT.AND P5, PT, R27, c[0x0][0x178], !P2 ;  /* 0x00005e001b007a0c */ /* 0x000fc600057a1270 */
[----:B------:R1:W-:Y:S01]  /*4d620*/  @P6 STG.E.U16 [R8.64], R24 ;  /* 0x0000001808006986 */ /* 0x0003e2000c101506 */
[----:B------:R-:W-:Y:S02]  /*4d630*/  ISETP.LT.AND P6, PT, R23, c[0x0][0x178], !P2 ;  /* 0x00005e0017007a0c */ /* 0x000fe400057c1270 */
[----:B------:R-:W-:Y:S02]  /*4d640*/  ISETP.LT.AND P2, PT, R29, c[0x0][0x178], !P2 ;  /* 0x00005e001d007a0c */ /* 0x000fe40005741270 */
[----:B------:R-:W-:Y:S01]  /*4d650*/  PRMT R18, R11, 0x7632, R18 ;  /* 0x000076320b127816 */ /* 0x000fe20000000012 */
[C---:B0-----:R-:W-:Y:S01]  /*4d660*/  IMAD.WIDE R6, R16.reuse, 0x2, R2 ;  /* 0x0000000210067825 */ /* 0x041fe200078e0202 */
[----:B------:R0:W-:Y:S03]  /*4d670*/  @P3 STG.E.U16 [R4.64], R25 ;  /* 0x0000001904003986 */ /* 0x0001e6000c101506 */
[----:B-1----:R-:W-:-:S04]  /*4d680*/  IMAD.WIDE R8, R16, 0x2, R12 ;  /* 0x0000000210087825 */ /* 0x002fc800078e020c */
[C---:B------:R-:W-:Y:S01]  /*4d690*/  IMAD.WIDE R10, R16.reuse, 0x2, R14 ;  /* 0x00000002100a7825 */ /* 0x040fe200078e020e */
[----:B------:R-:W-:Y:S03]  /*4d6a0*/  @P6 STG.E.U16 [R6.64], R0 ;  /* 0x0000000006006986 */ /* 0x000fe6000c101506 */
[----:B0-----:R-:W-:Y:S01]  /*4d6b0*/  IMAD.WIDE R4, R16, 0x2, R20 ;  /* 0x0000000210047825 */ /* 0x001fe200078e0214 */
[----:B------:R-:W2:Y:S04]  /*4d6c0*/  LDL.LU R25, [R1+0x11c] ;  /* 0x00011c0001197983 */ /* 0x000ea80000300800 */
[----:B------:R-:W3:Y:S04]  /*4d6d0*/  LDL.LU R24, [R1+0x3fc] ;  /* 0x0003fc0001187983 */ /* 0x000ee80000300800 */
[----:B------:R0:W-:Y:S04]  /*4d6e0*/  @P5 STG.E.U16 [R8.64], R18 ;  /* 0x0000001208005986 */ /* 0x0001e8000c101506 */
[----:B------:R1:W-:Y:S04]  /*4d6f0*/  @P4 STG.E.U16 [R10.64], R17 ;  /* 0x000000110a004986 */ /* 0x0003e8000c101506 */
[----:B------:R-:W-:Y:S04]  /*4d700*/  @P2 STG.E.U16 [R4.64], R19 ;  /* 0x0000001304002986 */ /* 0x000fe8000c101506 */
[----:B0-----:R-:W4:Y:S04]  /*4d710*/  LDL.LU R18, [R1+0x12c] ;  /* 0x00012c0001127983 */ /* 0x001f280000300800 */
[----:B-1----:R-:W3:Y:S04]  /*4d720*/  LDL.LU R17, [R1+0x3cc] ;  /* 0x0003cc0001117983 */ /* 0x002ee80000300800 */
[----:B------:R0:W-:Y:S04]  /*4d730*/  STL [R1+0x1a50], R19 ;  /* 0x001a501301007387 */ /* 0x0001e80000100800 */
[----:B0-----:R-:W3:Y:S01]  /*4d740*/  LDL.LU R19, [R1+0x3dc] ;  /* 0x0003dc0001137983 */ /* 0x001ee20000300800 */
[----:B------:R-:W-:-:S02]  /*4d750*/  ISETP.LT.AND P5, PT, R23, c[0x0][0x178], !P1 ;  /* 0x00005e0017007a0c */ /* 0x000fc40004fa1270 */
[----:B------:R-:W-:Y:S02]  /*4d760*/  ISETP.LT.AND P4, PT, R27, c[0x0][0x178], !P1 ;  /* 0x00005e001b007a0c */ /* 0x000fe40004f81270 */
[----:B------:R-:W-:Y:S02]  /*4d770*/  ISETP.LT.AND P6, PT, R22, c[0x0][0x178], !P1 ;  /* 0x00005e0016007a0c */ /* 0x000fe40004fc1270 */
[----:B------:R-:W-:Y:S02]  /*4d780*/  IADD3 R0, R16, c[0x0][0x198], RZ ;  /* 0x0000660010007a10 */ /* 0x000fe40007ffe0ff */
[----:B------:R-:W-:Y:S02]  /*4d790*/  IADD3 R6, R26, 0x3c, RZ ;  /* 0x0000003c1a067810 */ /* 0x000fe40007ffe0ff */
[----:B------:R-:W-:Y:S01]  /*4d7a0*/  ISETP.LT.AND P1, PT, R29, c[0x0][0x178], !P1 ;  /* 0x00005e001d007a0c */ /* 0x000fe20004f21270 */
[----:B------:R-:W-:Y:S01]  /*4d7b0*/  IMAD.WIDE R4, R0, 0x2, R2 ;  /* 0x0000000200047825 */ /* 0x000fe200078e0202 */
[----:B------:R-:W-:-:S03]  /*4d7c0*/  ISETP.GE.AND P3, PT, R6, c[0x0][0x17c], PT ;  /* 0x00005f0006007a0c */ /* 0x000fc60003f66270 */
[----:B------:R-:W-:-:S04]  /*4d7d0*/  IMAD.WIDE R6, R0, 0x2, R12 ;  /* 0x0000000200067825 */ /* 0x000fc800078e020c */
[----:B------:R-:W-:Y:S01]  /*4d7e0*/  IMAD.WIDE R8, R0, 0x2, R14 ;  /* 0x0000000200087825 */ /* 0x000fe200078e020e */
[C---:B------:R-:W-:Y:S02]  /*4d7f0*/  IADD3 R10, R26.reuse, 0x3d, RZ ;  /* 0x0000003d1a0a7810 */ /* 0x040fe40007ffe0ff */
[----:B------:R-:W-:Y:S02]  /*4d800*/  IADD3 R11, R26, 0x3e, RZ ;  /* 0x0000003e1a0b7810 */ /* 0x000fe40007ffe0ff */
[----:B------:R-:W-:Y:S02]  /*4d810*/  ISETP.GE.AND P2, PT, R10, c[0x0][0x17c], PT ;  /* 0x00005f000a007a0c */ /* 0x000fe40003f46270 */
[----:B--2---:R-:W-:Y:S01]  /*4d820*/  PRMT R10, R25, 0x7632, R10 ;  /* 0x00007632190a7816 */ /* 0x004fe2000000000a */
[----:B---3--:R0:W-:Y:S04]  /*4d830*/  @P5 STG.E.U16 [R4.64], R19 ;  /* 0x0000001304005986 */ /* 0x0081e8000c101506 */
[----:B------:R1:W-:Y:S01]  /*4d840*/  @P4 STG.E.U16 [R6.64], R17 ;  /* 0x0000001106004986 */ /* 0x0003e2000c101506 */
[----:B------:R-:W-:-:S03]  /*4d850*/  ISETP.LT.AND P4, PT, R23, c[0x0][0x178], !P0 ;  /* 0x00005e0017007a0c */ /* 0x000fc60004781270 */
[----:B----4-:R2:W-:Y:S01]  /*4d860*/  @P6 STG.E.U16 [R8.64], R18 ;  /* 0x0000001208006986 */ /* 0x0105e2000c101506 */
[----:B------:R-:W-:Y:S01]  /*4d870*/  ISETP.LT.AND P6, PT, R27, c[0x0][0x178], !P0 ;  /* 0x00005e001b007a0c */ /* 0x000fe200047c1270 */
[C---:B0-----:R-:W-:Y:S01]  /*4d880*/  IMAD.WIDE R4, R0.reuse, 0x2, R20 ;  /* 0x0000000200047825 */ /* 0x041fe200078e0214 */
[----:B------:R-:W-:-:S04]  /*4d890*/  IADD3 R0, R0, c[0x0][0x198], RZ ;  /* 0x0000660000007a10 */ /* 0x000fc80007ffe0ff */
[----:B------:R0:W-:Y:S01]  /*4d8a0*/  @P1 STG.E.U16 [R4.64], R25 ;  /* 0x0000001904001986 */ /* 0x0001e2000c101506 */
[C---:B-1----:R-:W-:Y:S01]  /*4d8b0*/  IMAD.WIDE R6, R0.reuse, 0x2, R12 ;  /* 0x0000000200067825 */ /* 0x042fe200078e020c */
[----:B--2---:R-:W-:Y:S02]  /*4d8c0*/  PRMT R9, R19, 0x7632, R9 ;  /* 0x0000763213097816 */ /* 0x004fe40000000009 */
[----:B------:R-:W-:Y:S01]  /*4d8d0*/  PRMT R8, R17, 0x7632, R8 ;  /* 0x0000763211087816 */ /* 0x000fe20000000008 */
[----:B------:R-:W2:Y:S01]  /*4d8e0*/  LDL.LU R19, [R1+0x13c] ;  /* 0x00013c0001137983 */ /* 0x000ea20000300800 */
[----:B------:R-:W-:Y:S01]  /*4d8f0*/  ISETP.GE.AND P5, PT, R11, c[0x0][0x17c], PT ;  /* 0x00005f000b007a0c */ /* 0x000fe20003fa6270 */
[----:B0-----:R-:W-:Y:S01]  /*4d900*/  IMAD.WIDE R4, R0, 0x2, R2 ;  /* 0x0000000200047825 */ /* 0x001fe200078e0202 */
[----:B------:R-:W-:Y:S01]  /*4d910*/  PRMT R11, R18, 0x7632, R11 ;  /* 0x00007632120b7816 */ /* 0x000fe2000000000b */
[----:B------:R-:W3:Y:S02]  /*4d920*/  LDL.LU R17, [R1+0xdc] ;  /* 0x0000dc0001117983 */ /* 0x000ee40000300800 */
[----:B------:R-:W-:-:S02]  /*4d930*/  IMAD.MOV.U32 R25, RZ, RZ, R28 ;  /* 0x000000ffff197224 */ /* 0x000fc400078e001c */
[----:B------:R-:W4:Y:S04]  /*4d940*/  LDL.LU R18, [R1+0x41c] ;  /* 0x00041c0001127983 */ /* 0x000f280000300800 */
[----:B------:R-:W-:Y:S04]  /*4d950*/  @P4 STG.E.U16 [R4.64], R9 ;  /* 0x0000000904004986 */ /* 0x000fe8000c101506 */
[----:B------:R-:W2:Y:S04]  /*4d960*/  LDL.LU R28, [R1+0x40c] ;  /* 0x00040c00011c7983 */ /* 0x000ea80000300800 */
[----:B------:R0:W-:Y:S04]  /*4d970*/  @P6 STG.E.U16 [R6.64], R8 ;  /* 0x0000000806006986 */ /* 0x0001e8000c101506 */
[----:B0-----:R-:W2:Y:S01]  /*4d980*/  LDL.LU R7, [R1+0x3ec] ;  /* 0x0003ec0001077983 */ /* 0x001ea20000300800 */
[----:B------:R-:W-:-:S02]  /*4d990*/  ISETP.LT.AND P1, PT, R22, c[0x0][0x178], !P0 ;  /* 0x00005e0016007a0c */ /* 0x000fc40004721270 */
[----:B------:R-:W-:Y:S01]  /*4d9a0*/  ISETP.LT.AND P0, PT, R29, c[0x0][0x178], !P0 ;  /* 0x00005e001d007a0c */ /* 0x000fe20004701270 */
[C---:B------:R-:W-:Y:S01]  /*4d9b0*/  IMAD.WIDE R4, R0.reuse, 0x2, R14 ;  /* 0x0000000200047825 */ /* 0x040fe200078e020e */
[----:B------:R-:W-:Y:S02]  /*4d9c0*/  ISETP.LT.AND P4, PT, R23, c[0x0][0x178], !P3 ;  /* 0x00005e0017007a0c */ /* 0x000fe40005f81270 */
[----:B------:R-:W-:Y:S01]  /*4d9d0*/  ISETP.LT.AND P6, PT, R27, c[0x0][0x178], !P3 ;  /* 0x00005e001b007a0c */ /* 0x000fe20005fc1270 */
[C---:B------:R-:W-:Y:S01]  /*4d9e0*/  IMAD.WIDE R8, R0.reuse, 0x2, R20 ;  /* 0x0000000200087825 */ /* 0x040fe200078e0214 */
[----:B------:R-:W-:-:S05]  /*4d9f0*/  IADD3 R6, R0, c[0x0][0x198], RZ ;  /* 0x0000660000067a10 */ /* 0x000fca0007ffe0ff */
[----:B------:R0:W-:Y:S01]  /*4da00*/  @P1 STG.E.U16 [R4.64], R11 ;  /* 0x0000000b04001986 */ /* 0x0001e2000c101506 */
[----:B------:R-:W-:Y:S02]  /*4da10*/  ISETP.LT.AND P1, PT, R22, c[0x0][0x178], !P3 ;  /* 0x00005e0016007a0c */ /* 0x000fe40005f21270 */
[----:B------:R-:W-:Y:S01]  /*4da20*/  ISETP.LT.AND P3, PT, R29, c[0x0][0x178], !P3 ;  /* 0x00005e001d007a0c */ /* 0x000fe20005f61270 */
[----:B------:R1:W-:Y:S01]  /*4da30*/  @P0 STG.E.U16 [R8.64], R10 ;  /* 0x0000000a08000986 */ /* 0x0003e2000c101506 */
[----:B0-----:R-:W-:-:S04]  /*4da40*/  IMAD.WIDE R4, R6, 0x2, R2 ;  /* 0x0000000206047825 */ /* 0x001fc800078e0202 */
[C---:B-1----:R-:W-:Y:S01]  /*4da50*/  IMAD.WIDE R8, R6.reuse, 0x2, R12 ;  /* 0x0000000206087825 */ /* 0x042fe200078e020c */
[----:B------:R0:W-:Y:S03]  /*4da60*/  @P4 STG.E.U16 [R4.64], R24 ;  /* 0x0000001804004986 */ /* 0x0001e6000c101506 */
[C---:B0-----:R-:W-:Y:S01]  /*4da70*/  IMAD.WIDE R4, R6.reuse, 0x2, R14 ;  /* 0x0000000206047825 */ /* 0x041fe200078e020e */
[----:B--2---:R0:W-:Y:S04]  /*4da80*/  @P6 STG.E.U16 [R8.64], R7 ;  /* 0x0000000708006986 */ /* 0x0041e8000c101506 */
[----:B------:R-:W-:Y:S01]  /*4da90*/  @P1 STG.E.U16 [R4.64], R19 ;  /* 0x0000001304001986 */ /* 0x000fe2000c101506 */
[----:B0-----:R-:W-:-:S05]  /*4daa0*/  IMAD.WIDE R8, R6, 0x2, R20 ;  /* 0x0000000206087825 */ /* 0x001fca00078e0214 */
[----:B---3--:R0:W-:Y:S02]  /*4dab0*/  @P3 STG.E.U16 [R8.64], R17 ;  /* 0x0000001108003986 */ /* 0x0081e4000c101506 */
[----:B0-----:R-:W-:Y:S02]  /*4dac0*/  PRMT R8, R24, 0x7632, R8 ;  /* 0x0000763218087816 */ /* 0x001fe40000000008 */
[----:B------:R-:W2:Y:S01]  /*4dad0*/  LDL.LU R24, [R1+0x15c] ;  /* 0x00015c0001187983 */ /* 0x000ea20000300800 */
[----:B------:R-:W-:-:S04]  /*4dae0*/  IADD3 R0, R26, 0x3f, RZ ;  /* 0x0000003f1a007810 */ /* 0x000fc80007ffe0ff */
[----:B------:R-:W-:Y:S02]  /*4daf0*/  ISETP.GE.AND P0, PT, R0, c[0x0][0x17c], PT ;  /* 0x00005f0000007a0c */ /* 0x000fe40003f06270 */
[----:B------:R-:W-:Y:S02]  /*4db00*/  IADD3 R0, R26, 0x40, RZ ;  /* 0x000000401a007810 */ /* 0x000fe40007ffe0ff */
[----:B------:R-:W-:Y:S02]  /*4db10*/  ISETP.LT.AND P6, PT, R23, c[0x0][0x178], !P2 ;  /* 0x00005e0017007a0c */ /* 0x000fe400057c1270 */
[----:B------:R-:W-:Y:S02]  /*4db20*/  ISETP.GE.AND P4, PT, R0, c[0x0][0x17c], PT ;  /* 0x00005f0000007a0c */ /* 0x000fe40003f86270 */
[----:B------:R-:W-:Y:S02]  /*4db30*/  IADD3 R0, R6, c[0x0][0x198], RZ ;  /* 0x0000660006007a10 */ /* 0x000fe40007ffe0ff */
[----:B------:R-:W-:-:S03]  /*4db40*/  ISETP.LT.AND P1, PT, R27, c[0x0][0x178], !P2 ;  /* 0x00005e001b007a0c */ /* 0x000fc60005721270 */
[----:B------:R-:W-:Y:S01]  /*4db50*/  IMAD.WIDE R4, R0, 0x2, R2 ;  /* 0x0000000200047825 */ /* 0x000fe200078e0202 */
[----:B------:R-:W-:Y:S02]  /*4db60*/  ISETP.LT.AND P3, PT, R22, c[0x0][0x178], !P2 ;  /* 0x00005e0016007a0c */ /* 0x000fe40005761270 */
[----:B------:R-:W-:Y:S01]  /*4db70*/  PRMT R9, R7, 0x7632, R9 ;  /* 0x0000763207097816 */ /* 0x000fe20000000009 */
[----:B------:R-:W-:Y:S01]  /*4db80*/  IMAD.WIDE R6, R0, 0x2, R12 ;  /* 0x0000000200067825 */ /* 0x000fe200078e020c */
[----:B------:R-:W-:Y:S01]  /*4db90*/  ISETP.LT.AND P2, PT, R29, c[0x0][0x178], !P2 ;  /* 0x00005e001d007a0c */ /* 0x000fe20005741270 */
[----:B------:R0:W-:Y:S01]  /*4dba0*/  @P6 STG.E.U16 [R4.64], R8 ;  /* 0x0000000804006986 */ /* 0x0001e2000c101506 */
[----:B------:R-:W-:-:S03]  /*4dbb0*/  ISETP.LT.AND P6, PT, R23, c[0x0][0x178], !P5 ;  /* 0x00005e0017007a0c */ /* 0x000fc60006fc1270 */
[----:B------:R1:W-:Y:S01]  /*4dbc0*/  @P1 STG.E.U16 [R6.64], R9 ;  /* 0x0000000906001986 */ /* 0x0003e2000c101506 */
[----:B------:R-:W-:Y:S02]  /*4dbd0*/  ISETP.LT.AND P1, PT, R27, c[0x0][0x178], !P5 ;  /* 0x00005e001b007a0c */ /* 0x000fe40006f21270 */
[----:B------:R-:W-:Y:S02]  /*4dbe0*/  PRMT R10, R19, 0x7632, R10 ;  /* 0x00007632130a7816 */ /* 0x000fe4000000000a */
[----:B0-----:R-:W-:Y:S02]  /*4dbf0*/  PRMT R8, R17, 0x7632, R8 ;  /* 0x0000763211087816 */ /* 0x001fe40000000008 */
[----:B------:R-:W3:Y:S01]  /*4dc00*/  LDL.LU R17, [R1+0x14c] ;  /* 0x00014c0001117983 */ /* 0x000ee20000300800 */
[C---:B------:R-:W-:Y:S01]  /*4dc10*/  IMAD.WIDE R4, R0.reuse, 0x2, R14 ;  /* 0x0000000200047825 */ /* 0x040fe200078e020e */
[----:B-1----:R-:W-:-:S03]  /*4dc20*/  IADD3 R9, R0, c[0x0][0x198], RZ ;  /* 0x0000660000097a10 */ /* 0x002fc60007ffe0ff */
[----:B------:R-:W-:Y:S01]  /*4dc30*/  IMAD.WIDE R6, R0, 0x2, R20 ;  /* 0x0000000200067825 */ /* 0x000fe200078e0214 */
[----:B------:R0:W-:Y:S01]  /*4dc40*/  @P3 STG.E.U16 [R4.64], R10 ;  /* 0x0000000a04003986 */ /* 0x0001e2000c101506 */
[----:B------:R-:W-:Y:S02]  /*4dc50*/  ISETP.LT.AND P3, PT, R22, c[0x0][0x178], !P5 ;  /* 0x00005e0016007a0c */ /* 0x000fe40006f61270 */
[----:B------:R-:W-:Y:S01]  /*4dc60*/  IADD3 R0, R26, 0x41, RZ ;  /* 0x000000411a007810 */ /* 0x000fe20007ffe0ff */
[----:B------:R1:W-:Y:S03]  /*4dc70*/  @P2 STG.E.U16 [R6.64], R8 ;  /* 0x0000000806002986 */ /* 0x0003e6000c101506 */
[----:B------:R-:W-:Y:S01]  /*4dc80*/  ISETP.GE.AND P2, PT, R0, c[0x0][0x17c], PT ;  /* 0x00005f0000007a0c */ /* 0x000fe20003f46270 */
[----:B0-----:R-:W-:-:S04]  /*4dc90*/  IMAD.WIDE R4, R9, 0x2, R2 ;  /* 0x0000000209047825 */ /* 0x001fc800078e0202 */
[----:B-1----:R-:W-:Y:S01]  /*4dca0*/  IMAD.WIDE R6, R9, 0x2, R12 ;  /* 0x0000000209067825 */ /* 0x002fe200078e020c */
[----:B----4-:R0:W-:Y:S01]  /*4dcb0*/  @P6 STG.E.U16 [R4.64], R18 ;  /* 0x0000001204006986 */ /* 0x0101e2000c101506 */
[----:B------:R-:W-:-:S03]  /*4dcc0*/  PRMT R0, R28, 0x7632, R0 ;  /* 0x000076321c007816 */ /* 0x000fc60000000000 */
[----:B------:R1:W-:Y:S01]  /*4dcd0*/  @P1 STG.E.U16 [R6.64], R28 ;  /* 0x0000001c06001986 */ /* 0x0003e2000c101506 */
[----:B------:R-:W-:Y:S01]  /*4dce0*/  PRMT R8, R18, 0x7632, R8 ;  /* 0x0000763212087816 */ /* 0x000fe20000000008 */
[----:B0-----:R-:W-:Y:S02]  /*4dcf0*/  IMAD.WIDE R4, R9, 0x2, R14 ;  /* 0x0000000209047825 */ /* 0x001fe400078e020e */
[----:B-1----:R-:W4:Y:S04]  /*4dd00*/  LDL.LU R28, [R1+0x1b0] ;  /* 0x0001b000011c7983 */ /* 0x002f280000300800 */
[----:B------:R-:W4:Y:S04]  /*4dd10*/  LDL.LU R19, [R1+0x1a0] ;  /* 0x0001a00001137983 */ /* 0x000f280000300800 */
[----:B------:R-:W4:Y:S01]  /*4dd20*/  LDL.LU R18, [R1+0x180] ;  /* 0x0001800001127983 */ /* 0x000f220000300800 */
[----:B--2---:R-:W-:-:S03]  /*4dd30*/  PRMT R11, R24, 0x7632, R11 ;  /* 0x00007632180b7816 */ /* 0x004fc6000000000b */
[----:B------:R0:W-:Y:S04]  /*4dd40*/  @P3 STG.E.U16 [R4.64], R24 ;  /* 0x0000001804003986 */ /* 0x0001e8000c101506 */
[----:B0-----:R-:W2:Y:S01]  /*4dd50*/  LDL.LU R24, [R1+0x170] ;  /* 0x0001700001187983 */ /* 0x001ea20000300800 */
[----:B------:R-:W-:Y:S02]  /*4dd60*/  ISETP.LT.AND P5, PT, R29, c[0x0][0x178], !P5 ;  /* 0x00005e001d007a0c */ /* 0x000fe40006fa1270 */
[----:B------:R-:W-:Y:S02]  /*4dd70*/  ISETP.LT.AND P6, PT, R23, c[0x0][0x178], !P0 ;  /* 0x00005e0017007a0c */ /* 0x000fe400047c1270 */
[----:B------:R-:W-:Y:S02]  /*4dd80*/  IADD3 R10, R9, c[0x0][0x198], RZ ;  /* 0x00006600090a7a10 */ /* 0x000fe40007ffe0ff */
[----:B------:R-:W-:Y:S01]  /*4dd90*/  ISETP.LT.AND P1, PT, R27, c[0x0][0x178], !P0 ;  /* 0x00005e001b007a0c */ /* 0x000fe20004721270 */
[----:B------:R-:W-:Y:S01]  /*4dda0*/  IMAD.WIDE R4, R9, 0x2, R20 ;  /* 0x0000000209047825 */ /* 0x000fe200078e0214 */
[----:B------:R-:W-:-:S02]  /*4ddb0*/  ISETP.LT.AND P3, PT, R22, c[0x0][0x178], !P0 ;  /* 0x00005e0016007a0c */ /* 0x000fc40004761270 */
[----:B------:R-:W-:Y:S01]  /*4ddc0*/  ISETP.LT.AND P0, PT, R29, c[0x0][0x178], !P0 ;  /* 0x00005e001d007a0c */ /* 0x000fe20004701270 */
[----:B------:R-:W-:Y:S02]  /*4ddd0*/  IMAD.WIDE R6, R10, 0x2, R2 ;  /* 0x000000020a067825 */ /* 0x000fe400078e0202 */
[----:B---3--:R0:W-:Y:S01]  /*4dde0*/  @P5 STG.E.U16 [R4.64], R17 ;  /* 0x0000001104005986 */ /* 0x0081e2000c101506 */
[----:B------:R-:W-:-:S03]  /*4ddf0*/  PRMT R16, R17, 0x7632, R16 ;  /* 0x0000763211107816 */ /* 0x000fc60000000010 */
[----:B------:R1:W-:Y:S01]  /*4de00*/  @P6 STG.E.U16 [R6.64], R8 ;  /* 0x0000000806006986 */ /* 0x0003e2000c101506 */
[----:B------:R-:W-:Y:S01]  /*4de10*/  ISETP.LT.AND P6, PT, R23, c[0x0][0x178], !P4 ;  /* 0x00005e0017007a0c */ /* 0x000fe200067c1270 */
[----:B0-----:R-:W-:-:S04]  /*4de20*/  IMAD.WIDE R4, R10, 0x2, R12 ;  /* 0x000000020a047825 */ /* 0x001fc800078e020c */
[C---:B-1----:R-:W-:Y:S01]  /*4de30*/  IMAD.WIDE R6, R10.reuse, 0x2, R14 ;  /* 0x000000020a067825 */ /* 0x042fe200078e020e */
[----:B------:R0:W-:Y:S03]  /*4de40*/  @P1 STG.E.U16 [R4.64], R0 ;  /* 0x0000000004001986 */ /* 0x0001e6000c101506 */
[C---:B------:R-:W-:Y:S01]  /*4de50*/  IMAD.WIDE R8, R10.reuse, 0x2, R20 ;  /* 0x000000020a087825 */ /* 0x040fe200078e0214 */
[----:B------:R-:W-:Y:S01]  /*4de60*/  IADD3 R10, R10, c[0x0][0x198], RZ ;  /* 0x000066000a0a7a10 */ /* 0x000fe20007ffe0ff */
[----:B------:R1:W-:Y:S01]  /*4de70*/  @P3 STG.E.U16 [R6.64], R11 ;  /* 0x0000000b06003986 */ /* 0x0003e2000c101506 */
[----:B------:R-:W-:-:S03]  /*4de80*/  ISETP.LT.AND P1, PT, R22, c[0x0][0x178], !P4 ;  /* 0x00005e0016007a0c */ /* 0x000fc60006721270 */
[----:B------:R3:W-:Y:S01]  /*4de90*/  @P0 STG.E.U16 [R8.64], R16 ;  /* 0x0000001008000986 */ /* 0x0007e2000c101506 */
[----:B------:R-:W-:Y:S02]  /*4dea0*/  ISETP.LT.AND P0, PT, R27, c[0x0][0x178], !P4 ;  /* 0x00005e001b007a0c */ /* 0x000fe40006701270 */
[----:B------:R-:W-:Y:S01]  /*4deb0*/  ISETP.LT.AND P4, PT, R29, c[0x0][0x178], !P4 ;  /* 0x00005e001d007a0c */ /* 0x000fe20006781270 */
[C---:B0-----:R-:W-:Y:S01]  /*4dec0*/  IMAD.WIDE R4, R10.reuse, 0x2, R2 ;  /* 0x000000020a047825 */ /* 0x041fe200078e0202 */
[----:B------:R-:W-:-:S03]  /*4ded0*/  IADD3 R0, R10, c[0x0][0x198], RZ ;  /* 0x000066000a007a10 */ /* 0x000fc60007ffe0ff */
[----:B-1----:R-:W-:Y:S01]  /*4dee0*/  IMAD.WIDE R6, R10, 0x2, R12 ;  /* 0x000000020a067825 */ /* 0x002fe200078e020c */
[----:B----4-:R0:W-:Y:S01]  /*4def0*/  @P6 STG.E.U16 [R4.64], R28 ;  /* 0x0000001c04006986 */ /* 0x0101e2000c101506 */
[----:B---3--:R-:W-:-:S04]  /*4df00*/  PRMT R16, R28, 0x7632, R16 ;  /* 0x000076321c107816 */ /* 0x008fc80000000010 */
[----:B------:R-:W-:Y:S01]  /*4df10*/  @P0 STG.E.U16 [R6.64], R19 ;  /* 0x0000001306000986 */ /* 0x000fe2000c101506 */
[----:B0-----:R-:W-:-:S03]  /*4df20*/  IMAD.WIDE R4, R10, 0x2, R14 ;  /* 0x000000020a047825 */ /* 0x001fc600078e020e */
[----:B------:R-:W3:Y:S01]  /*4df30*/  LDL.LU R28, [R1+0x420] ;  /* 0x00042000011c7983 */ /* 0x000ee20000300800 */
[----:B------:R-:W-:-:S03]  /*4df40*/  IMAD.WIDE R10, R10, 0x2, R20 ;  /* 0x000000020a0a7825 */ /* 0x000fc600078e0214 */
[----:B------:R-:W-:Y:S04]  /*4df50*/  @P1 STG.E.U16 [R4.64], R18 ;  /* 0x0000001204001986 */ /* 0x000fe8000c101506 */
[----:B--2---:R0:W-:Y:S02]  /*4df60*/  @P4 STG.E.U16 [R10.64], R24 ;  /* 0x000000180a004986 */ /* 0x0041e4000c101506 */
[----:B0-----:R-:W-:Y:S02]  /*4df70*/  PRMT R10, R19, 0x7632, R10 ;  /* 0x00007632130a7816 */ /* 0x001fe4000000000a */
[----:B------:R-:W2:Y:S01]  /*4df80*/  LDL.LU R19, [R1+0x190] ;  /* 0x0001900001137983 */ /* 0x000ea20000300800 */
[----:B------:R-:W-:Y:S02]  /*4df90*/  ISETP.LT.AND P3, PT, R23, c[0x0][0x178], !P2 ;  /* 0x00005e0017007a0c */ /* 0x000fe40005761270 */
[----:B------:R-:W-:Y:S01]  /*4dfa0*/  IADD3 R17, R26, 0x42, RZ ;  /* 0x000000421a117810 */ /* 0x000fe20007ffe0ff */
[----:B------:R-:W-:Y:S01]  /*4dfb0*/  IMAD.WIDE R8, R0, 0x2, R2 ;  /* 0x0000000200087825 */ /* 0x000fe200078e0202 */
[----:B------:R-:W-:-:S02]  /*4dfc0*/  ISETP.LT.AND P1, PT, R27, c[0x0][0x178], !P2 ;  /* 0x00005e001b007a0c */ /* 0x000fc40005721270 */
[----:B------:R-:W-:Y:S02]  /*4dfd0*/  ISETP.GE.AND P5, PT, R17, c[0x0][0x17c], PT ;  /* 0x00005f0011007a0c */ /* 0x000fe40003fa6270 */
[----:B------:R-:W-:Y:S02]  /*4dfe0*/  ISETP.LT.AND P4, PT, R22, c[0x0][0x178], !P2 ;  /* 0x00005e0016007a0c */ /* 0x000fe40005781270 */
[----:B------:R-:W-:-:S03]  /*4dff0*/  ISETP.LT.AND P2, PT, R29, c[0x0][0x178], !P2 ;  /* 0x00005e001d007a0c */ /* 0x000fc60005741270 */
[----:B------:R-:W-:Y:S01]  /*4e000*/  @P3 STG.E.U16 [R8.64], R16 ;  /* 0x0000001008003986 */ /* 0x000fe2000c101506 */
[----:B------:R-:W-:Y:S01]  /*4e010*/  ISETP.LT.AND P3, PT, R23, c[0x0][0x178], !P5 ;  /* 0x00005e0017007a0c */ /* 0x000fe20006f61270 */
[----:B------:R-:W-:Y:S01]  /*4e020*/  IMAD.WIDE R4, R0, 0x2, R12 ;  /* 0x0000000200047825 */ /* 0x000fe200078e020c */
[----:B------:R-:W-:Y:S01]  /*4e030*/  IADD3 R17, R26, 0x43, RZ ;  /* 0x000000431a117810 */ /* 0x000fe20007ffe0ff */
[----:B--2---:R0:W-:Y:S04]  /*4e040*/  STL [R1+0x1a5c], R19 ;  /* 0x001a5c1301007387 */ /* 0x0041e80000100800 */
[----:B0-----:R-:W2:Y:S01]  /*4e050*/  LDL R19, [R1+0x1e0] ;  /* 0x0001e00001137983 */ /* 0x001ea20000100800 */
[----:B------:R-:W-:-:S04]  /*4e060*/  IMAD.WIDE R6, R0, 0x2, R14 ;  /* 0x0000000200067825 */ /* 0x000fc800078e020e */
[C---:B------:R-:W-:Y:S01]  /*4e070*/  IMAD.WIDE R8, R0.reuse, 0x2, R20 ;  /* 0x0000000200087825 */ /* 0x040fe200078e0214 */
[----:B------:R-:W-:Y:S01]  /*4e080*/  IADD3 R0, R0, c[0x0][0x198], RZ ;  /* 0x0000660000007a10 */ /* 0x000fe20007ffe0ff */
[----:B------:R0:W-:Y:S01]  /*4e090*/  @P1 STG.E.U16 [R4.64], R10 ;  /* 0x0000000a04001986 */ /* 0x0001e2000c101506 */
[----:B------:R-:W-:Y:S02]  /*4e0a0*/  PRMT R11, R18, 0x7632, R11 ;  /* 0x00007632120b7816 */ /* 0x000fe4000000000b */
[----:B------:R-:W-:Y:S02]  /*4e0b0*/  ISETP.GE.AND P6, PT, R17, c[0x0][0x17c], PT ;  /* 0x00005f0011007a0c */ /* 0x000fe40003fc6270 */
[----:B------:R-:W-:Y:S02]  /*4e0c0*/  PRMT R16, R24, 0x7632, R16 ;  /* 0x0000763218107816 */ /* 0x000fe40000000010 */
[----:B------:R-:W-:Y:S02]  /*4e0d0*/  IADD3 R17, R26, 0x44, RZ ;  /* 0x000000441a117810 */ /* 0x000fe40007ffe0ff */
[----:B------:R-:W-:Y:S01]  /*4e0e0*/  ISETP.LT.AND P1, PT, R27, c[0x0][0x178], !P5 ;  /* 0x00005e001b007a0c */ /* 0x000fe20006f21270 */
[----:B0-----:R-:W-:Y:S01]  /*4e0f0*/  IMAD.WIDE R4, R0, 0x2, R2 ;  /* 0x0000000200047825 */ /* 0x001fe200078e0202 */
[----:B------:R-:W-:Y:S01]  /*4e100*/  IADD3 R18, R26, 0x45, RZ ;  /* 0x000000451a127810 */ /* 0x000fe20007ffe0ff */
[----:B------:R0:W-:Y:S01]  /*4e110*/  @P4 STG.E.U16 [R6.64], R11 ;  /* 0x0000000b06004986 */ /* 0x0001e2000c101506 */
[----:B------:R-:W-:-:S02]  /*4e120*/  ISETP.GE.AND P0, PT, R17, c[0x0][0x17c], PT ;  /* 0x00005f0011007a0c */ /* 0x000fc40003f06270 */
[----:B---3--:R-:W-:Y:S01]  /*4e130*/  PRMT R17, R28, 0x7632, R17 ;  /* 0x000076321c117816 */ /* 0x008fe20000000011 */
[----:B------:R-:W-:Y:S04]  /*4e140*/  @P2 STG.E.U16 [R8.64], R16 ;  /* 0x0000001008002986 */ /* 0x000fe8000c101506 */
[----:B------:R1:W-:Y:S01]  /*4e150*/  @P3 STG.E.U16 [R4.64], R28 ;  /* 0x0000001c04003986 */ /* 0x0003e2000c101506 */
[----:B------:R-:W-:Y:S01]  /*4e160*/  ISETP.GE.AND P3, PT, R18, c[0x0][0x17c], PT ;  /* 0x00005f0012007a0c */ /* 0x000fe20003f66270 */
[----:B0-----:R-:W-:Y:S02]  /*4e170*/  IMAD.WIDE R6, R0, 0x2, R12 ;  /* 0x0000000200067825 */ /* 0x001fe400078e020c */
[----:B-1----:R-:W3:Y:S04]  /*4e180*/  LDL.LU R28, [R1+0x430] ;  /* 0x00043000011c7983 */ /* 0x002ee80000300800 */
[----:B------:R-:W4:Y:S04]  /*4e190*/  LDL.LU R24, [R1+0x1f0] ;  /* 0x0001f00001187983 */ /* 0x000f280000300800 */
[----:B------:R-:W3:Y:S04]  /*4e1a0*/  LDL.LU R18, [R1+0x1c0] ;  /* 0x0001c00001127983 */ /* 0x000ee80000300800 */
[----:B--2---:R0:W-:Y:S04]  /*4e1b0*/  @P1 STG.E.U16 [R6.64], R19 ;  /* 0x0000001306001986 */ /* 0x0041e8000c101506 */
[----:B0-----:R-:W2:Y:S04]  /*4e1c0*/  LDL.LU R19, [R1+0x1a5c] ;  /* 0x001a5c0001137983 */ /* 0x001ea80000300800 */
[----:B------:R-:W4:Y:S01]  /*4e1d0*/  LDL.LU R7, [R1+0x1e0] ;  /* 0x0001e00001077983 */ /* 0x000f220000300800 */
[----:B------:R-:W-:Y:S01]  /*4e1e0*/  ISETP.LT.AND P2, PT, R22, c[0x0][0x178], !P5 ;  /* 0x00005e0016007a0c */ /* 0x000fe20006f41270 */
[----:B------:R-:W-:Y:S01]  /*4e1f0*/  IMAD.WIDE R4, R0, 0x2, R14 ;  /* 0x0000000200047825 */ /* 0x000fe200078e020e */
[----:B------:R-:W-:-:S02]  /*4e200*/  ISETP.LT.AND P5, PT, R29, c[0x0][0x178], !P5 ;  /* 0x00005e001d007a0c */ /* 0x000fc40006fa1270 */
[----:B------:R-:W-:Y:S02]  /*4e210*/  ISETP.LT.AND P4, PT, R23, c[0x0][0x178], !P6 ;  /* 0x00005e0017007a0c */ /* 0x000fe40007781270 */
[C---:B------:R-:W-:Y:S01]  /*4e220*/  IADD3 R16, R0.reuse, c[0x0][0x198], RZ ;  /* 0x0000660000107a10 */ /* 0x040fe20007ffe0ff */
[----:B------:R-:W-:-:S04]  /*4e230*/  IMAD.WIDE R8, R0, 0x2, R20 ;  /* 0x0000000200087825 */ /* 0x000fc800078e0214 */
[C---:B------:R-:W-:Y:S02]  /*4e240*/  IMAD.WIDE R10, R16.reuse, 0x2, R2 ;  /* 0x00000002100a7825 */ /* 0x040fe400078e0202 */
[----:B---3--:R0:W-:Y:S01]  /*4e250*/  @P2 STG.E.U16 [R4.64], R18 ;  /* 0x0000001204002986 */ /* 0x0081e2000c101506 */
[----:B------:R-:W-:Y:S01]  /*4e260*/  ISETP.LT.AND P2, PT, R27, c[0x0][0x178], !P6 ;  /* 0x00005e001b007a0c */ /* 0x000fe20007741270 */
[----:B0-----:R-:W-:Y:S02]  /*4e270*/  IMAD.WIDE R4, R16, 0x2, R12 ;  /* 0x0000000210047825 */ /* 0x001fe400078e020c */
[----:B--2---:R0:W-:Y:S04]  /*4e280*/  @P5 STG.E.U16 [R8.64], R19 ;  /* 0x0000001308005986 */ /* 0x0041e8000c101506 */
[----:B------:R1:W-:Y:S01]  /*4e290*/  @P4 STG.E.U16 [R10.64], R17 ;  /* 0x000000110a004986 */ /* 0x0003e2000c101506 */
[----:B------:R-:W-:-:S02]  /*4e2a0*/  ISETP.LT.AND P4, PT, R22, c[0x0][0x178], !P6 ;  /* 0x00005e0016007a0c */ /* 0x000fc40007781270 */
[----:B----4-:R-:W-:Y:S02]  /*4e2b0*/  PRMT R0, R7, 0x7632, R0 ;  /* 0x0000763207007816 */ /* 0x010fe40000000000 */
[----:B------:R-:W-:Y:S02]  /*4e2c0*/  ISETP.LT.AND P6, PT, R29, c[0x0][0x178], !P6 ;  /* 0x00005e001d007a0c */ /* 0x000fe400077c1270 */
[----:B------:R-:W-:Y:S01]  /*4e2d0*/  ISETP.LT.AND P5, PT, R23, c[0x0][0x178], !P0 ;  /* 0x00005e0017007a0c */ /* 0x000fe200047a1270 */
[----:B------:R2:W-:Y:S01]  /*4e2e0*/  @P2 STG.E.U16 [R4.64], R0 ;  /* 0x0000000004002986 */ /* 0x0005e2000c101506 */
[----:B------:R-:W-:Y:S01]  /*4e2f0*/  IMAD.WIDE R6, R16, 0x2, R14 ;  /* 0x0000000210067825 */ /* 0x000fe200078e020e */
[----:B------:R-:W-:-:S03]  /*4e300*/  ISETP.LT.AND P2, PT, R27, c[0x0][0x178], !P0 ;  /* 0x00005e001b007a0c */ /* 0x000fc60004741270 */
[C---:B0-----:R-:W-:Y:S01]  /*4e310*/  IMAD.WIDE R8, R16.reuse, 0x2, R20 ;  /* 0x0000000210087825 */ /* 0x041fe200078e0214 */
[----:B------:R-:W-:Y:S02]  /*4e320*/  IADD3 R16, R16, c[0x0][0x198], RZ ;  /* 0x0000660010107a10 */ /* 0x000fe40007ffe0ff */
[----:B-1----:R-:W-:Y:S02]  /*4e330*/  PRMT R10, R18, 0x7632, R10 ;  /* 0x00007632120a7816 */ /* 0x002fe4000000000a */
[----:B------:R-:W-:Y:S02]  /*4e340*/  PRMT R11, R19, 0x7632, R11 ;  /* 0x00007632130b7816 */ /* 0x000fe4000000000b */
[----:B------:R-:W-:Y:S01]  /*4e350*/  IADD3 R17, R26, 0x46, RZ ;  /* 0x000000461a117810 */ /* 0x000fe20007ffe0ff */
[----:B--2---:R-:W-:Y:S01]  /*4e360*/  IMAD.WIDE R4, R16, 0x2, R2 ;  /* 0x0000000210047825 */ /* 0x004fe200078e0202 */
[----:B------:R0:W-:Y:S01]  /*4e370*/  @P4 STG.E.U16 [R6.64], R10 ;  /* 0x0000000a06004986 */ /* 0x0001e2000c101506 */
[----:B------:R-:W-:-:S02]  /*4e380*/  IADD3 R18, R26, 0x47, RZ ;  /* 0x000000471a127810 */ /* 0x000fc40007ffe0ff */
[----:B------:R-:W-:Y:S01]  /*4e390*/  ISETP.GE.AND P1, PT, R17, c[0x0][0x17c], PT ;  /* 0x00005f0011007a0c */ /* 0x000fe20003f26270 */
[----:B------:R-:W-:Y:S01]  /*4e3a0*/  @P6 STG.E.U16 [R8.64], R11 ;  /* 0x0000000b08006986 */ /* 0x000fe2000c101506 */
[----:B------:R-:W-:-:S03]  /*4e3b0*/  PRMT R17, R28, 0x7632, R17 ;  /* 0x000076321c117816 */ /* 0x000fc60000000011 */
[----:B------:R1:W-:Y:S01]  /*4e3c0*/  @P5 STG.E.U16 [R4.64], R28 ;  /* 0x0000001c04005986 */ /* 0x0003e2000c101506 */
[----:B0-----:R-:W-:Y:S01]  /*4e3d0*/  IMAD.WIDE R6, R16, 0x2, R12 ;  /* 0x0000000210067825 */ /* 0x001fe200078e020c */
[----:B------:R-:W-:-:S04]  /*4e3e0*/  ISETP.GE.AND P5, PT, R18, c[0x0][0x17c], PT ;  /* 0x00005f0012007a0c */ /* 0x000fc80003fa6270 */
[----:B------:R0:W-:Y:S04]  /*4e3f0*/  @P2 STG.E.U16 [R6.64], R24 ;  /* 0x0000001806002986 */ /* 0x0001e8000c101506 */
[----:B-1----:R-:W2:Y:S04]  /*4e400*/  LDL.LU R28, [R1+0x440] ;  /* 0x00044000011c7983 */ /* 0x002ea80000300800 */
[----:B------:R-:W3:Y:S04]  /*4e410*/  LDL.LU R18, [R1+0x160] ;  /* 0x0001600001127983 */ /* 0x000ee80000300800 */
[----:B0-----:R-:W4:Y:S01]  /*4e420*/  LDL.LU R7, [R1+0x1d0] ;  /* 0x0001d00001077983 */ /* 0x001f220000300800 */
[----:B------:R-:W-:-:S02]  /*4e430*/  ISETP.LT.AND P4, PT, R22, c[0x0][0x178], !P0 ;  /* 0x00005e0016007a0c */ /* 0x000fc40004781270 */
[----:B------:R-:W-:Y:S02]  /*4e440*/  ISETP.LT.AND P0, PT, R29, c[0x0][0x178], !P0 ;  /* 0x00005e001d007a0c */ /* 0x000fe40004701270 */
[----:B------:R-:W-:Y:S02]  /*4e450*/  ISETP.LT.AND P6, PT, R23, c[0x0][0x178], !P3 ;  /* 0x00005e0017007a0c */ /* 0x000fe40005fc1270 */
[C---:B------:R-:W-:Y:S01]  /*4e460*/  IADD3 R0, R16.reuse, c[0x0][0x198], RZ ;  /* 0x0000660010007a10 */ /* 0x040fe20007ffe0ff */
[C---:B------:R-:W-:Y:S01]  /*4e470*/  IMAD.WIDE R4, R16.reuse, 0x2, R14 ;  /* 0x0000000210047825 */ /* 0x040fe200078e020e */
[----:B------:R-:W2:Y:S03]  /*4e480*/  LDL.LU R19, [R1+0x210] ;  /* 0x0002100001137983 */ /* 0x000ea60000300800 */
[----:B------:R-:W-:-:S04]  /*4e490*/  IMAD.WIDE R8, R16, 0x2, R20 ;  /* 0x0000000210087825 */ /* 0x000fc800078e0214 */
[----:B------:R-:W-:Y:S01]  /*4e4a0*/  IMAD.WIDE R10, R0, 0x2, R2 ;  /* 0x00000002000a7825 */ /* 0x000fe200078e0202 */
[----:B------:R-:W-:Y:S01]  /*4e4b0*/  ISETP.LT.AND P2, PT, R27, c[0x0][0x178], !P3 ;  /* 0x00005e001b007a0c */ /* 0x000fe20005f41270 */
[----:B----4-:R-:W-:Y:S04]  /*4e4c0*/  @P4 STG.E.U16 [R4.64], R7 ;  /* 0x0000000704004986 */ /* 0x010fe8000c101506 */
[----:B---3--:R-:W-:Y:S04]  /*4e4d0*/  @P0 STG.E.U16 [R8.64], R18 ;  /* 0x0000001208000986 */ /* 0x008fe8000c101506 */
[----:B------:R0:W-:Y:S02]  /*4e4e0*/  @P6 STG.E.U16 [R10.64], R17 ;  /* 0x000000110a006986 */ /* 0x0001e4000c101506 */
[----:B0-----:R-:W-:-:S02]  /*4e4f0*/  PRMT R17, R18, 0x7632, R17 ;  /* 0x0000763212117816 */ /* 0x001fc40000000011 */
[----:B------:R-:W-:Y:S02]  /*4e500*/  IADD3 R18, R26, 0x48, RZ ;  /* 0x000000481a127810 */ /* 0x000fe40007ffe0ff */
[----:B------:R-:W-:Y:S02]  /*4e510*/  PRMT R11, R24, 0x7632, R11 ;  /* 0x00007632180b7816 */ /* 0x000fe4000000000b */
[----:B------:R-:W3:Y:S01]  /*4e520*/  LDL.LU R24, [R1+0x200] ;  /* 0x0002000001187983 */ /* 0x000ee20000300800 */
[----:B------:R-:W-:-:S03]  /*4e530*/  ISETP.GE.AND P0, PT, R18, c[0x0][0x17c], PT ;  /* 0x00005f0012007a0c */ /* 0x000fc60003f06270 */
[----:B------:R-:W4:Y:S01]  /*4e540*/  LDL.LU R18, [R1+0x450] ;  /* 0x0004500001127983 */ /* 0x000f220000300800 */
[----:B------:R-:W-:Y:S02]  /*4e550*/  ISETP.LT.AND P6, PT, R22, c[0x0][0x178], !P3 ;  /* 0x00005e0016007a0c */ /* 0x000fe40005fc1270 */
[----:B------:R-:W-:Y:S01]  /*4e560*/  ISETP.LT.AND P3, PT, R29, c[0x0][0x178], !P3 ;  /* 0x00005e001d007a0c */ /* 0x000fe20005f61270 */
[C---:B------:R-:W-:Y:S01]  /*4e570*/  IMAD.WIDE R4, R0.reuse, 0x2, R12 ;  /* 0x0000000200047825 */ /* 0x040fe200078e020c */
[----:B------:R-:W-:Y:S02]  /*4e580*/  PRMT R16, R7, 0x7632, R16 ;  /* 0x0000763207107816 */ /* 0x000fe40000000010 */
[----:B------:R-:W-:Y:S01]  /*4e590*/  ISETP.LT.AND P4, PT, R23, c[0x0][0x178], !P1 ;  /* 0x00005e0017007a0c */ /* 0x000fe20004f81270 */
[C---:B------:R-:W-:Y:S01]  /*4e5a0*/  IMAD.WIDE R6, R0.reuse, 0x2, R14 ;  /* 0x0000000200067825 */ /* 0x040fe200078e020e */
[----:B------:R-:W-:-:S03]  /*4e5b0*/  IADD3 R10, R0, c[0x0][0x198], RZ ;  /* 0x00006600000a7a10 */ /* 0x000fc60007ffe0ff */
[----:B------:R-:W-:Y:S01]  /*4e5c0*/  IMAD.WIDE R8, R0, 0x2, R20 ;  /* 0x0000000200087825 */ /* 0x000fe200078e0214 */
[----:B------:R0:W-:Y:S01]  /*4e5d0*/  @P2 STG.E.U16 [R4.64], R11 ;  /* 0x0000000b04002986 */ /* 0x0001e2000c101506 */
[----:B------:R-:W-:-:S03]  /*4e5e0*/  ISETP.LT.AND P2, PT, R27, c[0x0][0x178], !P1 ;  /* 0x00005e001b007a0c */ /* 0x000fc60004f41270 */
[----:B------:R1:W-:Y:S01]  /*4e5f0*/  @P6 STG.E.U16 [R6.64], R16 ;  /* 0x0000001006006986 */ /* 0x0003e2000c101506 */
[----:B------:R-:W-:-:S03]  /*4e600*/  ISETP.LT.AND P6, PT, R23, c[0x0][0x178], !P5 ;  /* 0x00005e0017007a0c */ /* 0x000fc60006fc1270 */
[----:B------:R1:W-:Y:S01]  /*4e610*/  @P3 STG.E.U16 [R8.64], R17 ;  /* 0x0000001108003986 */ /* 0x0003e2000c101506 */
[----:B------:R-:W-:Y:S02]  /*4e620*/  ISETP.LT.AND P3, PT, R22, c[0x0][0x178], !P1 ;  /* 0x00005e0016007a0c */ /* 0x000fe40004f61270 */
[----:B------:R-:W-:Y:S01]  /*4e630*/  ISETP.LT.AND P1, PT, R29, c[0x0][0x178], !P1 ;  /* 0x00005e001d007a0c */ /* 0x000fe20004f21270 */
[C---:B0-----:R-:W-:Y:S01]  /*4e640*/  IMAD.WIDE R4, R10.reuse, 0x2, R2 ;  /* 0x000000020a047825 */ /* 0x041fe200078e0202 */
[----:B------:R-:W-:-:S04]  /*4e650*/  IADD3 R0, R10, c[0x0][0x198], RZ ;  /* 0x000066000a007a10 */ /* 0x000fc80007ffe0ff */
[----:B--2---:R0:W-:Y:S01]  /*4e660*/  @P4 STG.E.U16 [R4.64], R28 ;  /* 0x0000001c04004986 */ /* 0x0041e2000c101506 */
[----:B-1----:R-:W-:Y:S01]  /*4e670*/  IMAD.WIDE R6, R10, 0x2, R14 ;  /* 0x000000020a067825 */ /* 0x002fe200078e020e */
[----:B------:R-:W-:-:S03]  /*4e680*/  PRMT R16, R28, 0x7632, R16 ;  /* 0x000076321c107816 */ /* 0x000fc60000000010 */
[----:B------:R-:W-:-:S04]  /*4e690*/  IMAD.WIDE R8, R10, 0x2, R20 ;  /* 0x000000020a087825 */ /* 0x000fc800078e0214 */
[----:B0-----:R-:W-:Y:S01]  /*4e6a0*/  IMAD.WIDE R4, R10, 0x2, R12 ;  /* 0x000000020a047825 */ /* 0x001fe200078e020c */
[----:B------:R-:W2:Y:S03]  /*4e6b0*/  LDL.LU R28, [R1+0x1b4] ;  /* 0x0001b400011c7983 */ /* 0x000ea60000300800 */
[----:B------:R-:W-:Y:S01]  /*4e6c0*/  IMAD.WIDE R10, R0, 0x2, R2 ;  /* 0x00000002000a7825 */ /* 0x000fe200078e0202 */
[----:B----4-:R-:W-:Y:S04]  /*4e6d0*/  @P2 STG.E.U16 [R4.64], R18 ;  /* 0x0000001204002986 */ /* 0x010fe8000c101506 */
[----:B------:R-:W-:Y:S04]  /*4e6e0*/  @P3 STG.E.U16 [R6.64], R19 ;  /* 0x0000001306003986 */ /* 0x000fe8000c101506 */
[----:B---3--:R-:W-:Y:S04]  /*4e6f0*/  @P1 STG.E.U16 [R8.64], R24 ;  /* 0x0000001808001986 */ /* 0x008fe8000c101506 */
[----:B------:R0:W-:Y:S02]  /*4e700*/  @P6 STG.E.U16 [R10.64], R16 ;  /* 0x000000100a006986 */ /* 0x0001e4000c101506 */
[----:B0-----:R-:W-:-:S02]  /*4e710*/  PRMT R16, R19, 0x7632, R16 ;  /* 0x0000763213107816 */ /* 0x001fc40000000010 */
[----:B------:R-:W3:Y:S01]  /*4e720*/  LDL.LU R19, [R1+0x174] ;  /* 0x0001740001137983 */ /* 0x000ee20000300800 */
        /* <DEDUP_REMOVED lines=8> */
[----:B---3--:R0:W-:Y:S04]  /*4e7b0*/  STL [R1+0x1a58], R19 ;  /* 0x001a581301007387 */ /* 0x0081e80000100800 */
[----:B0-----:R-:W3:Y:S01]  /*4e7c0*/  LDL R19, [R1+0x1a4] ;  /* 0x0001a40001137983 */ /* 0x001ee20000100800 */
        /* <DEDUP_REMOVED lines=12> */
[----:B--2---:R0:W-:Y:S01]  /*4e890*/  @P5 STG.E.U16 [R4.64], R28 ;  /* 0x0000001c04005986 */ /* 0x0041e2000c101506 */
[----:B-1----:R-:W-:Y:S01]  /*4e8a0*/  PRMT R16, R28, 0x7632, R16 ;  /* 0x000076321c107816 */ /* 0x002fe20000000010 */
[----:B0-----:R-:W-:-:S02]  /*4e8b0*/  IMAD.WIDE R4, R10, 0x2, R12 ;  /* 0x000000020a047825 */ /* 0x001fc400078e020c */
[----:B------:R-:W2:Y:S04]  /*4e8c0*/  LDL.LU R28, [R1+0x424] ;  /* 0x00042400011c7983 */ /* 0x000ea80000300800 */
[----:B------:R-:W2:Y:S04]  /*4e8d0*/  LDL.LU R24, [R1+0x1e4] ;  /* 0x0001e40001187983 */ /* 0x000ea80000300800 */
[----:B---3--:R0:W-:Y:S04]  /*4e8e0*/  @P2 STG.E.U16 [R4.64], R19 ;  /* 0x0000001304002986 */ /* 0x0081e8000c101506 */
[----:B0-----:R-:W3:Y:S04]  /*4e8f0*/  LDL.LU R19, [R1+0x1a58] ;  /* 0x001a580001137983 */ /* 0x001ee80000300800 */
[----:B------:R-:W2:Y:S01]  /*4e900*/  LDL.LU R5, [R1+0x1a4] ;  /* 0x0001a40001057983 */ /* 0x000ea20000300800 */
        /* <DEDUP_REMOVED lines=13> */
[----:B---3--:R-:W-:Y:S04]  /*4e9e0*/  @P0 STG.E.U16 [R8.64], R19 ;  /* 0x0000001308000986 */ /* 0x008fe8000c101506 */
[----:B------:R2:W-:Y:S01]  /*4e9f0*/  @P6 STG.E.U16 [R10.64], R16 ;  /* 0x000000100a006986 */ /* 0x0005e2000c101506 */
[----:B------:R-:W-:Y:S02]  /*4ea00*/  ISETP.LT.AND P6, PT, R29, c[0x0][0x178], !P4 ;  /* 0x00005e001d007a0c */ /* 0x000fe400067c1270 */
[----:B------:R-:W-:Y:S02]  /*4ea10*/  ISETP.LT.AND P4, PT, R23, c[0x0][0x178], !P1 ;  /* 0x00005e0017007a0c */ /* 0x000fe40004f81270 */
[----:B--2---:R-:W-:Y:S01]  /*4ea20*/  PRMT R11, R5, 0x7632, R11 ;  /* 0x00007632050b7816 */ /* 0x004fe2000000000b */
        /* <DEDUP_REMOVED lines=29> */
[----:B------:R-:W-:Y:S02]  /*4ec00*/  ISETP.LT.AND P2, PT, R27, c[0x0][0x178], !P5 ;  /* 0x00005e001b007a0c */ /* 0x000fe40006f41270 */
        /* <DEDUP_REMOVED lines=13> */
[C---:B------:R-:W-:Y:S01]  /*4ece0*/  IMAD.WIDE R4, R0.reuse, 0x2, R12 ;  /* 0x0000000200047825 */ /* 0x040fe200078e020c */
[----:B------:R-:W-:-:S03]  /*4ecf0*/  IADD3 R10, R0, c[0x0][0x198], RZ ;  /* 0x00006600000a7a10 */ /* 0x000fc60007ffe0ff */
[C---:B------:R-:W-:Y:S01]  /*4ed00*/  IMAD.WIDE R6, R0.reuse, 0x2, R14 ;  /* 0x0000000200067825 */ /* 0x040fe200078e020e */
[----:B------:R0:W-:Y:S03]  /*4ed10*/  @P2 STG.E.U16 [R4.64], R11 ;  /* 0x0000000b04002986 */ /* 0x0001e6000c101506 */
[----:B------:R-:W-:Y:S01]  /*4ed20*/  IMAD.WIDE R8, R0, 0x2, R20 ;  /* 0x0000000200087825 */ /* 0x000fe200078e0214 */
[----:B------:R3:W-:Y:S04]  /*4ed30*/  @P3 STG.E.U16 [R6.64], R16 ;  /* 0x0000001006003986 */ /* 0x0007e8000c101506 */
[----:B------:R-:W-:Y:S01]  /*4ed40*/  @P6 STG.E.U16 [R8.64], R17 ;  /* 0x0000001108006986 */ /* 0x000fe2000c101506 */
[----:B0-----:R-:W-:Y:S01]  /*4ed50*/  IMAD.WIDE R4, R10, 0x2, R2 ;  /* 0x000000020a047825 */ /* 0x001fe200078e0202 */
[----:B---3--:R-:W-:-:S04]  /*4ed60*/  PRMT R16, R28, 0x7632, R16 ;  /* 0x000076321c107816 */ /* 0x008fc80000000010 */
[----:B------:R0:W-:Y:S04]  /*4ed70*/  @P5 STG.E.U16 [R4.64], R28 ;  /* 0x0000001c04005986 */ /* 0x0001e8000c101506 */
[----:B0-----:R-:W3:Y:S04]  /*4ed80*/  LDL.LU R28, [R1+0x444] ;  /* 0x00044400011c7983 */ /* 0x001ee80000300800 */
[----:B------:R0:W-:Y:S04]  /*4ed90*/  STL [R1+0x1a54], R25 ;  /* 0x001a541901007387 */ /* 0x0001e80000100800 */
[----:B0-----:R-:W3:Y:S01]  /*4eda0*/  LDL R25, [R1+0x454] ;  /* 0x0004540001197983 */ /* 0x001ee20000100800 */
[----:B------:R-:W-:-:S02]  /*4edb0*/  ISETP.LT.AND P2, PT, R27, c[0x0][0x178], !P0 ;  /* 0x00005e001b007a0c */ /* 0x000fc40004741270 */
[----:B------:R-:W-:Y:S02]  /*4edc0*/  ISETP.LT.AND P3, PT, R22, c[0x0][0x178], !P0 ;  /* 0x00005e0016007a0c */ /* 0x000fe40004761270 */
[----:B------:R-:W-:Y:S01]  /*4edd0*/  ISETP.LT.AND P0, PT, R29, c[0x0][0x178], !P0 ;  /* 0x00005e001d007a0c */ /* 0x000fe20004701270 */
[C---:B------:R-:W-:Y:S01]  /*4ede0*/  IMAD.WIDE R4, R10.reuse, 0x2, R12 ;  /* 0x000000020a047825 */ /* 0x040fe200078e020c */
[----:B------:R-:W-:Y:S02]  /*4edf0*/  ISETP.LT.AND P6, PT, R23, c[0x0][0x178], !P4 ;  /* 0x00005e0017007a0c */ /* 0x000fe400067c1270 */
[C---:B------:R-:W-:Y:S01]  /*4ee00*/  IADD3 R0, R10.reuse, c[0x0][0x198], RZ ;  /* 0x000066000a007a10 */ /* 0x040fe20007ffe0ff */
[----:B------:R-:W-:-:S04]  /*4ee10*/  IMAD.WIDE R6, R10, 0x2, R14 ;  /* 0x000000020a067825 */ /* 0x000fc800078e020e */
[----:B------:R-:W-:-:S04]  /*4ee20*/  IMAD.WIDE R8, R10, 0x2, R20 ;  /* 0x000000020a087825 */ /* 0x000fc800078e0214 */
[----:B------:R-:W-:Y:S01]  /*4ee30*/  IMAD.WIDE R10, R0, 0x2, R2 ;  /* 0x00000002000a7825 */ /* 0x000fe200078e0202 */
[----:B------:R-:W-:-:S04]  /*4ee40*/  IADD3 R17, R26, 0x4f, RZ ;  /* 0x0000004f1a117810 */ /* 0x000fc80007ffe0ff */
[----:B------:R-:W-:Y:S01]  /*4ee50*/  ISETP.GE.AND P5, PT, R17, c[0x0][0x17c], PT ;  /* 0x00005f0011007a0c */ /* 0x000fe20003fa6270 */
[----:B----4-:R0:W-:Y:S01]  /*4ee60*/  @P2 STG.E.U16 [R4.64], R18 ;  /* 0x0000001204002986 */ /* 0x0101e2000c101506 */
[----:B------:R-:W-:-:S03]  /*4ee70*/  ISETP.LT.AND P2, PT, R27, c[0x0][0x178], !P4 ;  /* 0x00005e001b007a0c */ /* 0x000fc60006741270 */
[----:B------:R1:W-:Y:S01]  /*4ee80*/  @P3 STG.E.U16 [R6.64], R19 ;  /* 0x0000001306003986 */ /* 0x0003e2000c101506 */
[----:B------:R-:W-:-:S03]  /*4ee90*/  ISETP.LT.AND P3, PT, R22, c[0x0][0x178], !P4 ;  /* 0x00005e0016007a0c */ /* 0x000fc60006761270 */
[----:B--2---:R-:W-:Y:S04]  /*4eea0*/  @P0 STG.E.U16 [R8.64], R24 ;  /* 0x0000001808000986 */ /* 0x004fe8000c101506 */
[----:B------:R2:W-:Y:S01]  /*4eeb0*/  @P6 STG.E.U16 [R10.64], R16 ;  /* 0x000000100a006986 */ /* 0x0005e2000c101506 */
[----:B------:R-:W-:Y:S01]  /*4eec0*/  ISETP.LT.AND P6, PT, R29, c[0x0][0x178], !P4 ;  /* 0x00005e001d007a0c */ /* 0x000fe200067c1270 */
[----:B0-----:R-:W-:Y:S01]  /*4eed0*/  IMAD.WIDE R4, R0, 0x2, R12 ;  /* 0x0000000200047825 */ /* 0x001fe200078e020c */
[----:B------:R-:W-:Y:S02]  /*4eee0*/  ISETP.LT.AND P4, PT, R23, c[0x0][0x178], !P1 ;  /* 0x00005e0017007a0c */ /* 0x000fe40004f81270 */
[----:B------:R-:W-:Y:S01]  /*4eef0*/  PRMT R17, R24, 0x7632, R17 ;  /* 0x0000763218117816 */ /* 0x000fe20000000011 */
[----:B-1----:R-:W-:Y:S01]  /*4ef00*/  IMAD.WIDE R6, R0, 0x2, R14 ;  /* 0x0000000200067825 */ /* 0x002fe200078e020e */
[----:B--2---:R-:W-:-:S02]  /*4ef10*/  PRMT R11, R18, 0x7632, R11 ;  /* 0x00007632120b7816 */ /* 0x004fc4000000000b */
[C---:B------:R-:W-:Y:S01]  /*4ef20*/  IADD3 R10, R0.reuse, c[0x0][0x198], RZ ;  /* 0x00006600000a7a10 */ /* 0x040fe20007ffe0ff */
[----:B------:R-:W-:Y:S01]  /*4ef30*/  IMAD.WIDE R8, R0, 0x2, R20 ;  /* 0x0000000200087825 */ /* 0x000fe200078e0214 */
[----:B------:R-:W-:Y:S01]  /*4ef40*/  PRMT R16, R19, 0x7632, R16 ;  /* 0x0000763213107816 */ /* 0x000fe20000000010 */
[----:B------:R0:W-:Y:S01]  /*4ef50*/  @P2 STG.E.U16 [R4.64], R11 ;  /* 0x0000000b04002986 */ /* 0x0001e2000c101506 */
[----:B------:R-:W-:Y:S02]  /*4ef60*/  ISETP.LT.AND P2, PT, R27, c[0x0][0x178], !P1 ;  /* 0x00005e001b007a0c */ /* 0x000fe40004f41270 */
[----:B------:R-:W-:Y:S01]  /*4ef70*/  IADD3 R18, R26, 0x50, RZ ;  /* 0x000000501a127810 */ /* 0x000fe20007ffe0ff */
[----:B------:R3:W-:Y:S04]  /*4ef80*/  @P3 STG.E.U16 [R6.64], R16 ;  /* 0x0000001006003986 */ /* 0x0007e8000c101506 */
[----:B------:R-:W-:Y:S01]  /*4ef90*/  @P6 STG.E.U16 [R8.64], R17 ;  /* 0x0000001108006986 */ /* 0x000fe2000c101506 */
[----:B0-----:R-:W-:Y:S01]  /*4efa0*/  IMAD.WIDE R4, R10, 0x2, R2 ;  /* 0x000000020a047825 */ /* 0x001fe200078e0202 */
[----:B------:R-:W-:-:S02]  /*4efb0*/  ISETP.GE.AND P0, PT, R18, c[0x0][0x17c], PT ;  /* 0x00005f0012007a0c */ /* 0x000fc40003f06270 */
[----:B------:R-:W2:Y:S01]  /*4efc0*/  LDL.LU R18, [R1+0x204] ;  /* 0x0002040001127983 */ /* 0x000ea20000300800 */
[----:B---3--:R-:W-:-:S03]  /*4efd0*/  PRMT R16, R28, 0x7632, R16 ;  /* 0x000076321c107816 */ /* 0x008fc60000000010 */
[----:B------:R0:W-:Y:S02]  /*4efe0*/  @P4 STG.E.U16 [R4.64], R28 ;  /* 0x0000001c04004986 */ /* 0x0001e4000c101506 */
[----:B0-----:R-:W-:Y:S02]  /*4eff0*/  IMAD.WIDE R4, R10, 0x2, R12 ;  /* 0x000000020a047825 */ /* 0x001fe400078e020c */
[----:B------:R-:W3:Y:S04]  /*4f000*/  LDL.LU R28, [R1+0x1b8] ;  /* 0x0001b800011c7983 */ /* 0x000ee80000300800 */
[----:B------:R-:W4:Y:S04]  /*4f010*/  LDL.LU R24, [R1+0x1a8] ;  /* 0x0001a80001187983 */ /* 0x000f280000300800 */
[----:B------:R-:W3:Y:S04]  /*4f020*/  LDL.LU R19, [R1+0x178] ;  /* 0x0001780001137983 */ /* 0x000ee80000300800 */
[----:B------:R0:W-:Y:S04]  /*4f030*/  @P2 STG.E.U16 [R4.64], R25 ;  /* 0x0000001904002986 */ /* 0x0001e8000c101506 */
[----:B0-----:R-:W3:Y:S04]  /*4f040*/  LDL.LU R25, [R1+0x1a54] ;  /* 0x001a540001197983 */ /* 0x001ee80000300800 */
[----:B------:R-:W3:Y:S04]  /*4f050*/  LDL.LU R4, [R1+0x454] ;  /* 0x0004540001047983 */ /* 0x000ee80000300800 */
[----:B------:R-:W3:Y:S01]  /*4f060*/  LDL.LU R5, [R1+0x214] ;  /* 0x0002140001057983 */ /* 0x000ee20000300800 */
[----:B------:R-:W-:-:S02]  /*4f070*/  ISETP.LT.AND P3, PT, R22, c[0x0][0x178], !P1 ;  /* 0x00005e0016007a0c */ /* 0x000fc40004f61270 */
[----:B------:R-:W-:Y:S01]  /*4f080*/  ISETP.LT.AND P1, PT, R29, c[0x0][0x178], !P1 ;  /* 0x00005e001d007a0c */ /* 0x000fe20004f21270 */
[----:B------:R-:W-:Y:S01]  /*4f090*/  IMAD.WIDE R6, R10, 0x2, R14 ;  /* 0x000000020a067825 */ /* 0x000fe200078e020e */
[----:B------:R-:W-:-:S03]  /*4f0a0*/  IADD3 R17, R26, 0x51, RZ ;  /* 0x000000511a117810 */ /* 0x000fc60007ffe0ff */
[----:B------:R-:W-:Y:S01]  /*4f0b0*/  IMAD.WIDE R8, R10, 0x2, R20 ;  /* 0x000000020a087825 */ /* 0x000fe200078e0214 */
[----:B------:R-:W-:Y:S02]  /*4f0c0*/  ISETP.GE.AND P4, PT, R17, c[0x0][0x17c], PT ;  /* 0x00005f0011007a0c */ /* 0x000fe40003f86270 */
[----:B--2---:R-:W-:-:S03]  /*4f0d0*/  PRMT R17, R18, 0x7632, R17 ;  /* 0x0000763212117816 */ /* 0x004fc60000000011 */
[----:B---3--:R-:W-:Y:S04]  /*4f0e0*/  @P3 STG.E.U16 [R6.64], R5 ;  /* 0x0000000506003986 */ /* 0x008fe8000c101506 */
[----:B------:R0:W-:Y:S02]  /*4f0f0*/  @P1 STG.E.U16 [R8.64], R18 ;  /* 0x0000001208001986 */ /* 0x0001e4000c101506 */
[----:B0-----:R-:W-:-:S04]  /*4f100*/  IADD3 R18, R26, 0x52, RZ ;  /* 0x000000521a127810 */ /* 0x001fc80007ffe0ff */
[----:B------:R-:W-:Y:S02]  /*4f110*/  ISETP.GE.AND P1, PT, R18, c[0x0][0x17c], PT ;  /* 0x00005f0012007a0c */ /* 0x000fe40003f26270 */
[----:B------:R-:W2:Y:S01]  /*4f120*/  LDL.LU R18, [R1+0x188] ;  /* 0x0001880001127983 */ /* 0x000ea20000300800 */
[----:B------:R-:W-:Y:S02]  /*4f130*/  ISETP.LT.AND P6, PT, R23, c[0x0][0x178], !P5 ;  /* 0x00005e0017007a0c */ /* 0x000fe40006fc1270 */
[----:B------:R-:W-:Y:S02]  /*4f140*/  IADD3 R0, R10, c[0x0][0x198], RZ ;  /* 0x000066000a007a10 */ /* 0x000fe40007ffe0ff */
[----:B------:R-:W-:-:S03]  /*4f150*/  ISETP.LT.AND P2, PT, R27, c[0x0][0x178], !P5 ;  /* 0x00005e001b007a0c */ /* 0x000fc60006f41270 */
[----:B------:R-:W-:Y:S01]  /*4f160*/  IMAD.WIDE R10, R0, 0x2, R2 ;  /* 0x00000002000a7825 */ /* 0x000fe200078e0202 */
[----:B------:R-:W-:-:S05]  /*4f170*/  ISETP.LT.AND P3, PT, R22, c[0x0][0x178], !P5 ;  /* 0x00005e0016007a0c */ /* 0x000fca0006f61270 */
[----:B------:R0:W-:Y:S01]  /*4f180*/  @P6 STG.E.U16 [R10.64], R16 ;  /* 0x000000100a006986 */ /* 0x0001e2000c101506 */
[----:B------:R-:W-:Y:S01]  /*4f190*/  ISETP.LT.AND P6, PT, R29, c[0x0][0x178], !P5 ;  /* 0x00005e001d007a0c */ /* 0x000fe20006fc1270 */
[----:B------:R-:W-:Y:S01]  /*4f1a0*/  IMAD.WIDE R6, R0, 0x2, R14 ;  /* 0x0000000200067825 */ /* 0x000fe200078e020e */
[----:B------:R-:W-:-:S03]  /*4f1b0*/  ISETP.LT.AND P5, PT, R23, c[0x0][0x178], !P0 ;  /* 0x00005e0017007a0c */ /* 0x000fc600047a1270 */
[----:B------:R-:W-:Y:S01]  /*4f1c0*/  IMAD.WIDE R8, R0, 0x2, R20 ;  /* 0x0000000200087825 */ /* 0x000fe200078e0214 */
[----:B0-----:R-:W-:Y:S02]  /*4f1d0*/  PRMT R11, R4, 0x7632, R11 ;  /* 0x00007632040b7816 */ /* 0x001fe4000000000b */
[----:B------:R-:W-:Y:S01]  /*4f1e0*/  PRMT R16, R5, 0x7632, R16 ;  /* 0x0000763205107816 */ /* 0x000fe20000000010 */
[C---:B------:R-:W-:Y:S01]  /*4f1f0*/  IMAD.WIDE R4, R0.reuse, 0x2, R12 ;  /* 0x0000000200047825 */ /* 0x040fe200078e020c */
[----:B------:R-:W-:-:S04]  /*4f200*/  IADD3 R10, R0, c[0x0][0x198], RZ ;  /* 0x00006600000a7a10 */ /* 0x000fc80007ffe0ff */
[----:B------:R0:W-:Y:S01]  /*4f210*/  @P2 STG.E.U16 [R4.64], R11 ;  /* 0x0000000b04002986 */ /* 0x0001e2000c101506 */
[----:B------:R-:W-:-:S03]  /*4f220*/  ISETP.LT.AND P2, PT, R27, c[0x0][0x178], !P0 ;  /* 0x00005e001b007a0c */ /* 0x000fc60004741270 */
[----:B------:R1:W-:Y:S01]  /*4f230*/  @P3 STG.E.U16 [R6.64], R16 ;  /* 0x0000001006003986 */ /* 0x0003e2000c101506 */
[----:B------:R-:W-:Y:S02]  /*4f240*/  ISETP.LT.AND P3, PT, R22, c[0x0][0x178], !P0 ;  /* 0x00005e0016007a0c */ /* 0x000fe40004761270 */
[----:B------:R-:W-:Y:S01]  /*4f250*/  ISETP.LT.AND P0, PT, R29, c[0x0][0x178], !P0 ;  /* 0x00005e001d007a0c */ /* 0x000fe20004701270 */
[----:B------:R3:W-:Y:S01]  /*4f260*/  @P6 STG.E.U16 [R8.64], R17 ;  /* 0x0000001108006986 */ /* 0x0007e2000c101506 */
[----:B------:R-:W-:Y:S01]  /*4f270*/  ISETP.LT.AND P6, PT, R23, c[0x0][0x178], !P4 ;  /* 0x00005e0017007a0c */ /* 0x000fe200067c1270 */
[C---:B0-----:R-:W-:Y:S01]  /*4f280*/  IMAD.WIDE R4, R10.reuse, 0x2, R2 ;  /* 0x000000020a047825 */ /* 0x041fe200078e0202 */
[----:B------:R-:W-:-:S04]  /*4f290*/  IADD3 R0, R10, c[0x0][0x198], RZ ;  /* 0x000066000a007a10 */ /* 0x000fc80007ffe0ff */
[----:B------:R0:W-:Y:S01]  /*4f2a0*/  @P5 STG.E.U16 [R4.64], R28 ;  /* 0x0000001c04005986 */ /* 0x0001e2000c101506 */
[----:B-1----:R-:W-:Y:S01]  /*4f2b0*/  IMAD.WIDE R6, R10, 0x2, R14 ;  /* 0x000000020a067825 */ /* 0x002fe200078e020e */
[----:B------:R-:W-:-:S03]  /*4f2c0*/  PRMT R16, R28, 0x7632, R16 ;  /* 0x000076321c107816 */ /* 0x000fc60000000010 */
[----:B---3--:R-:W-:-:S04]  /*4f2d0*/  IMAD.WIDE R8, R10, 0x2, R20 ;  /* 0x000000020a087825 */ /* 0x008fc800078e0214 */
[----:B0-----:R-:W-:Y:S01]  /*4f2e0*/  IMAD.WIDE R4, R10, 0x2, R12 ;  /* 0x000000020a047825 */ /* 0x001fe200078e020c */
[----:B------:R-:W3:Y:S03]  /*4f2f0*/  LDL.LU R28, [R1+0x428] ;  /* 0x00042800011c7983 */ /* 0x000ee60000300800 */
[----:B------:R-:W-:Y:S01]  /*4f300*/  IMAD.WIDE R10, R0, 0x2, R2 ;  /* 0x00000002000a7825 */ /* 0x000fe200078e0202 */
[----:B----4-:R-:W-:Y:S04]  /*4f310*/  @P2 STG.E.U16 [R4.64], R24 ;  /* 0x0000001804002986 */ /* 0x010fe8000c101506 */
[----:B--2---:R-:W-:Y:S04]  /*4f320*/  @P3 STG.E.U16 [R6.64], R18 ;  /* 0x0000001206003986 */ /* 0x004fe8000c101506 */
[----:B------:R-:W-:Y:S04]  /*4f330*/  @P0 STG.E.U16 [R8.64], R19 ;  /* 0x0000001308000986 */ /* 0x000fe8000c101506 */
[----:B------:R0:W-:Y:S02]  /*4f340*/  @P6 STG.E.U16 [R10.64], R16 ;  /* 0x000000100a006986 */ /* 0x0001e4000c101506 */
[----:B0-----:R-:W-:-:S02]  /*4f350*/  PRMT R11, R24, 0x7632, R11 ;  /* 0x00007632180b7816 */ /* 0x001fc4000000000b */
[----:B------:R-:W2:Y:S01]  /*4f360*/  LDL.LU R24, [R1+0x1e8] ;  /* 0x0001e80001187983 */ /* 0x000ea20000300800 */
        /* <DEDUP_REMOVED lines=19> */
[----:B------:R-:W4:Y:S04]  /*4f4a0*/  LDL.LU R18, [R1+0x198] ;  /* 0x0001980001127983 */ /* 0x000f280000300800 */
[----:B---3--:R0:W-:Y:S01]  /*4f4b0*/  @P4 STG.E.U16 [R4.64], R28 ;  /* 0x0000001c04004986 */ /* 0x0081e2000c101506 */
[----:B-1----:R-:W-:Y:S01]  /*4f4c0*/  PRMT R16, R28, 0x7632, R16 ;  /* 0x000076321c107816 */ /* 0x002fe20000000010 */
[----:B0-----:R-:W-:Y:S02]  /*4f4d0*/  IMAD.WIDE R4, R10, 0x2, R12 ;  /* 0x000000020a047825 */ /* 0x001fe400078e020c */
[----:B------:R-:W3:Y:S04]  /*4f4e0*/  LDL.LU R28, [R1+0x438] ;  /* 0x00043800011c7983 */ /* 0x000ee80000300800 */
[----:B------:R-:W3:Y:S04]  /*4f4f0*/  LDL R19, [R1+0x1f8] ;  /* 0x0001f80001137983 */ /* 0x000ee80000100800 */
        /* <DEDUP_REMOVED lines=10> */
[----:B------:R-:W-:-:S04]  /*4f5a0*/  IADD3 R17, R26, 0x55, RZ ;  /* 0x000000551a117810 */ /* 0x000fc80007ffe0ff */
[----:B------:R-:W-:Y:S02]  /*4f5b0*/  ISETP.GE.AND P4, PT, R17, c[0x0][0x17c], PT ;  /* 0x00005f0011007a0c */ /* 0x000fe40003f86270 */
[----:B----4-:R-:W-:Y:S01]  /*4f5c0*/  PRMT R17, R18, 0x7632, R17 ;  /* 0x0000763212117816 */ /* 0x010fe20000000011 */
[----:B--2---:R0:W-:Y:S01]  /*4f5d0*/  @P3 STG.E.U16 [R6.64], R5 ;  /* 0x0000000506003986 */ /* 0x0041e2000c101506 */
[----:B------:R-:W-:-:S03]  /*4f5e0*/  ISETP.LT.AND P3, PT, R22, c[0x0][0x178], !P5 ;  /* 0x00005e0016007a0c */ /* 0x000fc60006f61270 */
[----:B------:R-:W-:Y:S04]  /*4f5f0*/  @P1 STG.E.U16 [R8.64], R18 ;  /* 0x0000001208001986 */ /* 0x000fe8000c101506 */
[----:B------:R1:W-:Y:S01]  /*4f600*/  @P6 STG.E.U16 [R10.64], R16 ;  /* 0x000000100a006986 */ /* 0x0003e2000c101506 */
[----:B------:R-:W-:Y:S02]  /*4f610*/  ISETP.LT.AND P6, PT, R29, c[0x0][0x178], !P5 ;  /* 0x00005e001d007a0c */ /* 0x000fe40006fc1270 */
[----:B------:R-:W-:Y:S01]  /*4f620*/  ISETP.LT.AND P5, PT, R23, c[0x0][0x178], !P0 ;  /* 0x00005e0017007a0c */ /* 0x000fe200047a1270 */
[----:B0-----:R-:W-:Y:S01]  /*4f630*/  IMAD.WIDE R6, R0, 0x2, R14 ;  /* 0x0000000200067825 */ /* 0x001fe200078e020e */
[----:B-1----:R-:W-:-:S03]  /*4f640*/  PRMT R16, R5, 0x7632, R16 ;  /* 0x0000763205107816 */ /* 0x002fc60000000010 */
[----:B------:R-:W-:Y:S01]  /*4f650*/  IMAD.WIDE R4, R0, 0x2, R12 ;  /* 0x0000000200047825 */ /* 0x000fe200078e020c */
[----:B------:R-:W-:Y:S02]  /*4f660*/  PRMT R11, R24, 0x7632, R11 ;  /* 0x00007632180b7816 */ /* 0x000fe4000000000b */
[C---:B------:R-:W-:Y:S01]  /*4f670*/  IADD3 R10, R0.reuse, c[0x0][0x198], RZ ;  /* 0x00006600000a7a10 */ /* 0x040fe20007ffe0ff */
[----:B------:R-:W-:Y:S01]  /*4f680*/  IMAD.WIDE R8, R0, 0x2, R20 ;  /* 0x0000000200087825 */ /* 0x000fe200078e0214 */
[----:B------:R-:W2:Y:S04]  /*4f690*/  LDL.LU R24, [R1+0x168] ;  /* 0x0001680001187983 */ /* 0x000ea80000300800 */
[----:B------:R0:W-:Y:S01]  /*4f6a0*/  @P2 STG.E.U16 [R4.64], R11 ;  /* 0x0000000b04002986 */ /* 0x0001e2000c101506 */
[----:B------:R-:W-:-:S03]  /*4f6b0*/  ISETP.LT.AND P2, PT, R27, c[0x0][0x178], !P0 ;  /* 0x00005e001b007a0c */ /* 0x000fc60004741270 */
[----:B------:R1:W-:Y:S04]  /*4f6c0*/  @P3 STG.E.U16 [R6.64], R16 ;  /* 0x0000001006003986 */ /* 0x0003e8000c101506 */
[----:B------:R-:W-:Y:S01]  /*4f6d0*/  @P6 STG.E.U16 [R8.64], R17 ;  /* 0x0000001108006986 */ /* 0x000fe2000c101506 */
[----:B0-----:R-:W-:-:S05]  /*4f6e0*/  IMAD.WIDE R4, R10, 0x2, R2 ;  /* 0x000000020a047825 */ /* 0x001fca00078e0202 */
[----:B---3--:R0:W-:Y:S01]  /*4f6f0*/  @P5 STG.E.U16 [R4.64], R28 ;  /* 0x0000001c04005986 */ /* 0x0081e2000c101506 */
[----:B-1----:R-:W-:Y:S01]  /*4f700*/  PRMT R16, R28, 0x7632, R16 ;  /* 0x000076321c107816 */ /* 0x002fe20000000010 */
[----:B0-----:R-:W-:Y:S02]  /*4f710*/  IMAD.WIDE R4, R10, 0x2, R12 ;  /* 0x000000020a047825 */ /* 0x001fe400078e020c */
[----:B------:R-:W3:Y:S04]  /*4f720*/  LDL.LU R28, [R1+0x448] ;  /* 0x00044800011c7983 */ /* 0x000ee80000300800 */
[----:B------:R0:W-:Y:S04]  /*4f730*/  @P2 STG.E.U16 [R4.64], R19 ;  /* 0x0000001304002986 */ /* 0x0001e8000c101506 */
[----:B0-----:R-:W4:Y:S04]  /*4f740*/  LDL.LU R19, [R1+0x1a50] ;  /* 0x001a500001137983 */ /* 0x001f280000300800 */
[----:B------:R-:W2:Y:S04]  /*4f750*/  LDL.LU R4, [R1+0x1f8] ;  /* 0x0001f80001047983 */ /* 0x000ea80000300800 */
[----:B------:R-:W2:Y:S01]  /*4f760*/  LDL.LU R5, [R1+0x1d8] ;  /* 0x0001d80001057983 */ /* 0x000ea20000300800 */
[----:B------:R-:W-:-:S02]  /*4f770*/  ISETP.LT.AND P3, PT, R22, c[0x0][0x178], !P0 ;  /* 0x00005e0016007a0c */ /* 0x000fc40004761270 */
[----:B------:R-:W-:Y:S02]  /*4f780*/  ISETP.LT.AND P0, PT, R29, c[0x0][0x178], !P0 ;  /* 0x00005e001d007a0c */ /* 0x000fe40004701270 */
[----:B------:R-:W-:Y:S02]  /*4f790*/  ISETP.LT.AND P6, PT, R23, c[0x0][0x178], !P4 ;  /* 0x00005e0017007a0c */ /* 0x000fe400067c1270 */
[C---:B------:R-:W-:Y:S01]  /*4f7a0*/  IADD3 R0, R10.reuse, c[0x0][0x198], RZ ;  /* 0x000066000a007a10 */ /* 0x040fe20007ffe0ff */
[----:B------:R-:W-:Y:S01]  /*4f7b0*/  IMAD.WIDE R6, R10, 0x2, R14 ;  /* 0x000000020a067825 */ /* 0x000fe200078e020e */
[----:B------:R-:W-:-:S03]  /*4f7c0*/  IADD3 R18, R26, 0x56, RZ ;  /* 0x000000561a127810 */ /* 0x000fc60007ffe0ff */
[----:B------:R-:W-:Y:S01]  /*4f7d0*/  IMAD.WIDE R8, R10, 0x2, R20 ;  /* 0x000000020a087825 */ /* 0x000fe200078e0214 */
[----:B------:R-:W-:-:S03]  /*4f7e0*/  ISETP.GE.AND P1, PT, R18, c[0x0][0x17c], PT ;  /* 0x00005f0012007a0c */ /* 0x000fc60003f26270 */
[----:B------:R-:W-:Y:S01]  /*4f7f0*/  IMAD.WIDE R10, R0, 0x2, R2 ;  /* 0x00000002000a7825 */ /* 0x000fe200078e0202 */
[----:B--2---:R0:W-:Y:S04]  /*4f800*/  @P3 STG.E.U16 [R6.64], R5 ;  /* 0x0000000506003986 */ /* 0x0041e8000c101506 */
[----:B------:R-:W-:Y:S04]  /*4f810*/  @P0 STG.E.U16 [R8.64], R24 ;  /* 0x0000001808000986 */ /* 0x000fe8000c101506 */
[----:B------:R1:W-:Y:S01]  /*4f820*/  @P6 STG.E.U16 [R10.64], R16 ;  /* 0x000000100a006986 */ /* 0x0003e2000c101506 */
[----:B------:R-:W-:-:S03]  /*4f830*/  ISETP.LT.AND P6, PT, R23, c[0x0][0x178], !P1 ;  /* 0x00005e0017007a0c */ /* 0x000fc60004fc1270 */
[----:B------:R-:W2:Y:S01]  /*4f840*/  LDL.LU R23, [R1+0x208] ;  /* 0x0002080001177983 */ /* 0x000ea20000300800 */
[----:B------:R-:W-:Y:S02]  /*4f850*/  ISETP.LT.AND P2, PT, R27, c[0x0][0x178], !P4 ;  /* 0x00005e001b007a0c */ /* 0x000fe40006741270 */
[----:B------:R-:W-:Y:S02]  /*4f860*/  ISETP.LT.AND P0, PT, R22, c[0x0][0x178], !P4 ;  /* 0x00005e0016007a0c */ /* 0x000fe40006701270 */
[----:B------:R-:W-:Y:S02]  /*4f870*/  IADD3 R17, R26, 0x57, RZ ;  /* 0x000000571a117810 */ /* 0x000fe40007ffe0ff */
[----:B------:R-:W-:Y:S02]  /*4f880*/  PRMT R18, R5, 0x7632, R18 ;  /* 0x0000763205127816 */ /* 0x000fe40000000012 */
[----:B------:R-:W-:Y:S02]  /*4f890*/  ISETP.GE.AND P5, PT, R17, c[0x0][0x17c], PT ;  /* 0x00005f0011007a0c */ /* 0x000fe40003fa6270 */
[----:B------:R-:W-:Y:S01]  /*4f8a0*/  PRMT R17, R4, 0x7632, R17 ;  /* 0x0000763204117816 */ /* 0x000fe20000000011 */
[----:B0-----:R-:W-:Y:S01]  /*4f8b0*/  IMAD.WIDE R4, R0, 0x2, R12 ;  /* 0x0000000200047825 */ /* 0x001fe200078e020c */
[----:B------:R-:W-:-:S03]  /*4f8c0*/  ISETP.LT.AND P4, PT, R29, c[0x0][0x178], !P4 ;  /* 0x00005e001d007a0c */ /* 0x000fc60006781270 */
[C---:B------:R-:W-:Y:S01]  /*4f8d0*/  IMAD.WIDE R6, R0.reuse, 0x2, R14 ;  /* 0x0000000200067825 */ /* 0x040fe200078e020e */
[----:B-1----:R-:W-:Y:S01]  /*4f8e0*/  IADD3 R16, R0, c[0x0][0x198], RZ ;  /* 0x0000660000107a10 */ /* 0x002fe20007ffe0ff */
[----:B------:R-:W-:Y:S01]  /*4f8f0*/  @P2 STG.E.U16 [R4.64], R17 ;  /* 0x0000001104002986 */ /* 0x000fe2000c101506 */
[----:B----4-:R-:W-:Y:S01]  /*4f900*/  PRMT R19, R24, 0x7632, R19 ;  /* 0x0000763218137816 */ /* 0x010fe20000000013 */
[----:B------:R-:W-:Y:S01]  /*4f910*/  IMAD.WIDE R8, R0, 0x2, R20 ;  /* 0x0000000200087825 */ /* 0x000fe200078e0214 */
[----:B------:R-:W-:Y:S01]  /*4f920*/  IADD3 R22, R26, 0x58, RZ ;  /* 0x000000581a167810 */ /* 0x000fe20007ffe0ff */
[----:B------:R0:W-:Y:S02]  /*4f930*/  @P0 STG.E.U16 [R6.64], R18 ;  /* 0x0000001206000986 */ /* 0x0001e4000c101506 */
[----:B------:R-:W-:Y:S01]  /*4f940*/  IMAD.WIDE R10, R16, 0x2, R2 ;  /* 0x00000002100a7825 */ /* 0x000fe200078e0202 */
[----:B------:R-:W-:Y:S01]  /*4f950*/  ISETP.GE.AND P2, PT, R22, c[0x0][0x17c], PT ;  /* 0x00005f0016007a0c */ /* 0x000fe20003f46270 */
[----:B------:R-:W-:Y:S04]  /*4f960*/  @P4 STG.E.U16 [R8.64], R19 ;  /* 0x0000001308004986 */ /* 0x000fe8000c101506 */
[----:B---3--:R-:W-:Y:S04]  /*4f970*/  @P6 STG.E.U16 [R10.64], R28 ;  /* 0x0000001c0a006986 */ /* 0x008fe8000c101506 */
[----:B--2---:R1:W-:Y:S04]  /*4f980*/  STL [R1+0x1a4c], R23 ;  /* 0x001a4c1701007387 */ /* 0x0043e80000100800 */
[----:B0-----:R-:W2:Y:S04]  /*4f990*/  LDL R18, [R1+0xff0] ;  /* 0x000ff00001127983 */ /* 0x001ea80000100800 */
[----:B------:R-:W3:Y:S04]  /*4f9a0*/  LDL R22, [R1+0xfe8] ;  /* 0x000fe80001167983 */ /* 0x000ee80000100800 */
[----:B-1----:R-:W4:Y:S04]  /*4f9b0*/  LDL R23, [R1+0x218] ;  /* 0x0002180001177983 */ /* 0x002f280000100800 */
[----:B------:R-:W3:Y:S01]  /*4f9c0*/  LDL.LU R11, [R1+0x458] ;  /* 0x00045800010b7983 */ /* 0x000ee20000300800 */
[----:B------:R-:W-:Y:S01]  /*4f9d0*/  ISETP.LT.AND P3, PT, R27, c[0x0][0x178], !P1 ;  /* 0x00005e001b007a0c */ /* 0x000fe20004f61270 */
[----:B------:R-:W-:Y:S01]  /*4f9e0*/  IMAD.WIDE R4, R16, 0x2, R12 ;  /* 0x0000000210047825 */ /* 0x000fe200078e020c */
[----:B------:R-:W-:Y:S01]  /*4f9f0*/  PRMT R17, R28, 0x7632, R17 ;  /* 0x000076321c117816 */ /* 0x000fe20000000011 */
[----:B------:R-:W4:Y:S02]  /*4fa00*/  LDL.LU R19, [R1+0x1bc] ;  /* 0x0001bc0001137983 */ /* 0x000f240000300800 */
[----:B------:R-:W-:-:S02]  /*4fa10*/  IMAD.MOV.U32 R24, RZ, RZ, R25 ;  /* 0x000000ffff187224 */ /* 0x000fc400078e0019 */
[----:B------:R-:W4:Y:S04]  /*4fa20*/  LDL.LU R28, [R1+0x1ac] ;  /* 0x0001ac00011c7983 */ /* 0x000f280000300800 */
[----:B------:R-:W4:Y:S01]  /*4fa30*/  LDL.LU R25, [R1+0x18c] ;  /* 0x00018c0001197983 */ /* 0x000f220000300800 */
[----:B--2---:R-:W-:-:S03]  /*4fa40*/  ISETP.LT.AND P4, PT, R18, c[0x0][0x178], !P1 ;  /* 0x00005e0012007a0c */ /* 0x004fc60004f81270 */
[----:B---3--:R0:W-:Y:S02]  /*4fa50*/  @P3 STG.E.U16 [R4.64], R11 ;  /* 0x0000000b04003986 */ /* 0x0081e4000c101506 */
[----:B0-----:R-:W-:-:S08]  /*4fa60*/  IMAD.WIDE R4, R16, 0x2, R14 ;  /* 0x0000000210047825 */ /* 0x001fd000078e020e */
[----:B----4-:R0:W-:Y:S04]  /*4fa70*/  @P4 STG.E.U16 [R4.64], R23 ;  /* 0x0000001704004986 */ /* 0x0101e8000c101506 */
[----:B0-----:R-:W2:Y:S04]  /*4fa80*/  LDL.LU R23, [R1+0x1a4c] ;  /* 0x001a4c0001177983 */ /* 0x001ea80000300800 */
[----:B------:R-:W3:Y:S01]  /*4fa90*/  LDL.LU R5, [R1+0x218] ;  /* 0x0002180001057983 */ /* 0x000ee20000300800 */
[----:B------:R-:W-:Y:S02]  /*4faa0*/  ISETP.LT.AND P1, PT, R29, c[0x0][0x178], !P1 ;  /* 0x00005e001d007a0c */ /* 0x000fe40004f21270 */
[----:B------:R-:W-:-:S02]  /*4fab0*/  ISETP.LT.AND P6, PT, R22, c[0x0][0x178], !P5 ;  /* 0x00005e0016007a0c */ /* 0x000fc40006fc1270 */
[----:B------:R-:W-:Y:S02]  /*4fac0*/  IADD3 R6, R26, 0x59, RZ ;  /* 0x000000591a067810 */ /* 0x000fe40007ffe0ff */
[----:B------:R-:W-:Y:S02]  /*4fad0*/  IADD3 R0, R16, c[0x0][0x198], RZ ;  /* 0x0000660010007a10 */ /* 0x000fe40007ffe0ff */
[----:B------:R-:W-:Y:S01]  /*4fae0*/  ISETP.GE.AND P0, PT, R6, c[0x0][0x17c], PT ;  /* 0x00005f0006007a0c */ /* 0x000fe20003f06270 */
[----:B------:R-:W-:Y:S01]  /*4faf0*/  IMAD.WIDE R6, R16, 0x2, R20 ;  /* 0x0000000210067825 */ /* 0x000fe200078e0214 */
[----:B------:R-:W-:-:S03]  /*4fb00*/  ISETP.LT.AND P3, PT, R27, c[0x0][0x178], !P5 ;  /* 0x00005e001b007a0c */ /* 0x000fc60006f61270 */
[----:B------:R-:W-:Y:S01]  /*4fb10*/  IMAD.WIDE R8, R0, 0x2, R2 ;  /* 0x0000000200087825 */ /* 0x000fe200078e0202 */
[----:B------:R-:W-:-:S03]  /*4fb20*/  PRMT R16, R11, 0x7632, R16 ;  /* 0x000076320b107816 */ /* 0x000fc60000000010 */
[----:B------:R-:W-:Y:S01]  /*4fb30*/  IMAD.WIDE R10, R0, 0x2, R12 ;  /* 0x00000002000a7825 */ /* 0x000fe200078e020c */
[----:B--2---:R-:W-:Y:S01]  /*4fb40*/  @P1 STG.E.U16 [R6.64], R23 ;  /* 0x0000001706001986 */ /* 0x004fe2000c101506 */
[----:B------:R-:W-:-:S03]  /*4fb50*/  ISETP.LT.AND P1, PT, R18, c[0x0][0x178], !P5 ;  /* 0x00005e0012007a0c */ /* 0x000fc60006f21270 */
[----:B------:R0:W-:Y:S01]  /*4fb60*/  @P6 STG.E.U16 [R8.64], R17 ;  /* 0x0000001108006986 */ /* 0x0001e2000c101506 */
[----:B------:R-:W-:-:S03]  /*4fb70*/  ISETP.LT.AND P5, PT, R29, c[0x0][0x178], !P5 ;  /* 0x00005e001d007a0c */ /* 0x000fc60006fa1270 */
[----:B------:R1:W-:Y:S01]  /*4fb80*/  @P3 STG.E.U16 [R10.64], R16 ;  /* 0x000000100a003986 */ /* 0x0003e2000c101506 */
[----:B------:R-:W-:Y:S02]  /*4fb90*/  ISETP.LT.AND P3, PT, R22, c[0x0][0x178], !P2 ;  /* 0x00005e0016007a0c */ /* 0x000fe40005761270 */
[----:B0-----:R-:W-:Y:S02]  /*4fba0*/  PRMT R9, R23, 0x7632, R9 ;  /* 0x0000763217097816 */ /* 0x001fe40000000009 */
[----:B------:R-:W2:Y:S01]  /*4fbb0*/  LDL.LU R23, [R1+0x17c] ;  /* 0x00017c0001177983 */ /* 0x000ea20000300800 */
[----:B---3--:R-:W-:Y:S01]  /*4fbc0*/  PRMT R8, R5, 0x7632, R8 ;  /* 0x0000763205087816 */ /* 0x008fe20000000008 */
[C---:B------:R-:W-:Y:S01]  /*4fbd0*/  IMAD.WIDE R4, R0.reuse, 0x2, R14 ;  /* 0x0000000200047825 */ /* 0x040fe200078e020e */
[----:B------:R-:W-:Y:S02]  /*4fbe0*/  ISETP.LT.AND P6, PT, R27, c[0x0][0x178], !P2 ;  /* 0x00005e001b007a0c */ /* 0x000fe400057c1270 */
[C---:B-1----:R-:W-:Y:S01]  /*4fbf0*/  IADD3 R11, R0.reuse, c[0x0][0x198], RZ ;  /* 0x00006600000b7a10 */ /* 0x042fe20007ffe0ff */
[----:B------:R-:W-:Y:S01]  /*4fc00*/  IMAD.WIDE R6, R0, 0x2, R20 ;  /* 0x0000000200067825 */ /* 0x000fe200078e0214 */
[----:B------:R0:W-:Y:S01]  /*4fc10*/  @P1 STG.E.U16 [R4.64], R8 ;  /* 0x0000000804001986 */ /* 0x0001e2000c101506 */
[----:B------:R-:W-:-:S03]  /*4fc20*/  IADD3 R10, R26, 0x5a, RZ ;  /* 0x0000005a1a0a7810 */ /* 0x000fc60007ffe0ff */
[----:B------:R1:W-:Y:S01]  /*4fc30*/  @P5 STG.E.U16 [R6.64], R9 ;  /* 0x0000000906005986 */ /* 0x0003e2000c101506 */
[----:B------:R-:W-:Y:S02]  /*4fc40*/  ISETP.GE.AND P1, PT, R10, c[0x0][0x17c], PT ;  /* 0x00005f000a007a0c */ /* 0x000fe40003f26270 */
[----:B------:R-:W-:Y:S01]  /*4fc50*/  PRMT R10, R28, 0x7632, R10 ;  /* 0x000076321c0a7816 */ /* 0x000fe2000000000a */
[----:B0-----:R-:W-:-:S04]  /*4fc60*/  IMAD.WIDE R4, R11, 0x2, R12 ;  /* 0x000000020b047825 */ /* 0x001fc800078e020c */
[----:B-1----:R-:W-:Y:S01]  /*4fc70*/  IMAD.WIDE R8, R11, 0x2, R2 ;  /* 0x000000020b087825 */ /* 0x002fe200078e0202 */
[----:B------:R-:W-:-:S04]  /*4fc80*/  PRMT R0, R19, 0x7632, R0 ;  /* 0x0000763213007816 */ /* 0x000fc80000000000 */
[----:B------:R-:W-:Y:S04]  /*4fc90*/  @P3 STG.E.U16 [R8.64], R19 ;  /* 0x0000001308003986 */ /* 0x000fe8000c101506 */
[----:B------:R0:W-:Y:S04]  /*4fca0*/  @P6 STG.E.U16 [R4.64], R28 ;  /* 0x0000001c04006986 */ /* 0x0001e8000c101506 */
[----:B0-----:R-:W3:Y:S04]  /*4fcb0*/  LDL.LU R28, [R1+0x42c] ;  /* 0x00042c00011c7983 */ /* 0x001ee80000300800 */
[----:B------:R-:W4:Y:S01]  /*4fcc0*/  LDL.LU R19, [R1+0x1ec] ;  /* 0x0001ec0001137983 */ /* 0x000f220000300800 */
[----:B------:R-:W-:-:S02]  /*4fcd0*/  ISETP.LT.AND P4, PT, R18, c[0x0][0x178], !P2 ;  /* 0x00005e0012007a0c */ /* 0x000fc40005781270 */
        /* <DEDUP_REMOVED lines=8> */
[----:B------:R-:W-:Y:S02]  /*4fd60*/  ISETP.LT.AND P0, PT, R29, c[0x0][0x178], !P0 ;  /* 0x00005e001d007a0c */ /* 0x000fe40004701270 */
[C---:B------:R-:W-:Y:S02]  /*4fd70*/  IADD3 R16, R26.reuse, 0x5b, RZ ;  /* 0x0000005b1a107810 */ /* 0x040fe40007ffe0ff */
[----:B------:R-:W-:Y:S01]  /*4fd80*/  IADD3 R17, R26, 0x5c, RZ ;  /* 0x0000005c1a117810 */ /* 0x000fe20007ffe0ff */
[----:B0-----:R-:W-:Y:S01]  /*4fd90*/  IMAD.WIDE R6, R11, 0x2, R12 ;  /* 0x000000020b067825 */ /* 0x001fe200078e020c */
[----:B------:R-:W-:Y:S02]  /*4fda0*/  ISETP.GE.AND P5, PT, R16, c[0x0][0x17c], PT ;  /* 0x00005f0010007a0c */ /* 0x000fe40003fa6270 */
[----:B------:R-:W-:Y:S01]  /*4fdb0*/  PRMT R16, R25, 0x7632, R16 ;  /* 0x0000763219107816 */ /* 0x000fe20000000010 */
[----:B------:R-:W-:Y:S01]  /*4fdc0*/  IMAD.WIDE R8, R11, 0x2, R14 ;  /* 0x000000020b087825 */ /* 0x000fe200078e020e */
[----:B------:R-:W4:Y:S04]  /*4fdd0*/  LDL.LU R25, [R1+0x1cc] ;  /* 0x0001cc0001197983 */ /* 0x000f280000300800 */
[----:B--2---:R0:W-:Y:S01]  /*4fde0*/  @P2 STG.E.U16 [R4.64], R23 ;  /* 0x0000001704002986 */ /* 0x0041e2000c101506 */
[----:B------:R-:W-:-:S02]  /*4fdf0*/  ISETP.GE.AND P2, PT, R17, c[0x0][0x17c], PT ;  /* 0x00005f0011007a0c */ /* 0x000fc40003f46270 */
[----:B------:R-:W-:Y:S01]  /*4fe00*/  PRMT R17, R23, 0x7632, R17 ;  /* 0x0000763217117816 */ /* 0x000fe20000000011 */
[----:B0-----:R-:W-:Y:S01]  /*4fe10*/  IMAD.WIDE R4, R11, 0x2, R2 ;  /* 0x000000020b047825 */ /* 0x001fe200078e0202 */
[----:B------:R-:W2:Y:S04]  /*4fe20*/  LDL.LU R23, [R1+0x43c] ;  /* 0x00043c0001177983 */ /* 0x000ea80000300800 */
[----:B------:R0:W-:Y:S01]  /*4fe30*/  @P3 STG.E.U16 [R4.64], R0 ;  /* 0x0000000004003986 */ /* 0x0001e2000c101506 */
[----:B------:R-:W-:-:S03]  /*4fe40*/  ISETP.LT.AND P3, PT, R27, c[0x0][0x178], !P1 ;  /* 0x00005e001b007a0c */ /* 0x000fc60004f61270 */
[----:B------:R1:W-:Y:S01]  /*4fe50*/  @P6 STG.E.U16 [R6.64], R10 ;  /* 0x0000000a06006986 */ /* 0x0003e2000c101506 */
[----:B------:R-:W-:-:S03]  /*4fe60*/  ISETP.LT.AND P6, PT, R22, c[0x0][0x178], !P1 ;  /* 0x00005e0016007a0c */ /* 0x000fc60004fc1270 */
[----:B------:R1:W-:Y:S01]  /*4fe70*/  @P4 STG.E.U16 [R8.64], R16 ;  /* 0x0000001008004986 */ /* 0x0003e2000c101506 */
[C---:B0-----:R-:W-:Y:S01]  /*4fe80*/  IMAD.WIDE R4, R11.reuse, 0x2, R20 ;  /* 0x000000020b047825 */ /* 0x041fe200078e0214 */
[----:B------:R-:W-:Y:S02]  /*4fe90*/  IADD3 R0, R11, c[0x0][0x198], RZ ;  /* 0x000066000b007a10 */ /* 0x000fe40007ffe0ff */
[----:B-1----:R-:W-:Y:S02]  /*4fea0*/  IADD3 R6, R26, 0x5d, RZ ;  /* 0x0000005d1a067810 */ /* 0x002fe40007ffe0ff */
[----:B------:R-:W-:Y:S01]  /*4feb0*/  @P0 STG.E.U16 [R4.64], R17 ;  /* 0x0000001104000986 */ /* 0x000fe2000c101506 */
[----:B------:R-:W-:Y:S01]  /*4fec0*/  IMAD.WIDE R8, R0, 0x2, R2 ;  /* 0x0000000200087825 */ /* 0x000fe200078e0202 */
[----:B------:R-:W-:-:S03]  /*4fed0*/  ISETP.GE.AND P0, PT, R6, c[0x0][0x17c], PT ;  /* 0x00005f0006007a0c */ /* 0x000fc60003f06270 */
[----:B------:R-:W-:Y:S01]  /*4fee0*/  IMAD.WIDE R6, R0, 0x2, R12 ;  /* 0x0000000200067825 */ /* 0x000fe200078e020c */
[----:B---3--:R-:W-:Y:S04]  /*4fef0*/  @P6 STG.E.U16 [R8.64], R28 ;  /* 0x0000001c08006986 */ /* 0x008fe8000c101506 */
[----:B----4-:R0:W-:Y:S04]  /*4ff00*/  @P3 STG.E.U16 [R6.64], R19 ;  /* 0x0000001306003986 */ /* 0x0101e8000c101506 */
[----:B0-----:R-:W3:Y:S01]  /*4ff10*/  LDL.LU R7, [R1+0x19c] ;  /* 0x00019c0001077983 */ /* 0x001ee20000300800 */
[----:B------:R-:W-:-:S02]  /*4ff20*/  ISETP.LT.AND P4, PT, R18, c[0x0][0x178], !P1 ;  /* 0x00005e0012007a0c */ /* 0x000fc40004f81270 */
[----:B------:R-:W-:Y:S01]  /*4ff30*/  ISETP.LT.AND P1, PT, R29, c[0x0][0x178], !P1 ;  /* 0x00005e001d007a0c */ /* 0x000fe20004f21270 */
[----:B------:R-:W-:-:S04]  /*4ff40*/  IMAD.WIDE R4, R0, 0x2, R14 ;  /* 0x0000000200047825 */ /* 0x000fc800078e020e */
[----:B------:R-:W-:Y:S01]  /*4ff50*/  IMAD.WIDE R8, R0, 0x2, R20 ;  /* 0x0000000200087825 */ /* 0x000fe200078e0214 */
[----:B------:R-:W-:Y:S02]  /*4ff60*/  ISETP.LT.AND P3, PT, R22, c[0x0][0x178], !P5 ;  /* 0x00005e0016007a0c */ /* 0x000fe40006f61270 */
[----:B------:R-:W-:Y:S02]  /*4ff70*/  IADD3 R0, R0, c[0x0][0x198], RZ ;  /* 0x0000660000007a10 */ /* 0x000fe40007ffe0ff */
[----:B------:R-:W-:Y:S01]  /*4ff80*/  IADD3 R10, R26, 0x5e, RZ ;  /* 0x0000005e1a0a7810 */ /* 0x000fe20007ffe0ff */
[----:B------:R0:W-:Y:S01]  /*4ff90*/  @P4 STG.E.U16 [R4.64], R25 ;  /* 0x0000001904004986 */ /* 0x0001e2000c101506 */
[----:B------:R-:W-:Y:S02]  /*4ffa0*/  ISETP.LT.AND P4, PT, R27, c[0x0][0x178], !P5 ;  /* 0x00005e001b007a0c */ /* 0x000fe40006f81270 */
[----:B------:R-:W-:Y:S02]  /*4ffb0*/  ISETP.GE.AND P6, PT, R10, c[0x0][0x17c], PT ;  /* 0x00005f000a007a0c */ /* 0x000fe40003fc6270 */
[----:B------:R-:W-:-:S02]  /*4ffc0*/  PRMT R16, R28, 0x7632, R16 ;  /* 0x000076321c107816 */ /* 0x000fc40000000010 */
[----:B------:R-:W-:Y:S01]  /*4ffd0*/  PRMT R17, R19, 0x7632, R17 ;  /* 0x0000763213117816 */ /* 0x000fe20000000011 */
[----:B------:R-:W4:Y:S01]  /*4ffe0*/  LDL.LU R28, [R1+0x1a48] ;  /* 0x001a4800011c7983 */ /* 0x000f220000300800 */
[----:B------:R-:W-:Y:S01]  /*4fff0*/  PRMT R11, R25, 0x7632, R11 ;  /* 0x00007632190b7816 */ /* 0x000fe2000000000b */
[----:B0-----:R-:W-:Y:S02]  /*50000*/  IMAD.WIDE R4, R0, 0x2, R2 ;  /* 0x0000000200047825 */ /* 0x001fe400078e0202 */
[----:B------:R-:W2:Y:S04]  /*50010*/  LDL.LU R19, [R1+0x1dc] ;  /* 0x0001dc0001137983 */ /* 0x000ea80000300800 */
[----:B------:R-:W2:Y:S04]  /*50020*/  LDL.LU R25, [R1+0x16c] ;  /* 0x00016c0001197983 */ /* 0x000ea80000300800 */
[----:B---3--:R0:W-:Y:S01]  /*50030*/  @P1 STG.E.U16 [R8.64], R7 ;  /* 0x0000000708001986 */ /* 0x0081e2000c101506 */
[----:B------:R-:W-:Y:S01]  /*50040*/  ISETP.LT.AND P1, PT, R18, c[0x0][0x178], !P5 ;  /* 0x00005e0012007a0c */ /* 0x000fe20006f21270 */
[----:B0-----:R-:W-:-:S02]  /*50050*/  IMAD.MOV.U32 R9, RZ, RZ, R7 ;  /* 0x000000ffff097224 */ /* 0x001fc400078e0007 */
[----:B------:R-:W-:-:S03]  /*50060*/  IMAD.WIDE R6, R0, 0x2, R12 ;  /* 0x0000000200067825 */ /* 0x000fc600078e020c */
[----:B------:R-:W-:Y:S01]  /*50070*/  PRMT R10, R9, 0x7632, R10 ;  /* 0x00007632090a7816 */ /* 0x000fe2000000000a */
[C---:B------:R-:W-:Y:S01]  /*50080*/  IMAD.WIDE R8, R0.reuse, 0x2, R14 ;  /* 0x0000000200087825 */ /* 0x040fe200078e020e */
[----:B------:R-:W-:Y:S04]  /*50090*/  @P3 STG.E.U16 [R4.64], R16 ;  /* 0x0000001004003986 */ /* 0x000fe8000c101506 */
[----:B------:R-:W-:Y:S04]  /*500a0*/  @P4 STG.E.U16 [R6.64], R17 ;  /* 0x0000001106004986 */ /* 0x000fe8000c101506 */
[----:B------:R0:W-:Y:S04]  /*500b0*/  @P1 STG.E.U16 [R8.64], R11 ;  /* 0x0000000b08001986 */ /* 0x0001e8000c101506 */
[----:B0-----:R-:W3:Y:S01]  /*500c0*/  LDL.LU R11, [R1+0x1fc] ;  /* 0x0001fc00010b7983 */ /* 0x001ee20000300800 */
[----:B------:R-:W-:Y:S01]  /*500d0*/  ISETP.LT.AND P5, PT, R29, c[0x0][0x178], !P5 ;  /* 0x00005e001d007a0c */ /* 0x000fe20006fa1270 */
[----:B------:R-:W-:Y:S01]  /*500e0*/  IMAD.WIDE R4, R0, 0x2, R20 ;  /* 0x0000000200047825 */ /* 0x000fe200078e0214 */
[----:B------:R-:W-:-:S02]  /*500f0*/  ISETP.LT.AND P3, PT, R22, c[0x0][0x178], !P2 ;  /* 0x00005e0016007a0c */ /* 0x000fc40005761270 */
[----:B------:R-:W-:Y:S02]  /*50100*/  ISETP.LT.AND P4, PT, R27, c[0x0][0x178], !P2 ;  /* 0x00005e001b007a0c */ /* 0x000fe40005781270 */
[----:B------:R-:W-:Y:S02]  /*50110*/  IADD3 R0, R0, c[0x0][0x198], RZ ;  /* 0x0000660000007a10 */ /* 0x000fe40007ffe0ff */
[----:B------:R-:W-:-:S05]  /*50120*/  IADD3 R8, R26, 0x5f, RZ ;  /* 0x0000005f1a087810 */ /* 0x000fca0007ffe0ff */
[----:B------:R0:W-:Y:S01]  /*50130*/  @P5 STG.E.U16 [R4.64], R10 ;  /* 0x0000000a04005986 */ /* 0x0001e2000c101506 */
[----:B------:R-:W-:Y:S01]  /*50140*/  ISETP.LT.AND P5, PT, R18, c[0x0][0x178], !P2 ;  /* 0x00005e0012007a0c */ /* 0x000fe200057a1270 */
[----:B------:R-:W-:Y:S01]  /*50150*/  IMAD.WIDE R6, R0, 0x2, R2 ;  /* 0x0000000200067825 */ /* 0x000fe200078e0202 */
[----:B------:R-:W-:Y:S02]  /*50160*/  ISETP.LT.AND P2, PT, R29, c[0x0][0x178], !P2 ;  /* 0x00005e001d007a0c */ /* 0x000fe40005741270 */
[----:B------:R-:W-:Y:S02]  /*50170*/  ISETP.GE.AND P1, PT, R8, c[0x0][0x17c], PT ;  /* 0x00005f0008007a0c */ /* 0x000fe40003f26270 */
[----:B------:R-:W-:Y:S01]  /*50180*/  IADD3 R8, R26, 0x60, RZ ;  /* 0x000000601a087810 */ /* 0x000fe20007ffe0ff */
[----:B--2---:R1:W-:Y:S01]  /*50190*/  @P3 STG.E.U16 [R6.64], R23 ;  /* 0x0000001706003986 */ /* 0x0043e2000c101506 */
[----:B0-----:R-:W-:Y:S02]  /*501a0*/  IMAD.WIDE R4, R0, 0x2, R12 ;  /* 0x0000000200047825 */ /* 0x001fe400078e020c */
[----:B------:R-:W-:-:S02]  /*501b0*/  ISETP.GE.AND P3, PT, R8, c[0x0][0x17c], PT ;  /* 0x00005f0008007a0c */ /* 0x000fc40003f66270 */
[----:B------:R-:W-:Y:S01]  /*501c0*/  PRMT R8, R23, 0x7632, R8 ;  /* 0x0000763217087816 */ /* 0x000fe20000000008 */
[----:B-1----:R-:W-:Y:S01]  /*501d0*/  IMAD.WIDE R6, R0, 0x2, R14 ;  /* 0x0000000200067825 */ /* 0x002fe200078e020e */
[----:B------:R-:W-:-:S03]  /*501e0*/  PRMT R16, R19, 0x7632, R16 ;  /* 0x0000763213107816 */ /* 0x000fc60000000010 */
[----:B------:R-:W-:Y:S01]  /*501f0*/  IMAD.MOV.U32 R23, RZ, RZ, R24 ;  /* 0x000000ffff177224 */ /* 0x000fe200078e0018 */
[----:B------:R-:W-:Y:S01]  /*50200*/  PRMT R9, R25, 0x7632, R9 ;  /* 0x0000763219097816 */ /* 0x000fe20000000009 */
[----:B------:R-:W2:Y:S04]  /*50210*/  LDL.LU R24, [R1+0x44c] ;  /* 0x00044c0001187983 */ /* 0x000ea80000300800 */
[----:B---3--:R0:W-:Y:S04]  /*50220*/  @P4 STG.E.U16 [R4.64], R11 ;  /* 0x0000000b04004986 */ /* 0x0081e8000c101506 */
[----:B------:R1:W-:Y:S01]  /*50230*/  @P5 STG.E.U16 [R6.64], R19 ;  /* 0x0000001306005986 */ /* 0x0003e2000c101506 */
[----:B0-----:R-:W-:-:S03]  /*50240*/  IMAD.WIDE R4, R0, 0x2, R20 ;  /* 0x0000000200047825 */ /* 0x001fc600078e0214 */
[----:B-1----:R-:W3:Y:S04]  /*50250*/  LDL.LU R19, [R1+0x21c] ;  /* 0x00021c0001137983 */ /* 0x002ee80000300800 */
[----:B------:R0:W-:Y:S04]  /*50260*/  @P2 STG.E.U16 [R4.64], R25 ;  /* 0x0000001904002986 */ /* 0x0001e8000c101506 */
[----:B0-----:R-:W3:Y:S01]  /*50270*/  LDL.LU R25, [R1+0x20c] ;  /* 0x00020c0001197983 */ /* 0x001ee20000300800 */
[----:B------:R-:W-:Y:S02]  /*50280*/  ISETP.LT.AND P4, PT, R22, c[0x0][0x178], !P0 ;  /* 0x00005e0016007a0c */ /* 0x000fe40004781270 */
[----:B------:R-:W-:-:S02]  /*50290*/  IADD3 R0, R0, c[0x0][0x198], RZ ;  /* 0x0000660000007a10 */ /* 0x000fc40007ffe0ff */
[----:B------:R-:W-:Y:S02]  /*502a0*/  ISETP.LT.AND P5, PT, R27, c[0x0][0x178], !P0 ;  /* 0x00005e001b007a0c */ /* 0x000fe400047a1270 */
[----:B------:R-:W-:Y:S01]  /*502b0*/  ISETP.LT.AND P2, PT, R18, c[0x0][0x178], !P0 ;  /* 0x00005e0012007a0c */ /* 0x000fe20004741270 */
[C---:B------:R-:W-:Y:S01]  /*502c0*/  IMAD.WIDE R4, R0.reuse, 0x2, R2 ;  /* 0x0000000200047825 */ /* 0x040fe200078e0202 */
[----:B------:R-:W-:Y:S02]  /*502d0*/  ISETP.LT.AND P0, PT, R29, c[0x0][0x178], !P0 ;  /* 0x00005e001d007a0c */ /* 0x000fe40004701270 */
[----:B------:R-:W-:Y:S01]  /*502e0*/  PRMT R10, R11, 0x7632, R10 ;  /* 0x000076320b0a7816 */ /* 0x000fe2000000000a */
[----:B------:R-:W-:Y:S02]  /*502f0*/  IMAD.WIDE R6, R0, 0x2, R12 ;  /* 0x0000000200067825 */ /* 0x000fe400078e020c */
[----:B------:R0:W-:Y:S01]  /*50300*/  @P4 STG.E.U16 [R4.64], R8 ;  /* 0x0000000804004986 */ /* 0x0001e2000c101506 */
[----:B------:R-:W-:-:S02]  /*50310*/  ISETP.LT.AND P4, PT, R22, c[0x0][0x178], !P6 ;  /* 0x00005e0016007a0c */ /* 0x000fc40007781270 */
[C---:B------:R-:W-:Y:S01]  /*50320*/  IADD3 R11, R0.reuse, c[0x0][0x198], RZ ;  /* 0x00006600000b7a10 */ /* 0x040fe20007ffe0ff */
[----:B------:R1:W-:Y:S01]  /*50330*/  @P5 STG.E.U16 [R6.64], R10 ;  /* 0x0000000a06005986 */ /* 0x0003e2000c101506 */
[----:B0-----:R-:W-:-:S04]  /*50340*/  IMAD.WIDE R4, R0, 0x2, R14 ;  /* 0x0000000200047825 */ /* 0x001fc800078e020e */
[----:B-1----:R-:W-:Y:S01]  /*50350*/  IMAD.WIDE R6, R0, 0x2, R20 ;  /* 0x0000000200067825 */ /* 0x002fe200078e0214 */
[----:B------:R0:W-:Y:S01]  /*50360*/  @P2 STG.E.U16 [R4.64], R16 ;  /* 0x0000001004002986 */ /* 0x0001e2000c101506 */
[----:B------:R-:W-:Y:S02]  /*50370*/  IADD3 R8, R26, 0x61, RZ ;  /* 0x000000611a087810 */ /* 0x000fe40007ffe0ff */
[----:B------:R-:W-:Y:S01]  /*50380*/  ISETP.LT.AND P2, PT, R27, c[0x0][0x178], !P6 ;  /* 0x00005e001b007a0c */ /* 0x000fe20007741270 */
[----:B------:R-:W-:Y:S01]  /*50390*/  STL.64 [R1+0x1a40], R26 ;  /* 0x001a401a01007387 */ /* 0x000fe20000100a00 */
[----:B--2---:R-:W-:-:S03]  /*503a0*/  PRMT R10, R24, 0x7632, R10 ;  /* 0x00007632180a7816 */ /* 0x004fc6000000000a */
[----:B------:R1:W-:Y:S01]  /*503b0*/  @P0 STG.E.U16 [R6.64], R9 ;  /* 0x0000000906000986 */ /* 0x0003e2000c101506 */
[----:B0-----:R-:W-:-:S05]  /*503c0*/  IMAD.WIDE R4, R11, 0x2, R2 ;  /* 0x000000020b047825 */ /* 0x001fca00078e0202 */
[----:B------:R-:W-:Y:S01]  /*503d0*/  @P4 STG.E.U16 [R4.64], R24 ;  /* 0x0000001804004986 */ /* 0x000fe2000c101506 */
[----:B-1----:R-:W-:-:S03]  /*503e0*/  IMAD.MOV.U32 R7, RZ, RZ, R23 ;  /* 0x000000ffff077224 */ /* 0x002fc600078e0017 */
[----:B---3--:R-:W-:Y:S04]  /*503f0*/  STL [R1+0x1a3c], R25 ;  /* 0x001a3c1901007387 */ /* 0x008fe80000100800 */
[----:B----4-:R-:W0:Y:S04]  /*50400*/  LDS.128 R24, [R28] ;  /* 0x000000001c187984 */ /* 0x010e280000000c00 */
[----:B------:R-:W2:Y:S04]  /*50410*/  LDL.LU R23, [R1+0x240] ;  /* 0x0002400001177983 */ /* 0x000ea80000300800 */
[----:B0-----:R-:W-:Y:S04]  /*50420*/  STL [R1+0x4], R25 ;  /* 0x0000041901007387 */ /* 0x001fe80000100800 */
[----:B------:R0:W-:Y:S04]  /*50430*/  STL.64 [R1+0x8], R26 ;  /* 0x0000081a01007387 */ /* 0x0001e80000100a00 */
[----:B0-----:R-:W3:Y:S04]  /*50440*/  LDL.LU.64 R26, [R1+0x1a40] ;  /* 0x001a4000011a7983 */ /* 0x001ee80000300a00 */
[----:B------:R-:W4:Y:S01]  /*50450*/  LDL.LU R25, [R1+0x1a3c] ;  /* 0x001a3c0001197983 */ /* 0x000f220000300800 */
[----:B------:R-:W-:Y:S01]  /*50460*/  ISETP.LT.AND P0, PT, R18, c[0x0][0x178], !P6 ;  /* 0x00005e0012007a0c */ /* 0x000fe20007701270 */
[----:B------:R-:W-:Y:S01]  /*50470*/  IMAD.MOV.U32 R28, RZ, RZ, R7 ;  /* 0x000000ffff1c7224 */ /* 0x000fe200078e0007 */
[----:B------:R-:W-:Y:S01]  /*50480*/  ISETP.GE.AND P5, PT, R8, c[0x0][0x17c], PT ;  /* 0x00005f0008007a0c */ /* 0x000fe20003fa6270 */
[----:B------:R-:W-:Y:S01]  /*50490*/  IMAD.WIDE R8, R11, 0x2, R12 ;  /* 0x000000020b087825 */ /* 0x000fe200078e020c */
[----:B------:R-:W-:-:S02]  /*504a0*/  ISETP.LT.AND P6, PT, R29, c[0x0][0x178], !P6 ;  /* 0x00005e001d007a0c */ /* 0x000fc400077c1270 */
[----:B------:R-:W-:Y:S01]  /*504b0*/  ISETP.LT.AND P4, PT, R22, c[0x0][0x178], !P1 ;  /* 0x00005e0016007a0c */ /* 0x000fe20004f81270 */
[----:B------:R-:W-:Y:S01]  /*504c0*/  IMAD.WIDE R4, R11, 0x2, R14 ;  /* 0x000000020b047825 */ /* 0x000fe200078e020e */
[----:B------:R0:W-:Y:S01]  /*504d0*/  @P2 STG.E.U16 [R8.64], R28 ;  /* 0x0000001c08002986 */ /* 0x0001e2000c101506 */
[----:B------:R-:W-:Y:S02]  /*504e0*/  PRMT R0, R7, 0x7632, R0 ;  /* 0x0000763207007816 */ /* 0x000fe40000000000 */
[C---:B------:R-:W-:Y:S02]  /*504f0*/  IMAD.WIDE R6, R11.reuse, 0x2, R20 ;  /* 0x000000020b067825 */ /* 0x040fe400078e0214 */
[----:B------:R1:W-:Y:S01]  /*50500*/  @P0 STG.E.U16 [R4.64], R19 ;  /* 0x0000001304000986 */ /* 0x0003e2000c101506 */
[----:B0-----:R-:W-:-:S05]  /*50510*/  IADD3 R8, R11, c[0x0][0x198], RZ ;  /* 0x000066000b087a10 */ /* 0x001fca0007ffe0ff */
[----:B-1----:R-:W-:Y:S01]  /*50520*/  IMAD.WIDE R4, R8, 0x2, R2 ;  /* 0x0000000208047825 */ /* 0x002fe200078e0202 */
[----:B------:R-:W-:Y:S02]  /*50530*/  ISETP.LT.AND P2, PT, R18, c[0x0][0x178], !P1 ;  /* 0x00005e0012007a0c */ /* 0x000fe40004f41270 */
[----:B---3--:R-:W-:Y:S01]  /*50540*/  ISETP.LT.AND P0, PT, R27, c[0x0][0x178], !P1 ;  /* 0x00005e001b007a0c */ /* 0x008fe20004f01270 */
[----:B----4-:R-:W-:Y:S01]  /*50550*/  @P6 STG.E.U16 [R6.64], R25 ;  /* 0x0000001906006986 */ /* 0x010fe2000c101506 */
[----:B------:R-:W-:-:S03]  /*50560*/  ISETP.LT.AND P1, PT, R29, c[0x0][0x178], !P1 ;  /* 0x00005e001d007a0c */ /* 0x000fc60004f21270 */
[----:B------:R0:W-:Y:S01]  /*50570*/  @P4 STG.E.U16 [R4.64], R10 ;  /* 0x0000000a04004986 */ /* 0x0001e2000c101506 */
[----:B------:R-:W-:-:S03]  /*50580*/  PRMT R17, R25, 0x7632, R17 ;  /* 0x0000763219117816 */ /* 0x000fc60000000011 */
[----:B------:R-:W3:Y:S04]  /*50590*/  LDL.LU R29, [R1+0x1a38] ;  /* 0x001a3800011d7983 */ /* 0x000ee80000300800 */
[----:B------:R-:W4:Y:S01]  /*505a0*/  LDL.LU R28, [R1+0x230] ;  /* 0x00023000011c7983 */ /* 0x000f220000300800 */
[----:B0-----:R-:W-:-:S03]  /*505b0*/  IMAD.WIDE R4, R8, 0x2, R12 ;  /* 0x0000000208047825 */ /* 0x001fc600078e020c */
[----:B------:R-:W3:Y:S04]  /*505c0*/  LDL.LU R25, [R1+0x220] ;  /* 0x0002200001197983 */ /* 0x000ee80000300800 */
[----:B------:R0:W-:Y:S04]  /*505d0*/  @P0 STG.E.U16 [R4.64], R0 ;  /* 0x0000000004000986 */ /* 0x0001e8000c101506 */
[----:B0-----:R-:W3:Y:S01]  /*505e0*/  LDL R5, [R1+0xff0] ;  /* 0x000ff00001057983 */ /* 0x001ee20000100800 */
[----:B------:R-:W-:Y:S01]  /*505f0*/  PRMT R16, R19, 0x7632, R16 ;  /* 0x0000763213107816 */ /* 0x000fe20000000010 */
[----:B------:R-:W-:-:S05]  /*50600*/  IMAD.WIDE R6, R8, 0x2, R14 ;  /* 0x0000000208067825 */ /* 0x000fca00078e020e */
[----:B------:R-:W-:Y:S01]  /*50610*/  @P2 STG.E.U16 [R6.64], R16 ;  /* 0x0000001006002986 */ /* 0x000fe2000c101506 */
[----:B------:R-:W-:-:S04]  /*50620*/  IADD3 R19, R26, 0x62, RZ ;  /* 0x000000621a137810 */ /* 0x000fc80007ffe0ff */
[----:B------:R-:W-:Y:S02]  /*50630*/  ISETP.GE.AND P4, PT, R19, c[0x0][0x17c], PT ;  /* 0x00005f0013007a0c */ /* 0x000fe40003f86270 */
[----:B------:R-:W4:Y:S01]  /*50640*/  LDL R19, [R1+0xff4] ;  /* 0x000ff40001137983 */ /* 0x000f220000100800 */
[C---:B------:R-:W-:Y:S01]  /*50650*/  IADD3 R18, R8.reuse, c[0x0][0x198], RZ ;  /* 0x0000660008127a10 */ /* 0x040fe20007ffe0ff */
[----:B------:R-:W-:Y:S01]  /*50660*/  IMAD.WIDE R8, R8, 0x2, R20 ;  /* 0x0000000208087825 */ /* 0x000fe200078e0214 */
[----:B------:R-:W-:-:S04]  /*50670*/  ISETP.LT.AND P6, PT, R22, c[0x0][0x178], !P3 ;  /* 0x00005e0016007a0c */ /* 0x000fc80005fc1270 */
[----:B------:R0:W-:Y:S01]  /*50680*/  @P1 STG.E.U16 [R8.64], R17 ;  /* 0x0000001108001986 */ /* 0x0001e2000c101506 */
[----:B------:R-:W-:Y:S01]  /*50690*/  ISETP.LT.AND P1, PT, R27, c[0x0][0x178], !P3 ;  /* 0x00005e001b007a0c */ /* 0x000fe20005f21270 */
[----:B------:R-:W-:-:S07]  /*506a0*/  IMAD.WIDE R10, R18, 0x2, R2 ;  /* 0x00000002120a7825 */ /* 0x000fce00078e0202 */
[----:B--2---:R1:W-:Y:S01]  /*506b0*/  @P6 STG.E.U16 [R10.64], R23 ;  /* 0x000000170a006986 */ /* 0x0043e2000c101506 */
[----:B0-----:R-:W-:-:S04]  /*506c0*/  IMAD.WIDE R8, R18, 0x2, R12 ;  /* 0x0000000212087825 */ /* 0x001fc800078e020c */
[----:B-1----:R-:W-:Y:S01]  /*506d0*/  IMAD.WIDE R10, R18, 0x2, R14 ;  /* 0x00000002120a7825 */ /* 0x002fe200078e020e */
[----:B---3--:R-:W-:Y:S02]  /*506e0*/  ISETP.LT.AND P2, PT, R5, c[0x0][0x178], !P3 ;  /* 0x00005e0005007a0c */ /* 0x008fe40005f41270 */
[----:B------:R0:W1:Y:S04]  /*506f0*/  LDS.128 R4, [R29] ;  /* 0x000000001d047984 */ /* 0x0000680000000c00 */
[----:B0-----:R-:W2:Y:S04]  /*50700*/  LDL R29, [R1+0xfe8] ;  /* 0x000fe800011d7983 */ /* 0x001ea80000100800 */
[----:B----4-:R-:W-:Y:S04]  /*50710*/  @P1 STG.E.U16 [R8.64], R28 ;  /* 0x0000001c08001986 */ /* 0x010fe8000c101506 */
[----:B------:R-:W-:Y:S01]  /*50720*/  @P2 STG.E.U16 [R10.64], R25 ;  /* 0x000000190a002986 */ /* 0x000fe2000c101506 */
[----:B------:R-:W-:-:S03]  /*50730*/  ISETP.LT.AND P2, PT, R27, c[0x0][0x178], !P5 ;  /* 0x00005e001b007a0c */ /* 0x000fc60006f41270 */
[----:B-1----:R-:W-:Y:S04]  /*50740*/  STL [R1+0x1a28], R5 ;  /* 0x001a280501007387 */ /* 0x002fe80000100800 */
[----:B------:R0:W-:Y:S04]  /*50750*/  STL [R1+0x1a30], R5 ;  /* 0x001a300501007387 */ /* 0x0001e80000100800 */
[----:B0-----:R-:W3:Y:S04]  /*50760*/  LDL R5, [R1+0xff4] ;  /* 0x000ff40001057983 */ /* 0x001ee80000100800 */
[----:B------:R0:W-:Y:S04]  /*50770*/  STL [R1+0x1a1c], R6 ;  /* 0x001a1c0601007387 */ /* 0x0001e80000100800 */
[----:B0-----:R-:W4:Y:S04]  /*50780*/  LDL R6, [R1+0xff0] ;  /* 0x000ff00001067983 */ /* 0x001f280000100800 */
[----:B------:R0:W-:Y:S04]  /*50790*/  STL [R1+0x1a14], R7 ;  /* 0x001a140701007387 */ /* 0x0001e80000100800 */
[----:B0-----:R-:W3:Y:S04]  /*507a0*/  LDL.LU R7, [R1+0x270] ;  /* 0x0002700001077983 */ /* 0x001ee80000300800 */
[----:B------:R-:W3:Y:S01]  /*507b0*/  LDL.LU R27, [R1+0x1a34] ;  /* 0x001a3400011b7983 */ /* 0x000ee20000300800 */
[----:B------:R-:W-:-:S02]  /*507c0*/  ISETP.LT.AND P3, PT, R19, c[0x0][0x178], !P3 ;  /* 0x00005e0013007a0c */ /* 0x000fc40005f61270 */
[----:B------:R-:W-:Y:S02]  /*507d0*/  ISETP.LT.AND P6, PT, R22, c[0x0][0x178], !P5 ;  /* 0x00005e0016007a0c */ /* 0x000fe40006fc1270 */
[C---:B------:R-:W-:Y:S01]  /*507e0*/  IADD3 R16, R18.reuse, c[0x0][0x198], RZ ;  /* 0x0000660012107a10 */ /* 0x040fe20007ffe0ff */
[----:B------:R-:W-:Y:S01]  /*507f0*/  IMAD.WIDE R18, R18, 0x2, R20 ;  /* 0x0000000212127825 */ /* 0x000fe200078e0214 */
[----:B------:R-:W-:-:S03]  /*50800*/  PRMT R0, R23, 0x7632, R0 ;  /* 0x0000763217007816 */ /* 0x000fc60000000000 */
[----:B------:R-:W-:-:S04]  /*50810*/  IMAD.WIDE R22, R16, 0x2, R2 ;  /* 0x0000000210167825 */ /* 0x000fc800078e0202 */
[----:B------:R-:W-:Y:S01]  /*50820*/  @P3 STG.E.U16 [R18.64], R24 ;  /* 0x0000001812003986 */ /* 0x000fe2000c101506 */
[----:B------:R-:W-:-:S03]  /*50830*/  IMAD.WIDE R8, R16, 0x2, R12 ;  /* 0x0000000210087825 */ /* 0x000fc600078e020c */
[----:B------:R0:W-:Y:S01]  /*50840*/  @P6 STG.E.U16 [R22.64], R0 ;  /* 0x0000000016006986 */ /* 0x0001e2000c101506 */
[----:B------:R-:W-:Y:S01]  /*50850*/  IMAD.WIDE R10, R16, 0x2, R14 ;  /* 0x00000002100a7825 */ /* 0x000fe200078e020e */
[----:B0-----:R-:W-:Y:S02]  /*50860*/  PRMT R0, R28, 0x7632, R0 ;  /* 0x000076321c007816 */ /* 0x001fe40000000000 */
[----:B------:R-:W-:Y:S01]  /*50870*/  PRMT R22, R25, 0x7632, R22 ;  /* 0x0000763219167816 */ /* 0x000fe20000000016 */
[----:B------:R-:W3:Y:S04]  /*50880*/  LDL.LU R28, [R1+0x250] ;  /* 0x00025000011c7983 */ /* 0x000ee80000300800 */
[----:B------:R0:W-:Y:S01]  /*50890*/  @P2 STG.E.U16 [R8.64], R0 ;  /* 0x0000000008002986 */ /* 0x0001e2000c101506 */
[----:B------:R-:W-:-:S02]  /*508a0*/  IADD3 R25, R26, 0x64, RZ ;  /* 0x000000641a197810 */ /* 0x000fc40007ffe0ff */
[----:B------:R-:W-:Y:S02]  /*508b0*/  IADD3 R17, R26, 0x63, RZ ;  /* 0x000000631a117810 */ /* 0x000fe40007ffe0ff */
[----:B------:R-:W-:Y:S02]  /*508c0*/  PRMT R23, R24, 0x7632, R23 ;  /* 0x0000763218177816 */ /* 0x000fe40000000017 */
[C---:B------:R-:W-:Y:S02]  /*508d0*/  IADD3 R24, R16.reuse, c[0x0][0x198], RZ ;  /* 0x0000660010187a10 */ /* 0x040fe40007ffe0ff */
[----:B------:R-:W-:Y:S01]  /*508e0*/  ISETP.GE.AND P0, PT, R17, c[0x0][0x17c], PT ;  /* 0x00005f0011007a0c */ /* 0x000fe20003f06270 */
[----:B------:R-:W-:Y:S01]  /*508f0*/  IMAD.WIDE R16, R16, 0x2, R20 ;  /* 0x0000000210107825 */ /* 0x000fe200078e0214 */
[----:B------:R-:W-:Y:S02]  /*50900*/  ISETP.GE.AND P1, PT, R25, c[0x0][0x17c], PT ;  /* 0x00005f0019007a0c */ /* 0x000fe40003f26270 */
[----:B------:R-:W3:Y:S01]  /*50910*/  LDL R25, [R1+0xfec] ;  /* 0x000fec0001197983 */ /* 0x000ee20000100800 */
[----:B------:R-:W-:Y:S01]  /*50920*/  IMAD.WIDE R18, R24, 0x2, R2 ;  /* 0x0000000218127825 */ /* 0x000fe200078e0202 */
[----:B--2---:R-:W-:-:S02]  /*50930*/  ISETP.LT.AND P6, PT, R29, c[0x0][0x178], !P4 ;  /* 0x00005e001d007a0c */ /* 0x004fc400067c1270 */
[----:B----4-:R-:W-:-:S13]  /*50940*/  ISETP.LT.AND P3, PT, R6, c[0x0][0x178], !P5 ;  /* 0x00005e0006007a0c */ /* 0x010fda0006f61270 */
[----:B------:R-:W-:Y:S04]  /*50950*/  @P3 STG.E.U16 [R10.64], R22 ;  /* 0x000000160a003986 */ /* 0x000fe8000c101506 */
[----:B---3--:R-:W1:Y:S01]  /*50960*/  LDS.128 R8, [R27] ;  /* 0x000000001b087984 */ /* 0x008e620000000c00 */
[----:B------:R-:W-:Y:S02]  /*50970*/  ISETP.LT.AND P5, PT, R5, c[0x0][0x178], !P5 ;  /* 0x00005e0005007a0c */ /* 0x000fe40006fa1270 */
[----:B0-----:R-:W-:-:S11]  /*50980*/  PRMT R0, R7, 0x7632, R0 ;  /* 0x0000763207007816 */ /* 0x001fd60000000000 */
[----:B------:R0:W-:Y:S04]  /*50990*/  @P5 STG.E.U16 [R16.64], R23 ;  /* 0x0000001710005986 */ /* 0x0001e8000c101506 */
[----:B------:R2:W-:Y:S01]  /*509a0*/  @P6 STG.E.U16 [R18.64], R7 ;  /* 0x0000000712006986 */ /* 0x0005e2000c101506 */
[----:B0-----:R-:W-:-:S03]  /*509b0*/  IADD3 R23, R26, 0x65, RZ ;  /* 0x000000651a177810 */ /* 0x001fc60007ffe0ff */
[----:B--2---:R-:W2:Y:S01]  /*509c0*/  LDL.LU R7, [R1+0x2c0] ;  /* 0x0002c00001077983 */ /* 0x004ea20000300800 */
[----:B------:R-:W-:-:S03]  /*509d0*/  ISETP.GE.AND P3, PT, R23, c[0x0][0x17c], PT ;  /* 0x00005f0017007a0c */ /* 0x000fc60003f66270 */
[----:B-1----:R-:W-:Y:S04]  /*509e0*/  STL [R1+0x1a24], R9 ;  /* 0x001a240901007387 */ /* 0x002fe80000100800 */
[----:B------:R0:W-:Y:S04]  /*509f0*/  STL [R1+0x1a18], R10 ;  /* 0x001a180a01007387 */ /* 0x0001e80000100800 */
[----:B0-----:R-:W3:Y:S04]  /*50a00*/  LDL R10, [R1+0xfec] ;  /* 0x000fec00010a7983 */ /* 0x001ee80000100800 */
[----:B------:R0:W-:Y:S04]  /*50a10*/  STL [R1+0x1a10], R11 ;  /* 0x001a100b01007387 */ /* 0x0001e80000100800 */
[----:B0-----:R-:W4:Y:S04]  /*50a20*/  LDL.LU R11, [R1+0xee4] ;  /* 0x000ee400010b7983 */ /* 0x001f280000300800 */
[----:B------:R-:W2:Y:S01]  /*50a30*/  LDL.LU R23, [R1+0x260] ;  /* 0x0002600001177983 */ /* 0x000ea20000300800 */
[----:B------:R-:W-:-:S02]  /*50a40*/  ISETP.LT.AND P2, PT, R25, c[0x0][0x178], !P4 ;  /* 0x00005e0019007a0c */ /* 0x000fc40006741270 */
[----:B------:R-:W-:Y:S02]  /*50a50*/  ISETP.LT.AND P5, PT, R6, c[0x0][0x178], !P4 ;  /* 0x00005e0006007a0c */ /* 0x000fe400067a1270 */
[----:B------:R-:W-:Y:S01]  /*50a60*/  ISETP.LT.AND P4, PT, R5, c[0x0][0x178], !P4 ;  /* 0x00005e0005007a0c */ /* 0x000fe20006781270 */
[C---:B------:R-:W-:Y:S01]  /*50a70*/  IMAD.WIDE R16, R24.reuse, 0x2, R12 ;  /* 0x0000000218107825 */ /* 0x040fe200078e020c */
[----:B------:R-:W-:-:S03]  /*50a80*/  IADD3 R22, R24, c[0x0][0x198], RZ ;  /* 0x0000660018167a10 */ /* 0x000fc60007ffe0ff */
[----:B------:R-:W-:-:S04]  /*50a90*/  IMAD.WIDE R18, R24, 0x2, R14 ;  /* 0x0000000218127825 */ /* 0x000fc800078e020e */
[----:B------:R-:W-:Y:S01]  /*50aa0*/  IMAD.WIDE R24, R24, 0x2, R20 ;  /* 0x0000000218187825 */ /* 0x000fe200078e0214 */
[----:B------:R-:W-:-:S03]  /*50ab0*/  ISETP.LT.AND P6, PT, R29, c[0x0][0x178], !P0 ;  /* 0x00005e001d007a0c */ /* 0x000fc600047c1270 */
[----:B------:R-:W-:Y:S01]  /*50ac0*/  IMAD.WIDE R26, R22, 0x2, R2 ;  /* 0x00000002161a7825 */ /* 0x000fe200078e0202 */
[----:B--2---:R-:W-:Y:S04]  /*50ad0*/  @P2 STG.E.U16 [R16.64], R23 ;  /* 0x0000001710002986 */ /* 0x004fe8000c101506 */
[----:B------:R-:W-:Y:S04]  /*50ae0*/  @P5 STG.E.U16 [R18.64], R28 ;  /* 0x0000001c12005986 */ /* 0x000fe8000c101506 */
[----:B------:R0:W-:Y:S01]  /*50af0*/  @P4 STG.E.U16 [R24.64], R4 ;  /* 0x0000000418004986 */ /* 0x0001e2000c101506 */
[----:B---3--:R-:W-:-:S02]  /*50b00*/  ISETP.LT.AND P4, PT, R10, c[0x0][0x178], !P0 ;  /* 0x00005e000a007a0c */ /* 0x008fc40004781270 */
[----:B------:R-:W-:Y:S02]  /*50b10*/  ISETP.LT.AND P5, PT, R6, c[0x0][0x178], !P0 ;  /* 0x00005e0006007a0c */ /* 0x000fe400047a1270 */
[----:B------:R-:W-:Y:S02]  /*50b20*/  ISETP.LT.AND P0, PT, R5, c[0x0][0x178], !P0 ;  /* 0x00005e0005007a0c */ /* 0x000fe40004701270 */
[----:B------:R-:W2:Y:S01]  /*50b30*/  LDL.LU R5, [R1+0x2b0] ;  /* 0x0002b00001057983 */ /* 0x000ea20000300800 */
[----:B0-----:R-:W-:Y:S02]  /*50b40*/  PRMT R4, R28, 0x7632, R4 ;  /* 0x000076321c047816 */ /* 0x001fe40000000004 */
[----:B----4-:R-:W-:-:S04]  /*50b50*/  IADD3 R28, R11, 0x66, RZ ;  /* 0x000000660b1c7810 */ /* 0x010fc80007ffe0ff */
[----:B------:R-:W-:Y:S02]  /*50b60*/  ISETP.GE.AND P2, PT, R28, c[0x0][0x17c], PT ;  /* 0x00005f001c007a0c */ /* 0x000fe40003f46270 */
[----:B------:R-:W3:Y:S01]  /*50b70*/  LDL R28, [R1+0xff4] ;  /* 0x000ff400011c7983 */ /* 0x000ee20000100800 */
[----:B------:R-:W-:-:S03]  /*50b80*/  IMAD.WIDE R16, R22, 0x2, R12 ;  /* 0x0000000216107825 */ /* 0x000fc600078e020c */
[----:B------:R0:W-:Y:S02]  /*50b90*/  @P6 STG.E.U16 [R26.64], R0 ;  /* 0x000000001a006986 */ /* 0x0001e4000c101506 */
[----:B0-----:R-:W-:-:S05]  /*50ba0*/  PRMT R0, R23, 0x7632, R0 ;  /* 0x0000763217007816 */ /* 0x001fca0000000000 */
[----:B------:R0:W-:Y:S04]  /*50bb0*/  @P4 STG.E.U16 [R16.64], R0 ;  /* 0x0000000010004986 */ /* 0x0001e8000c101506 */
[----:B0-----:R-:W4:Y:S01]  /*50bc0*/  LDL R17, [R1+0xfe8] ;  /* 0x000fe80001117983 */ /* 0x001f220000100800 */
[----:B------:R-:W-:-:S03]  /*50bd0*/  ISETP.LT.AND P6, PT, R29, c[0x0][0x178], !P1 ;  /* 0x00005e001d007a0c */ /* 0x000fc60004fc1270 */
[----:B------:R-:W0:Y:S01]  /*50be0*/  S2R R29, SR_TID.X ;  /* 0x00000000001d7919 */ /* 0x000e220000002100 */
[----:B------:R-:W-:Y:S01]  /*50bf0*/  IMAD.WIDE R18, R22, 0x2, R14 ;  /* 0x0000000216127825 */ /* 0x000fe200078e020e */
[----:B------:R-:W-:-:S04]  /*50c00*/  ISETP.LT.AND P4, PT, R10, c[0x0][0x178], !P1 ;  /* 0x00005e000a007a0c */ /* 0x000fc80004f81270 */
[----:B------:R-:W-:Y:S01]  /*50c10*/  @P5 STG.E.U16 [R18.64], R4 ;  /* 0x0000000412005986 */ /* 0x000fe2000c101506 */
[----:B------:R-:W-:Y:S02]  /*50c20*/  ISETP.LT.AND P5, PT, R6, c[0x0][0x178], !P1 ;  /* 0x00005e0006007a0c */ /* 0x000fe40004fa1270 */
[C---:B------:R-:W-:Y:S01]  /*50c30*/  IADD3 R26, R22.reuse, c[0x0][0x198], RZ ;  /* 0x00006600161a7a10 */ /* 0x040fe20007ffe0ff */
[----:B------:R-:W-:Y:S01]  /*50c40*/  IMAD.WIDE R22, R22, 0x2, R20 ;  /* 0x0000000216167825 */ /* 0x000fe200078e0214 */
[----:B------:R-:W-:-:S03]  /*50c50*/  PRMT R27, R4, 0x7632, R27 ;  /* 0x00007632041b7816 */ /* 0x000fc6000000001b */
[C---:B------:R-:W-:Y:S02]  /*50c60*/  IMAD.WIDE R24, R26.reuse, 0x2, R2 ;  /* 0x000000021a187825 */ /* 0x040fe400078e0202 */
[----:B------:R1:W-:Y:S04]  /*50c70*/  @P0 STG.E.U16 [R22.64], R27 ;  /* 0x0000001b16000986 */ /* 0x0003e8000c101506 */
[----:B------:R0:W-:Y:S01]  /*50c80*/  @P6 STG.E.U16 [R24.64], R7 ;  /* 0x0000000718006986 */ /* 0x0001e2000c101506 */
[----:B------:R-:W-:Y:S01]  /*50c90*/  PRMT R9, R7, 0x7632, R9 ;  /* 0x0000763207097816 */ /* 0x000fe20000000009 */
[----:B-1----:R-:W-:Y:S02]  /*50ca0*/  IMAD.WIDE R22, R26, 0x2, R12 ;  /* 0x000000021a167825 */ /* 0x002fe400078e020c */
[----:B0-----:R-:W2:Y:S01]  /*50cb0*/  LDL.LU R7, [R1+0x2d0] ;  /* 0x0002d00001077983 */ /* 0x001ea20000300800 */
[----:B---3--:R-:W-:-:S02]  /*50cc0*/  ISETP.LT.AND P1, PT, R28, c[0x0][0x178], !P1 ;  /* 0x00005e001c007a0c */ /* 0x008fc40004f21270 */
[C---:B------:R-:W-:Y:S01]  /*50cd0*/  LOP3.LUT R28, R29.reuse, 0x7f, RZ, 0xc0, !PT ;  /* 0x0000007f1d1c7812 */ /* 0x040fe200078ec0ff */
[----:B------:R-:W-:-:S05]  /*50ce0*/  IMAD.SHL.U32 R29, R29, 0x400, RZ ;  /* 0x000004001d1d7824 */ /* 0x000fca00078e00ff */
[----:B------:R-:W-:-:S05]  /*50cf0*/  LOP3.LUT R29, R29, 0x1800, RZ, 0xc0, !PT ;  /* 0x000018001d1d7812 */ /* 0x000fca00078ec0ff */
[----:B------:R-:W-:-:S05]  /*50d00*/  IMAD R29, R28, 0x10, R29 ;  /* 0x000000101c1d7824 */ /* 0x000fca00078e021d */
[----:B------:R-:W-:Y:S02]  /*50d10*/  LOP3.LUT R29, R29, 0x60, RZ, 0x3c, !PT ;  /* 0x000000601d1d7812 */ /* 0x000fe400078e3cff */
[----:B----4-:R-:W-:-:S03]  /*50d20*/  ISETP.LT.AND P6, PT, R17, c[0x0][0x178], !P3 ;  /* 0x00005e0011007a0c */ /* 0x010fc60005fc1270 */
[----:B------:R-:W0:Y:S04]  /*50d30*/  LDS.128 R16, [R29] ;  /* 0x000000001d107984 */ /* 0x000e280000000c00 */
[----:B--2---:R-:W-:Y:S04]  /*50d40*/  @P4 STG.E.U16 [R22.64], R5 ;  /* 0x0000000516004986 */ /* 0x004fe8000c101506 */
[----:B0-----:R-:W-:Y:S04]  /*50d50*/  STL [R1+0x1a2c], R17 ;  /* 0x001a2c1101007387 */ /* 0x001fe80000100800 */
[----:B------:R0:W-:Y:S04]  /*50d60*/  STL [R1+0x1a20], R18 ;  /* 0x001a201201007387 */ /* 0x0001e80000100800 */
[----:B0-----:R-:W2:Y:S04]  /*50d70*/  LDL R18, [R1+0xfe8] ;  /* 0x000fe80001127983 */ /* 0x001ea80000100800 */
[----:B------:R0:W-:Y:S04]  /*50d80*/  STL [R1+0x1a0c], R19 ;  /* 0x001a0c1301007387 */ /* 0x0001e80000100800 */
[----:B0-----:R-:W3:Y:S04]  /*50d90*/  LDL.LU R19, [R1+0xff4] ;  /* 0x000ff40001137983 */ /* 0x001ee80000300800 */
[----:B------:R-:W4:Y:S01]  /*50da0*/  LDL.LU R23, [R1+0x290] ;  /* 0x0002900001177983 */ /* 0x000f220000300800 */
[C---:B------:R-:W-:Y:S01]  /*50db0*/  IADD3 R0, R26.reuse, c[0x0][0x198], RZ ;  /* 0x000066001a007a10 */ /* 0x040fe20007ffe0ff */
[----:B------:R-:W-:-:S02]  /*50dc0*/  IMAD.WIDE R24, R26, 0x2, R14 ;  /* 0x000000021a187825 */ /* 0x000fc400078e020e */
[----:B------:R-:W2:Y:S02]  /*50dd0*/  LDL.LU R17, [R1+0x2a0] ;  /* 0x0002a00001117983 */ /* 0x000ea40000300800 */
[----:B------:R-:W-:-:S04]  /*50de0*/  IMAD.WIDE R26, R26, 0x2, R20 ;  /* 0x000000021a1a7825 */ /* 0x000fc800078e0214 */
[----:B------:R-:W-:Y:S01]  /*50df0*/  IMAD.WIDE R28, R0, 0x2, R2 ;  /* 0x00000002001c7825 */ /* 0x000fe200078e0202 */
[----:B------:R-:W-:Y:S02]  /*50e00*/  ISETP.LT.AND P4, PT, R10, c[0x0][0x178], !P3 ;  /* 0x00005e000a007a0c */ /* 0x000fe40005f81270 */
[----:B------:R-:W-:Y:S01]  /*50e10*/  IADD3 R4, R11, 0x67, RZ ;  /* 0x000000670b047810 */ /* 0x000fe20007ffe0ff */
[----:B----4-:R-:W-:Y:S04]  /*50e20*/  @P5 STG.E.U16 [R24.64], R23 ;  /* 0x0000001718005986 */ /* 0x010fe8000c101506 */
[----:B------:R-:W-:Y:S04]  /*50e30*/  @P1 STG.E.U16 [R26.64], R8 ;  /* 0x000000081a001986 */ /* 0x000fe8000c101506 */
[----:B------:R0:W-:Y:S04]  /*50e40*/  @P6 STG.E.U16 [R28.64], R9 ;  /* 0x000000091c006986 */ /* 0x0001e8000c101506 */
[----:B0-----:R-:W4:Y:S01]  /*50e50*/  LDL.LU R9, [R1+0x280] ;  /* 0x0002800001097983 */ /* 0x001f220000300800 */
[----:B------:R-:W-:-:S03]  /*50e60*/  PRMT R29, R5, 0x7632, R29 ;  /* 0x00007632051d7816 */ /* 0x000fc6000000001d */
[----:B------:R-:W4:Y:S01]  /*50e70*/  LDL.LU R5, [R1+0x1a30] ;  /* 0x001a300001057983 */ /* 0x000f220000300800 */
[----:B------:R-:W-:Y:S02]  /*50e80*/  ISETP.LT.AND P5, PT, R6, c[0x0][0x178], !P3 ;  /* 0x00005e0006007a0c */ /* 0x000fe40005fa1270 */
[----:B---3--:R-:W-:Y:S01]  /*50e90*/  ISETP.LT.AND P6, PT, R19, c[0x0][0x178], !P3 ;  /* 0x00005e0013007a0c */ /* 0x008fe20005fc1270 */
[----:B------:R-:W-:Y:S01]  /*50ea0*/  IMAD.WIDE R26, R0, 0x2, R12 ;  /* 0x00000002001a7825 */ /* 0x000fe200078e020c */
[----:B------:R-:W-:Y:S02]  /*50eb0*/  ISETP.GE.AND P0, PT, R4, c[0x0][0x17c], PT ;  /* 0x00005f0004007a0c */ /* 0x000fe40003f06270 */
[----:B------:R-:W-:Y:S01]  /*50ec0*/  PRMT R4, R23, 0x7632, R4 ;  /* 0x0000763217047816 */ /* 0x000fe20000000004 */
[----:B------:R-:W-:Y:S01]  /*50ed0*/  IMAD.WIDE R24, R0, 0x2, R14 ;  /* 0x0000000200187825 */ /* 0x000fe200078e020e */
[----:B--2---:R-:W-:Y:S02]  /*50ee0*/  ISETP.LT.AND P1, PT, R18, c[0x0][0x178], !P2 ;  /* 0x00005e0012007a0c */ /* 0x004fe40005721270 */
[----:B------:R-:W-:Y:S01]  /*50ef0*/  PRMT R8, R8, 0x7632, R8 ;  /* 0x0000763208087816 */ /* 0x000fe20000000008 */
[C---:B------:R-:W-:Y:S01]  /*50f00*/  IMAD.WIDE R22, R0.reuse, 0x2, R20 ;  /* 0x0000000200167825 */ /* 0x040fe200078e0214 */
[----:B------:R-:W-:Y:S01]  /*50f10*/  IADD3 R0, R0, c[0x0][0x198], RZ ;  /* 0x0000660000007a10 */ /* 0x000fe20007ffe0ff */
[----:B------:R0:W-:Y:S01]  /*50f20*/  @P4 STG.E.U16 [R26.64], R29 ;  /* 0x0000001d1a004986 */ /* 0x0001e2000c101506 */
[----:B------:R-:W-:-:S03]  /*50f30*/  ISETP.LT.AND P4, PT, R10, c[0x0][0x178], !P2 ;  /* 0x00005e000a007a0c */ /* 0x000fc60005781270 */
[----:B------:R1:W-:Y:S01]  /*50f40*/  @P5 STG.E.U16 [R24.64], R4 ;  /* 0x0000000418005986 */ /* 0x0003e2000c101506 */
[----:B------:R-:W-:Y:S02]  /*50f50*/  ISETP.LT.AND P5, PT, R6, c[0x0][0x178], !P2 ;  /* 0x00005e0006007a0c */ /* 0x000fe400057a1270 */
[----:B------:R-:W-:Y:S01]  /*50f60*/  ISETP.LT.AND P2, PT, R19, c[0x0][0x178], !P2 ;  /* 0x00005e0013007a0c */ /* 0x000fe20005741270 */
[----:B------:R2:W-:Y:S01]  /*50f70*/  @P6 STG.E.U16 [R22.64], R8 ;  /* 0x0000000816006986 */ /* 0x0005e2000c101506 */
[----:B------:R-:W-:Y:S02]  /*50f80*/  ISETP.LT.AND P6, PT, R18, c[0x0][0x178], !P0 ;  /* 0x00005e0012007a0c */ /* 0x000fe400047c1270 */
[----:B------:R-:W-:Y:S01]  /*50f90*/  IADD3 R28, R11, 0x68, RZ ;  /* 0x000000680b1c7810 */ /* 0x000fe20007ffe0ff */
[C---:B0-----:R-:W-:Y:S01]  /*50fa0*/  IMAD.WIDE R26, R0.reuse, 0x2, R20 ;  /* 0x00000002001a7825 */ /* 0x041fe200078e0214 */
[----:B-1----:R-:W-:-:S03]  /*50fb0*/  IADD3 R4, R0, c[0x0][0x198], RZ ;  /* 0x0000660000047a10 */ /* 0x002fc60007ffe0ff */
[----:B--2---:R-:W-:Y:S01]  /*50fc0*/  IMAD.WIDE R22, R0, 0x2, R2 ;  /* 0x0000000200167825 */ /* 0x004fe200078e0202 */
[----:B------:R-:W-:-:S03]  /*50fd0*/  ISETP.GE.AND P3, PT, R28, c[0x0][0x17c], PT ;  /* 0x00005f001c007a0c */ /* 0x000fc60003f66270 */
[----:B------:R-:W-:Y:S01]  /*50fe0*/  IMAD.WIDE R24, R0, 0x2, R12 ;  /* 0x0000000200187825 */ /* 0x000fe200078e020c */
[----:B------:R0:W-:Y:S03]  /*50ff0*/  @P1 STG.E.U16 [R22.64], R7 ;  /* 0x0000000716001986 */ /* 0x0001e6000c101506 */
[----:B------:R-:W-:Y:S01]  /*51000*/  IMAD.WIDE R28, R4, 0x2, R2 ;  /* 0x00000002041c7825 */ /* 0x000fe200078e0202 */
[----:B------:R-:W-:Y:S03]  /*51010*/  @P4 STG.E.U16 [R24.64], R17 ;  /* 0x0000001118004986 */ /* 0x000fe6000c101506 */
[----:B0-----:R-:W-:-:S05]  /*51020*/  IMAD.WIDE R22, R0, 0x2, R14 ;  /* 0x0000000200167825 */ /* 0x001fca00078e020e */
[----:B----4-:R-:W-:Y:S01]  /*51030*/  @P5 STG.E.U16 [R22.64], R9 ;  /* 0x0000000916005986 */ /* 0x010fe2000c101506 */
[----:B------:R-:W-:-:S03]  /*51040*/  PRMT R5, R7, 0x7632, R5 ;  /* 0x0000763207057816 */ /* 0x000fc60000000005 */
[----:B------:R-:W-:Y:S04]  /*51050*/  @P2 STG.E.U16 [R26.64], R16 ;  /* 0x000000101a002986 */ /* 0x000fe8000c101506 */
[----:B------:R-:W2:Y:S04]  /*51060*/  LDL.LU R7, [R1+0x244] ;  /* 0x0002440001077983 */ /* 0x000ea80000300800 */
[----:B------:R0:W-:Y:S04]  /*51070*/  @P6 STG.E.U16 [R28.64], R5 ;  /* 0x000000051c006986 */ /* 0x0001e8000c101506 */
[----:B0-----:R-:W3:Y:S01]  /*51080*/  LDL.LU R5, [R1+0x234] ;  /* 0x0002340001057983 */ /* 0x001ee20000300800 */
[----:B------:R-:W-:Y:S01]  /*51090*/  ISETP.LT.AND P4, PT, R10, c[0x0][0x178], !P0 ;  /* 0x00005e000a007a0c */ /* 0x000fe20004781270 */
[----:B------:R-:W-:Y:S01]  /*510a0*/  IMAD.WIDE R22, R4, 0x2, R12 ;  /* 0x0000000204167825 */ /* 0x000fe200078e020c */
[----:B------:R-:W-:-:S02]  /*510b0*/  ISETP.LT.AND P5, PT, R6, c[0x0][0x178], !P0 ;  /* 0x00005e0006007a0c */ /* 0x000fc400047a1270 */
[----:B------:R-:W-:Y:S02]  /*510c0*/  PRMT R0, R17, 0x7632, R0 ;  /* 0x0000763211007816 */ /* 0x000fe40000000000 */
[----:B------:R-:W-:Y:S01]  /*510d0*/  IADD3 R8, R11, 0x69, RZ ;  /* 0x000000690b087810 */ /* 0x000fe20007ffe0ff */
[----:B------:R-:W-:Y:S01]  /*510e0*/  IMAD.WIDE R24, R4, 0x2, R14 ;  /* 0x0000000204187825 */ /* 0x000fe200078e020e */
[----:B------:R-:W-:Y:S01]  /*510f0*/  ISETP.LT.AND P6, PT, R19, c[0x0][0x178], !P0 ;  /* 0x00005e0013007a0c */ /* 0x000fe200047c1270 */
[----:B------:R-:W4:Y:S01]  /*51100*/  LDL.LU R17, [R1+0x1a2c] ;  /* 0x001a2c0001117983 */ /* 0x000f220000300800 */
[----:B------:R-:W-:Y:S01]  /*51110*/  ISETP.LT.AND P0, PT, R18, c[0x0][0x178], !P3 ;  /* 0x00005e0012007a0c */ /* 0x000fe20005f01270 */
[----:B------:R-:W-:Y:S02]  /*51120*/  IMAD.WIDE R26, R4, 0x2, R20 ;  /* 0x00000002041a7825 */ /* 0x000fe400078e0214 */
[----:B------:R0:W-:Y:S01]  /*51130*/  @P4 STG.E.U16 [R22.64], R0 ;  /* 0x0000000016004986 */ /* 0x0001e2000c101506 */
[----:B------:R-:W-:-:S02]  /*51140*/  ISETP.LT.AND P4, PT, R10, c[0x0][0x178], !P3 ;  /* 0x00005e000a007a0c */ /* 0x000fc40005f81270 */
[----:B------:R-:W-:Y:S02]  /*51150*/  ISETP.GE.AND P1, PT, R8, c[0x0][0x17c], PT ;  /* 0x00005f0008007a0c */ /* 0x000fe40003f26270 */
[----:B------:R-:W-:Y:S02]  /*51160*/  IADD3 R4, R4, c[0x0][0x198], RZ ;  /* 0x0000660004047a10 */ /* 0x000fe40007ffe0ff */
[----:B------:R-:W-:Y:S02]  /*51170*/  PRMT R8, R9, 0x7632, R8 ;  /* 0x0000763209087816 */ /* 0x000fe40000000008 */
[----:B------:R-:W-:Y:S01]  /*51180*/  PRMT R16, R16, 0x7632, R16 ;  /* 0x0000763210107816 */ /* 0x000fe20000000010 */
[C---:B0-----:R-:W-:Y:S02]  /*51190*/  IMAD.WIDE R22, R4.reuse, 0x2, R2 ;  /* 0x0000000204167825 */ /* 0x041fe400078e0202 */
[----:B------:R0:W-:Y:S04]  /*511a0*/  @P5 STG.E.U16 [R24.64], R8 ;  /* 0x0000000818005986 */ /* 0x0001e8000c101506 */
[----:B------:R-:W-:Y:S01]  /*511b0*/  @P6 STG.E.U16 [R26.64], R16 ;  /* 0x000000101a006986 */ /* 0x000fe2000c101506 */
[----:B0-----:R-:W-:-:S03]  /*511c0*/  IMAD.WIDE R24, R4, 0x2, R12 ;  /* 0x0000000204187825 */ /* 0x001fc600078e020c */
[----:B--2---:R0:W-:Y:S01]  /*511d0*/  @P0 STG.E.U16 [R22.64], R7 ;  /* 0x0000000716000986 */ /* 0x0041e2000c101506 */
[----:B------:R-:W-:-:S03]  /*511e0*/  PRMT R8, R7, 0x7632, R8 ;  /* 0x0000763207087816 */ /* 0x000fc60000000008 */
[----:B0-----:R-:W2:Y:S04]  /*511f0*/  LDL.LU R7, [R1+0x274] ;  /* 0x0002740001077983 */ /* 0x001ea80000300800 */
[----:B------:R-:W2:Y:S04]  /*51200*/  LDL.LU R9, [R1+0x264] ;  /* 0x0002640001097983 */ /* 0x000ea80000300800 */
[----:B---3--:R0:W-:Y:S04]  /*51210*/  @P4 STG.E.U16 [R24.64], R5 ;  /* 0x0000000518004986 */ /* 0x0081e8000c101506 */
[----:B0-----:R-:W3:Y:S04]  /*51220*/  LDL.LU R24, [R1+0x224] ;  /* 0x0002240001187983 */ /* 0x001ee80000300800 */
[----:B------:R-:W2:Y:S01]  /*51230*/  LDL.LU R25, [R1+0x4] ;  /* 0x0000040001197983 */ /* 0x000ea20000300800 */
[----:B------:R-:W-:-:S02]  /*51240*/  ISETP.LT.AND P5, PT, R6, c[0x0][0x178], !P3 ;  /* 0x00005e0006007a0c */ /* 0x000fc40005fa1270 */
[----:B------:R-:W-:Y:S02]  /*51250*/  ISETP.LT.AND P3, PT, R19, c[0x0][0x178], !P3 ;  /* 0x00005e0013007a0c */ /* 0x000fe40005f61270 */
[----:B------:R-:W-:Y:S02]  /*51260*/  ISETP.LT.AND P6, PT, R18, c[0x0][0x178], !P1 ;  /* 0x00005e0012007a0c */ /* 0x000fe40004fc1270 */
[----:B------:R-:W-:Y:S02]  /*51270*/  IADD3 R28, R11, 0x6a, RZ ;  /* 0x0000006a0b1c7810 */ /* 0x000fe40007ffe0ff */
[----:B------:R-:W-:Y:S02]  /*51280*/  IADD3 R0, R4, c[0x0][0x198], RZ ;  /* 0x0000660004007a10 */ /* 0x000fe40007ffe0ff */
[----:B------:R-:W-:Y:S01]  /*51290*/  ISETP.LT.AND P4, PT, R10, c[0x0][0x178], !P1 ;  /* 0x00005e000a007a0c */ /* 0x000fe20004f81270 */
[----:B------:R-:W-:Y:S01]  /*512a0*/  IMAD.WIDE R22, R4, 0x2, R14 ;  /* 0x0000000204167825 */ /* 0x000fe200078e020e */
[----:B------:R-:W-:-:S03]  /*512b0*/  ISETP.GE.AND P2, PT, R28, c[0x0][0x17c], PT ;  /* 0x00005f001c007a0c */ /* 0x000fc60003f46270 */
[----:B------:R-:W-:Y:S01]  /*512c0*/  IMAD.WIDE R26, R4, 0x2, R20 ;  /* 0x00000002041a7825 */ /* 0x000fe200078e0214 */
[----:B------:R-:W-:-:S03]  /*512d0*/  IADD3 R16, R11, 0x6b, RZ ;  /* 0x0000006b0b107810 */ /* 0x000fc60007ffe0ff */
[----:B------:R-:W-:Y:S01]  /*512e0*/  IMAD.WIDE R28, R0, 0x2, R2 ;  /* 0x00000002001c7825 */ /* 0x000fe200078e0202 */
[----:B------:R-:W-:Y:S02]  /*512f0*/  PRMT R4, R5, 0x7632, R4 ;  /* 0x0000763205047816 */ /* 0x000fe40000000004 */
[----:B------:R-:W-:Y:S01]  /*51300*/  ISETP.GE.AND P0, PT, R16, c[0x0][0x17c], PT ;  /* 0x00005f0010007a0c */ /* 0x000fe20003f06270 */
[----:B------:R-:W4:Y:S04]  /*51310*/  LDL.LU R5, [R1+0x1a28] ;  /* 0x001a280001057983 */ /* 0x000f280000300800 */
[----:B---3--:R0:W-:Y:S01]  /*51320*/  @P5 STG.E.U16 [R22.64], R24 ;  /* 0x0000001816005986 */ /* 0x0081e2000c101506 */
[----:B------:R-:W-:-:S03]  /*51330*/  ISETP.LT.AND P5, PT, R6, c[0x0][0x178], !P1 ;  /* 0x00005e0006007a0c */ /* 0x000fc60004fa1270 */
[----:B--2---:R1:W-:Y:S01]  /*51340*/  @P3 STG.E.U16 [R26.64], R25 ;  /* 0x000000191a003986 */ /* 0x0043e2000c101506 */
[----:B------:R-:W-:-:S03]  /*51350*/  PRMT R16, R25, 0x7632, R16 ;  /* 0x0000763219107816 */ /* 0x000fc60000000010 */
[----:B------:R2:W-:Y:S01]  /*51360*/  @P6 STG.E.U16 [R28.64], R8 ;  /* 0x000000081c006986 */ /* 0x0005e2000c101506 */
[----:B------:R-:W-:Y:S01]  /*51370*/  ISETP.LT.AND P6, PT, R19, c[0x0][0x178], !P1 ;  /* 0x00005e0013007a0c */ /* 0x000fe20004fc1270 */
[----:B0-----:R-:W-:Y:S01]  /*51380*/  IMAD.WIDE R22, R0, 0x2, R12 ;  /* 0x0000000200167825 */ /* 0x001fe200078e020c */
[----:B------:R-:W-:-:S03]  /*51390*/  ISETP.LT.AND P1, PT, R18, c[0x0][0x178], !P2 ;  /* 0x00005e0012007a0c */ /* 0x000fc60005721270 */
[----:B-1----:R-:W-:Y:S01]  /*513a0*/  IMAD.WIDE R26, R0, 0x2, R20 ;  /* 0x00000002001a7825 */ /* 0x002fe200078e0214 */
[----:B------:R0:W-:Y:S01]  /*513b0*/  @P4 STG.E.U16 [R22.64], R4 ;  /* 0x0000000416004986 */ /* 0x0001e2000c101506 */
[----:B------:R-:W-:Y:S02]  /*513c0*/  ISETP.LT.AND P4, PT, R10, c[0x0][0x178], !P2 ;  /* 0x00005e000a007a0c */ /* 0x000fe40005781270 */
[----:B--2---:R-:W-:Y:S01]  /*513d0*/  PRMT R8, R24, 0x7632, R8 ;  /* 0x0000763218087816 */ /* 0x004fe20000000008 */
[C---:B------:R-:W-:Y:S01]  /*513e0*/  IMAD.WIDE R24, R0.reuse, 0x2, R14 ;  /* 0x0000000200187825 */ /* 0x040fe200078e020e */
[----:B------:R-:W-:-:S04]  /*513f0*/  IADD3 R0, R0, c[0x0][0x198], RZ ;  /* 0x0000660000007a10 */ /* 0x000fc80007ffe0ff */
[----:B------:R1:W-:Y:S01]  /*51400*/  @P5 STG.E.U16 [R24.64], R8 ;  /* 0x0000000818005986 */ /* 0x0003e2000c101506 */
[----:B0-----:R-:W-:-:S03]  /*51410*/  IMAD.WIDE R22, R0, 0x2, R2 ;  /* 0x0000000200167825 */ /* 0x001fc600078e0202 */
[----:B------:R-:W-:Y:S01]  /*51420*/  @P6 STG.E.U16 [R26.64], R16 ;  /* 0x000000101a006986 */ /* 0x000fe2000c101506 */
[----:B------:R-:W-:Y:S02]  /*51430*/  PRMT R4, R7, 0x7632, R4 ;  /* 0x0000763207047816 */ /* 0x000fe40000000004 */
[----:B------:R-:W-:Y:S01]  /*51440*/  ISETP.LT.AND P6, PT, R18, c[0x0][0x178], !P0 ;  /* 0x00005e0012007a0c */ /* 0x000fe200047c1270 */
[----:B------:R0:W-:Y:S01]  /*51450*/  @P1 STG.E.U16 [R22.64], R7 ;  /* 0x0000000716001986 */ /* 0x0001e2000c101506 */
[----:B-1----:R-:W-:-:S05]  /*51460*/  IMAD.WIDE R24, R0, 0x2, R12 ;  /* 0x0000000200187825 */ /* 0x002fca00078e020c */
[----:B------:R1:W-:Y:S04]  /*51470*/  @P4 STG.E.U16 [R24.64], R9 ;  /* 0x0000000918004986 */ /* 0x0003e8000c101506 */
[----:B0-----:R-:W2:Y:S04]  /*51480*/  LDL.LU R7, [R1+0x2c4] ;  /* 0x0002c40001077983 */ /* 0x001ea80000300800 */
[----:B------:R-:W3:Y:S04]  /*51490*/  LDL.LU R18, [R1+0x294] ;  /* 0x0002940001127983 */ /* 0x000ee80000300800 */
[----:B-1----:R-:W2:Y:S01]  /*514a0*/  LDL.LU R25, [R1+0x254] ;  /* 0x0002540001197983 */ /* 0x002ea20000300800 */
[----:B------:R-:W-:-:S02]  /*514b0*/  ISETP.LT.AND P5, PT, R6, c[0x0][0x178], !P2 ;  /* 0x00005e0006007a0c */ /* 0x000fc400057a1270 */
[----:B------:R-:W-:Y:S02]  /*514c0*/  ISETP.LT.AND P2, PT, R19, c[0x0][0x178], !P2 ;  /* 0x00005e0013007a0c */ /* 0x000fe40005741270 */
[----:B------:R-:W-:Y:S02]  /*514d0*/  IADD3 R28, R11, 0x6c, RZ ;  /* 0x0000006c0b1c7810 */ /* 0x000fe40007ffe0ff */
[C---:B------:R-:W-:Y:S01]  /*514e0*/  IADD3 R8, R0.reuse, c[0x0][0x198], RZ ;  /* 0x0000660000087a10 */ /* 0x040fe20007ffe0ff */
[----:B------:R-:W-:Y:S01]  /*514f0*/  IMAD.WIDE R22, R0, 0x2, R14 ;  /* 0x0000000200167825 */ /* 0x000fe200078e020e */
[----:B------:R-:W-:-:S03]  /*51500*/  ISETP.GE.AND P3, PT, R28, c[0x0][0x17c], PT ;  /* 0x00005f001c007a0c */ /* 0x000fc60003f66270 */
[----:B------:R-:W-:-:S04]  /*51510*/  IMAD.WIDE R26, R0, 0x2, R20 ;  /* 0x00000002001a7825 */ /* 0x000fc800078e0214 */
[----:B------:R-:W-:Y:S01]  /*51520*/  IMAD.WIDE R28, R8, 0x2, R2 ;  /* 0x00000002081c7825 */ /* 0x000fe200078e0202 */
[----:B--2---:R-:W-:Y:S04]  /*51530*/  @P5 STG.E.U16 [R22.64], R25 ;  /* 0x0000001916005986 */ /* 0x004fe8000c101506 */
[----:B----4-:R-:W-:Y:S04]  /*51540*/  @P2 STG.E.U16 [R26.64], R5 ;  /* 0x000000051a002986 */ /* 0x010fe8000c101506 */
[----:B------:R0:W-:Y:S04]  /*51550*/  @P6 STG.E.U16 [R28.64], R4 ;  /* 0x000000041c006986 */ /* 0x0001e8000c101506 */
[----:B0-----:R-:W2:Y:S01]  /*51560*/  LDL.LU R29, [R1+0xfe8] ;  /* 0x000fe800011d7983 */ /* 0x001ea20000300800 */
[----:B------:R-:W-:-:S02]  /*51570*/  ISETP.LT.AND P4, PT, R10, c[0x0][0x178], !P0 ;  /* 0x00005e000a007a0c */ /* 0x000fc40004781270 */
[----:B------:R-:W-:Y:S02]  /*51580*/  IADD3 R16, R11, 0x6d, RZ ;  /* 0x0000006d0b107810 */ /* 0x000fe40007ffe0ff */
[----:B------:R-:W-:Y:S02]  /*51590*/  ISETP.LT.AND P5, PT, R6, c[0x0][0x178], !P0 ;  /* 0x00005e0006007a0c */ /* 0x000fe400047a1270 */
[----:B------:R-:W-:Y:S02]  /*515a0*/  ISETP.LT.AND P6, PT, R19, c[0x0][0x178], !P0 ;  /* 0x00005e0013007a0c */ /* 0x000fe400047c1270 */
[----:B------:R-:W-:Y:S01]  /*515b0*/  ISETP.GE.AND P1, PT, R16, c[0x0][0x17c], PT ;  /* 0x00005f0010007a0c */ /* 0x000fe20003f26270 */
[C---:B------:R-:W-:Y:S01]  /*515c0*/  IMAD.WIDE R22, R8.reuse, 0x2, R14 ;  /* 0x0000000208167825 */ /* 0x040fe200078e020e */
[----:B------:R-:W-:Y:S02]  /*515d0*/  PRMT R16, R25, 0x7632, R16 ;  /* 0x0000763219107816 */ /* 0x000fe40000000010 */
[----:B------:R-:W-:Y:S01]  /*515e0*/  PRMT R26, R5, 0x7632, R26 ;  /* 0x00007632051a7816 */ /* 0x000fe2000000001a */
[----:B------:R-:W-:Y:S01]  /*515f0*/  IMAD.WIDE R4, R8, 0x2, R12 ;  /* 0x0000000208047825 */ /* 0x000fe200078e020c */
[----:B------:R-:W-:-:S02]  /*51600*/  PRMT R0, R9, 0x7632, R0 ;  /* 0x0000763209007816 */ /* 0x000fc40000000000 */
[----:B------:R-:W4:Y:S01]  /*51610*/  LDL.LU R9, [R1+0x1a24] ;  /* 0x001a240001097983 */ /* 0x000f220000300800 */
[C---:B------:R-:W-:Y:S01]  /*51620*/  IMAD.WIDE R24, R8.reuse, 0x2, R20 ;  /* 0x0000000208187825 */ /* 0x040fe200078e0214 */
[----:B------:R-:W-:Y:S02]  /*51630*/  IADD3 R8, R8, c[0x0][0x198], RZ ;  /* 0x0000660008087a10 */ /* 0x000fe40007ffe0ff */
[----:B------:R0:W-:Y:S04]  /*51640*/  @P4 STG.E.U16 [R4.64], R0 ;  /* 0x0000000004004986 */ /* 0x0001e8000c101506 */
[----:B------:R1:W-:Y:S04]  /*51650*/  @P5 STG.E.U16 [R22.64], R16 ;  /* 0x0000001016005986 */ /* 0x0003e8000c101506 */
[----:B------:R3:W-:Y:S01]  /*51660*/  @P6 STG.E.U16 [R24.64], R26 ;  /* 0x0000001a18006986 */ /* 0x0007e2000c101506 */
[----:B0-----:R-:W-:Y:S01]  /*51670*/  IMAD.WIDE R4, R8, 0x2, R2 ;  /* 0x0000000208047825 */ /* 0x001fe200078e0202 */
[----:B------:R-:W-:-:S02]  /*51680*/  PRMT R0, R7, 0x7632, R0 ;  /* 0x0000763207007816 */ /* 0x000fc40000000000 */
[C---:B-1----:R-:W-:Y:S01]  /*51690*/  IADD3 R16, R8.reuse, c[0x0][0x198], RZ ;  /* 0x0000660008107a10 */ /* 0x042fe20007ffe0ff */
[----:B------:R-:W-:-:S04]  /*516a0*/  IMAD.WIDE R22, R8, 0x2, R12 ;  /* 0x0000000208167825 */ /* 0x000fc800078e020c */
[----:B---3--:R-:W-:Y:S01]  /*516b0*/  IMAD.WIDE R24, R8, 0x2, R20 ;  /* 0x0000000208187825 */ /* 0x008fe200078e0214 */
[----:B--2---:R-:W-:-:S13]  /*516c0*/  ISETP.LT.AND P0, PT, R29, c[0x0][0x178], !P3 ;  /* 0x00005e001d007a0c */ /* 0x004fda0005f01270 */
[----:B------:R0:W-:Y:S04]  /*516d0*/  @P0 STG.E.U16 [R4.64], R7 ;  /* 0x0000000704000986 */ /* 0x0001e8000c101506 */
[----:B0-----:R-:W2:Y:S01]  /*516e0*/  LDL.LU R7, [R1+0x2d4] ;  /* 0x0002d40001077983 */ /* 0x001ea20000300800 */
[----:B------:R-:W-:-:S03]  /*516f0*/  IMAD.WIDE R4, R8, 0x2, R14 ;  /* 0x0000000208047825 */ /* 0x000fc600078e020e */
[----:B------:R-:W3:Y:S01]  /*51700*/  LDL.LU R8, [R1+0x2b4] ;  /* 0x0002b40001087983 */ /* 0x000ee20000300800 */
[----:B------:R-:W-:Y:S02]  /*51710*/  ISETP.LT.AND P4, PT, R10, c[0x0][0x178], !P3 ;  /* 0x00005e000a007a0c */ /* 0x000fe40005f81270 */
[----:B------:R-:W-:Y:S02]  /*51720*/  ISETP.LT.AND P5, PT, R6, c[0x0][0x178], !P3 ;  /* 0x00005e0006007a0c */ /* 0x000fe40005fa1270 */
[----:B------:R-:W-:Y:S02]  /*51730*/  ISETP.LT.AND P3, PT, R19, c[0x0][0x178], !P3 ;  /* 0x00005e0013007a0c */ /* 0x000fe40005f61270 */
[----:B------:R-:W-:Y:S02]  /*51740*/  ISETP.LT.AND P6, PT, R29, c[0x0][0x178], !P1 ;  /* 0x00005e001d007a0c */ /* 0x000fe40004fc1270 */
[----:B------:R-:W-:-:S04]  /*51750*/  IADD3 R27, R11, 0x6e, RZ ;  /* 0x0000006e0b1b7810 */ /* 0x000fc80007ffe0ff */
[----:B------:R-:W-:Y:S01]  /*51760*/  ISETP.GE.AND P2, PT, R27, c[0x0][0x17c], PT ;  /* 0x00005f001b007a0c */ /* 0x000fe20003f46270 */
[----:B------:R-:W-:Y:S01]  /*51770*/  IMAD.WIDE R26, R16, 0x2, R2 ;  /* 0x00000002101a7825 */ /* 0x000fe200078e0202 */
[----:B------:R-:W-:-:S04]  /*51780*/  IADD3 R28, R11, 0x6f, RZ ;  /* 0x0000006f0b1c7810 */ /* 0x000fc80007ffe0ff */
[----:B------:R-:W-:Y:S02]  /*51790*/  ISETP.GE.AND P0, PT, R28, c[0x0][0x17c], PT ;  /* 0x00005f001c007a0c */ /* 0x000fe40003f06270 */
[----:B------:R-:W2:Y:S04]  /*517a0*/  LDL.LU R28, [R1+0x284] ;  /* 0x00028400011c7983 */ /* 0x000ea80000300800 */
[----:B---3--:R-:W-:Y:S01]  /*517b0*/  @P4 STG.E.U16 [R22.64], R8 ;  /* 0x0000000816004986 */ /* 0x008fe2000c101506 */
[----:B------:R-:W-:-:S03]  /*517c0*/  ISETP.LT.AND P4, PT, R10, c[0x0][0x178], !P1 ;  /* 0x00005e000a007a0c */ /* 0x000fc60004f81270 */
[----:B------:R0:W-:Y:S01]  /*517d0*/  @P5 STG.E.U16 [R4.64], R18 ;  /* 0x0000001204005986 */ /* 0x0001e2000c101506 */
[----:B------:R-:W-:-:S03]  /*517e0*/  ISETP.LT.AND P5, PT, R6, c[0x0][0x178], !P1 ;  /* 0x00005e0006007a0c */ /* 0x000fc60004fa1270 */
[----:B----4-:R1:W-:Y:S04]  /*517f0*/  @P3 STG.E.U16 [R24.64], R9 ;  /* 0x0000000918003986 */ /* 0x0103e8000c101506 */
[----:B------:R3:W-:Y:S01]  /*51800*/  @P6 STG.E.U16 [R26.64], R0 ;  /* 0x000000001a006986 */ /* 0x0007e2000c101506 */
[----:B------:R-:W-:Y:S02]  /*51810*/  ISETP.LT.AND P6, PT, R19, c[0x0][0x178], !P1 ;  /* 0x00005e0013007a0c */ /* 0x000fe40004fc1270 */
[----:B------:R-:W-:Y:S01]  /*51820*/  ISETP.LT.AND P1, PT, R29, c[0x0][0x178], !P2 ;  /* 0x00005e001d007a0c */ /* 0x000fe20005721270 */
[----:B0-----:R-:W-:Y:S01]  /*51830*/  IMAD.WIDE R4, R16, 0x2, R12 ;  /* 0x0000000210047825 */ /* 0x001fe200078e020c */
[----:B-1----:R-:W-:-:S03]  /*51840*/  PRMT R25, R9, 0x7632, R25 ;  /* 0x0000763209197816 */ /* 0x002fc60000000019 */
[----:B------:R-:W-:Y:S01]  /*51850*/  IMAD.WIDE R22, R16, 0x2, R20 ;  /* 0x0000000210167825 */ /* 0x000fe200078e0214 */
[----:B---3--:R-:W-:-:S03]  /*51860*/  PRMT R0, R8, 0x7632, R0 ;  /* 0x0000763208007816 */ /* 0x008fc60000000000 */
[C---:B------:R-:W-:Y:S01]  /*51870*/  IMAD.WIDE R8, R16.reuse, 0x2, R14 ;  /* 0x0000000210087825 */ /* 0x040fe200078e020e */
[----:B------:R-:W-:Y:S02]  /*51880*/  IADD3 R16, R16, c[0x0][0x198], RZ ;  /* 0x0000660010107a10 */ /* 0x000fe40007ffe0ff */
[----:B------:R-:W-:Y:S01]  /*51890*/  PRMT R24, R18, 0x7632, R24 ;  /* 0x0000763212187816 */ /* 0x000fe20000000018 */
[----:B------:R0:W-:Y:S01]  /*518a0*/  @P4 STG.E.U16 [R4.64], R0 ;  /* 0x0000000004004986 */ /* 0x0001e2000c101506 */
[----:B------:R-:W-:-:S03]  /*518b0*/  IADD3 R26, R11, 0x70, RZ ;  /* 0x000000700b1a7810 */ /* 0x000fc60007ffe0ff */
[----:B------:R1:W-:Y:S01]  /*518c0*/  @P5 STG.E.U16 [R8.64], R24 ;  /* 0x0000001808005986 */ /* 0x0003e2000c101506 */
[----:B------:R-:W-:-:S03]  /*518d0*/  ISETP.GE.AND P3, PT, R26, c[0x0][0x17c], PT ;  /* 0x00005f001a007a0c */ /* 0x000fc60003f66270 */
[----:B------:R3:W-:Y:S01]  /*518e0*/  @P6 STG.E.U16 [R22.64], R25 ;  /* 0x0000001916006986 */ /* 0x0007e2000c101506 */
[C---:B0-----:R-:W-:Y:S01]  /*518f0*/  IMAD.WIDE R4, R16.reuse, 0x2, R2 ;  /* 0x0000000210047825 */ /* 0x041fe200078e0202 */
[----:B--2---:R-:W-:Y:S02]  /*51900*/  PRMT R0, R7, 0x7632, R0 ;  /* 0x0000763207007816 */ /* 0x004fe40000000000 */
[C---:B------:R-:W-:Y:S02]  /*51910*/  IADD3 R26, R16.reuse, c[0x0][0x198], RZ ;  /* 0x00006600101a7a10 */ /* 0x040fe40007ffe0ff */
[----:B------:R0:W-:Y:S01]  /*51920*/  @P1 STG.E.U16 [R4.64], R7 ;  /* 0x0000000704001986 */ /* 0x0001e2000c101506 */
[----:B-1----:R-:W-:-:S04]  /*51930*/  IMAD.WIDE R8, R16, 0x2, R12 ;  /* 0x0000000210087825 */ /* 0x002fc800078e020c */
[C---:B---3--:R-:W-:Y:S01]  /*51940*/  IMAD.WIDE R22, R16.reuse, 0x2, R20 ;  /* 0x0000000210167825 */ /* 0x048fe200078e0214 */
[----:B0-----:R-:W2:Y:S03]  /*51950*/  LDL.LU R7, [R1+0x248] ;  /* 0x0002480001077983 */ /* 0x001ea60000300800 */
[----:B------:R-:W-:Y:S01]  /*51960*/  IMAD.WIDE R4, R16, 0x2, R14 ;  /* 0x0000000210047825 */ /* 0x000fe200078e020e */
[----:B------:R-:W3:Y:S04]  /*51970*/  LDL.LU R18, [R1+0x238] ;  /* 0x0002380001127983 */ /* 0x000ee80000300800 */
[----:B------:R-:W4:Y:S01]  /*51980*/  LDL.LU R16, [R1+0x2a4] ;  /* 0x0002a40001107983 */ /* 0x000f220000300800 */
[----:B------:R-:W-:-:S02]  /*51990*/  ISETP.LT.AND P4, PT, R10, c[0x0][0x178], !P2 ;  /* 0x00005e000a007a0c */ /* 0x000fc40005781270 */
[----:B------:R-:W-:Y:S02]  /*519a0*/  ISETP.LT.AND P5, PT, R6, c[0x0][0x178], !P2 ;  /* 0x00005e0006007a0c */ /* 0x000fe400057a1270 */
[----:B------:R-:W-:Y:S02]  /*519b0*/  ISETP.LT.AND P2, PT, R19, c[0x0][0x178], !P2 ;  /* 0x00005e0013007a0c */ /* 0x000fe40005741270 */
[----:B------:R-:W-:Y:S01]  /*519c0*/  ISETP.LT.AND P6, PT, R29, c[0x0][0x178], !P0 ;  /* 0x00005e001d007a0c */ /* 0x000fe200047c1270 */
[----:B------:R-:W-:-:S06]  /*519d0*/  IMAD.WIDE R24, R26, 0x2, R2 ;  /* 0x000000021a187825 */ /* 0x000fcc00078e0202 */
[----:B----4-:R-:W-:Y:S01]  /*519e0*/  @P4 STG.E.U16 [R8.64], R16 ;  /* 0x0000001008004986 */ /* 0x010fe2000c101506 */
[----:B------:R-:W-:-:S03]  /*519f0*/  ISETP.LT.AND P4, PT, R10, c[0x0][0x178], !P0 ;  /* 0x00005e000a007a0c */ /* 0x000fc60004781270 */
[----:B------:R0:W-:Y:S01]  /*51a00*/  @P5 STG.E.U16 [R4.64], R28 ;  /* 0x0000001c04005986 */ /* 0x0001e2000c101506 */
[----:B------:R-:W-:-:S03]  /*51a10*/  ISETP.LT.AND P5, PT, R6, c[0x0][0x178], !P0 ;  /* 0x00005e0006007a0c */ /* 0x000fc600047a1270 */
[----:B------:R-:W-:Y:S04]  /*51a20*/  @P2 STG.E.U16 [R22.64], R17 ;  /* 0x0000001116002986 */ /* 0x000fe8000c101506 */
[----:B------:R1:W-:Y:S01]  /*51a30*/  @P6 STG.E.U16 [R24.64], R0 ;  /* 0x0000000018006986 */ /* 0x0003e2000c101506 */
[----:B0-----:R-:W-:Y:S01]  /*51a40*/  IMAD.WIDE R4, R26, 0x2, R12 ;  /* 0x000000021a047825 */ /* 0x001fe200078e020c */
[----:B------:R-:W-:Y:S02]  /*51a50*/  ISETP.LT.AND P6, PT, R19, c[0x0][0x178], !P0 ;  /* 0x00005e0013007a0c */ /* 0x000fe400047c1270 */
[----:B------:R-:W-:Y:S02]  /*51a60*/  ISETP.LT.AND P2, PT, R29, c[0x0][0x178], !P3 ;  /* 0x00005e001d007a0c */ /* 0x000fe40005f41270 */
[----:B-1----:R-:W-:Y:S01]  /*51a70*/  PRMT R0, R16, 0x7632, R0 ;  /* 0x0000763210007816 */ /* 0x002fe20000000000 */
[----:B------:R-:W-:Y:S01]  /*51a80*/  IMAD.WIDE R8, R26, 0x2, R14 ;  /* 0x000000021a087825 */ /* 0x000fe200078e020e */
[----:B------:R-:W-:Y:S01]  /*51a90*/  PRMT R23, R17, 0x7632, R23 ;  /* 0x0000763211177816 */ /* 0x000fe20000000017 */
[----:B------:R-:W4:Y:S01]  /*51aa0*/  LDL.LU R25, [R1+0x8] ;  /* 0x0000080001197983 */ /* 0x000f220000300800 */
[----:B------:R-:W-:Y:S01]  /*51ab0*/  PRMT R22, R28, 0x7632, R22 ;  /* 0x000076321c167816 */ /* 0x000fe20000000016 */
[----:B------:R-:W-:-:S02]  /*51ac0*/  IMAD.WIDE R16, R26, 0x2, R20 ;  /* 0x000000021a107825 */ /* 0x000fc400078e0214 */
[----:B------:R0:W-:Y:S01]  /*51ad0*/  @P4 STG.E.U16 [R4.64], R0 ;  /* 0x0000000004004986 */ /* 0x0001e2000c101506 */
[----:B------:R-:W-:Y:S02]  /*51ae0*/  ISETP.LT.AND P4, PT, R10, c[0x0][0x178], !P3 ;  /* 0x00005e000a007a0c */ /* 0x000fe40005f81270 */
[----:B------:R-:W-:Y:S01]  /*51af0*/  IADD3 R26, R26, c[0x0][0x198], RZ ;  /* 0x000066001a1a7a10 */ /* 0x000fe20007ffe0ff */
[----:B------:R1:W-:Y:S04]  /*51b00*/  @P5 STG.E.U16 [R8.64], R22 ;  /* 0x0000001608005986 */ /* 0x0003e8000c101506 */
[----:B------:R-:W-:Y:S01]  /*51b10*/  @P6 STG.E.U16 [R16.64], R23 ;  /* 0x0000001710006986 */ /* 0x000fe2000c101506 */
[----:B0-----:R-:W-:-:S03]  /*51b20*/  IMAD.WIDE R4, R26, 0x2, R2 ;  /* 0x000000021a047825 */ /* 0x001fc600078e0202 */
[----:B------:R-:W4:Y:S01]  /*51b30*/  LDL.LU R28, [R1+0x278] ;  /* 0x00027800011c7983 */ /* 0x000f220000300800 */
[----:B-1----:R-:W-:-:S03]  /*51b40*/  IMAD.WIDE R8, R26, 0x2, R12 ;  /* 0x000000021a087825 */ /* 0x002fc600078e020c */
[----:B--2---:R0:W-:Y:S01]  /*51b50*/  @P2 STG.E.U16 [R4.64], R7 ;  /* 0x0000000704002986 */ /* 0x0041e2000c101506 */
[----:B------:R-:W-:-:S03]  /*51b60*/  PRMT R22, R7, 0x7632, R22 ;  /* 0x0000763207167816 */ /* 0x000fc60000000016 */
[----:B---3--:R1:W-:Y:S04]  /*51b70*/  @P4 STG.E.U16 [R8.64], R18 ;  /* 0x0000001208004986 */ /* 0x0083e8000c101506 */
[----:B0-----:R-:W2:Y:S04]  /*51b80*/  LDL.LU R7, [R1+0x258] ;  /* 0x0002580001077983 */ /* 0x001ea80000300800 */
[----:B-1----:R-:W3:Y:S01]  /*51b90*/  LDL.LU R9, [R1+0x228] ;  /* 0x0002280001097983 */ /* 0x002ee20000300800 */
[----:B------:R-:W-:Y:S02]  /*51ba0*/  IADD3 R27, R11, 0x71, RZ ;  /* 0x000000710b1b7810 */ /* 0x000fe40007ffe0ff */
[----:B------:R-:W-:-:S02]  /*51bb0*/  ISETP.LT.AND P5, PT, R6, c[0x0][0x178], !P3 ;  /* 0x00005e0006007a0c */ /* 0x000fc40005fa1270 */
[----:B------:R-:W-:Y:S02]  /*51bc0*/  ISETP.GE.AND P1, PT, R27, c[0x0][0x17c], PT ;  /* 0x00005f001b007a0c */ /* 0x000fe40003f26270 */
[----:B------:R-:W-:Y:S01]  /*51bd0*/  ISETP.LT.AND P3, PT, R19, c[0x0][0x178], !P3 ;  /* 0x00005e0013007a0c */ /* 0x000fe20005f61270 */
[C---:B------:R-:W-:Y:S01]  /*51be0*/  IMAD.WIDE R4, R26.reuse, 0x2, R14 ;  /* 0x000000021a047825 */ /* 0x040fe200078e020e */
[----:B------:R-:W-:Y:S02]  /*51bf0*/  ISETP.LT.AND P6, PT, R29, c[0x0][0x178], !P1 ;  /* 0x00005e001d007a0c */ /* 0x000fe40004fc1270 */
[C---:B------:R-:W-:Y:S01]  /*51c00*/  IADD3 R0, R26.reuse, c[0x0][0x198], RZ ;  /* 0x000066001a007a10 */ /* 0x040fe20007ffe0ff */
[----:B------:R-:W-:Y:S01]  /*51c10*/  IMAD.WIDE R26, R26, 0x2, R20 ;  /* 0x000000021a1a7825 */ /* 0x000fe200078e0214 */
[----:B------:R-:W-:Y:S02]  /*51c20*/  ISETP.LT.AND P4, PT, R10, c[0x0][0x178], !P1 ;  /* 0x00005e000a007a0c */ /* 0x000fe40004f81270 */
[C---:B------:R-:W-:Y:S01]  /*51c30*/  IADD3 R23, R11.reuse, 0x73, RZ ;  /* 0x000000730b177810 */ /* 0x040fe20007ffe0ff */
[----:B------:R-:W-:Y:S01]  /*51c40*/  IMAD.WIDE R16, R0, 0x2, R2 ;  /* 0x0000000200107825 */ /* 0x000fe200078e0202 */
[----:B------:R-:W-:-:S02]  /*51c50*/  IADD3 R24, R11, 0x72, RZ ;  /* 0x000000720b187810 */ /* 0x000fc40007ffe0ff */
[----:B------:R-:W-:Y:S02]  /*51c60*/  ISETP.GE.AND P2, PT, R23, c[0x0][0x17c], PT ;  /* 0x00005f0017007a0c */ /* 0x000fe40003f46270 */
[----:B------:R-:W-:Y:S01]  /*51c70*/  ISETP.GE.AND P0, PT, R24, c[0x0][0x17c], PT ;  /* 0x00005f0018007a0c */ /* 0x000fe20003f06270 */
[----:B---3--:R0:W-:Y:S01]  /*51c80*/  @P5 STG.E.U16 [R4.64], R9 ;  /* 0x0000000904005986 */ /* 0x0081e2000c101506 */
[----:B------:R-:W-:-:S03]  /*51c90*/  ISETP.LT.AND P5, PT, R6, c[0x0][0x178], !P1 ;  /* 0x00005e0006007a0c */ /* 0x000fc60004fa1270 */
[----:B----4-:R1:W-:Y:S01]  /*51ca0*/  @P3 STG.E.U16 [R26.64], R25 ;  /* 0x000000191a003986 */ /* 0x0103e2000c101506 */
[----:B------:R-:W-:-:S03]  /*51cb0*/  PRMT R23, R9, 0x7632, R23 ;  /* 0x0000763209177816 */ /* 0x000fc60000000017 */
[----:B------:R3:W-:Y:S01]  /*51cc0*/  @P6 STG.E.U16 [R16.64], R22 ;  /* 0x0000001610006986 */ /* 0x0007e2000c101506 */
[----:B0-----:R-:W-:-:S04]  /*51cd0*/  IMAD.WIDE R4, R0, 0x2, R12 ;  /* 0x0000000200047825 */ /* 0x001fc800078e020c */
[----:B------:R-:W-:Y:S01]  /*51ce0*/  IMAD.WIDE R8, R0, 0x2, R14 ;  /* 0x0000000200087825 */ /* 0x000fe200078e020e */
[----:B-1----:R-:W4:Y:S01]  /*51cf0*/  LDL.LU R27, [R1+0x268] ;  /* 0x00026800011b7983 */ /* 0x002f220000300800 */
[----:B---3--:R-:W-:-:S03]  /*51d00*/  PRMT R22, R18, 0x7632, R22 ;  /* 0x0000763212167816 */ /* 0x008fc60000000016 */
[----:B------:R-:W3:Y:S04]  /*51d10*/  LDL.LU R18, [R1+0x1a20] ;  /* 0x001a200001127983 */ /* 0x000ee80000300800 */
[----:B------:R0:W-:Y:S04]  /*51d20*/  @P4 STG.E.U16 [R4.64], R22 ;  /* 0x0000001604004986 */ /* 0x0001e8000c101506 */
[----:B------:R-:W-:Y:S01]  /*51d30*/  @P5 STG.E.U16 [R8.64], R23 ;  /* 0x0000001708005986 */ /* 0x000fe2000c101506 */
[----:B------:R-:W-:-:S03]  /*51d40*/  ISETP.LT.AND P5, PT, R6, c[0x0][0x178], !P0 ;  /* 0x00005e0006007a0c */ /* 0x000fc600047a1270 */
[----:B------:R-:W3:Y:S01]  /*51d50*/  LDL.LU R6, [R1+0x1a1c] ;  /* 0x001a1c0001067983 */ /* 0x000ee20000300800 */
[----:B------:R-:W-:Y:S02]  /*51d60*/  ISETP.LT.AND P6, PT, R19, c[0x0][0x178], !P1 ;  /* 0x00005e0013007a0c */ /* 0x000fe40004fc1270 */
[----:B------:R-:W-:Y:S01]  /*51d70*/  ISETP.LT.AND P1, PT, R29, c[0x0][0x178], !P0 ;  /* 0x00005e001d007a0c */ /* 0x000fe20004721270 */
[C---:B------:R-:W-:Y:S01]  /*51d80*/  IMAD.WIDE R16, R0.reuse, 0x2, R20 ;  /* 0x0000000200107825 */ /* 0x040fe200078e0214 */
[----:B------:R-:W-:Y:S02]  /*51d90*/  IADD3 R0, R0, c[0x0][0x198], RZ ;  /* 0x0000660000007a10 */ /* 0x000fe40007ffe0ff */
[----:B------:R-:W-:Y:S02]  /*51da0*/  PRMT R24, R25, 0x7632, R24 ;  /* 0x0000763219187816 */ /* 0x000fe40000000018 */
[C---:B------:R-:W-:Y:S01]  /*51db0*/  IADD3 R25, R11.reuse, 0x74, RZ ;  /* 0x000000740b197810 */ /* 0x040fe20007ffe0ff */
[----:B0-----:R-:W-:Y:S01]  /*51dc0*/  IMAD.WIDE R4, R0, 0x2, R2 ;  /* 0x0000000200047825 */ /* 0x001fe200078e0202 */
[----:B------:R-:W-:-:S02]  /*51dd0*/  IADD3 R26, R11, 0x75, RZ ;  /* 0x000000750b1a7810 */ /* 0x000fc40007ffe0ff */
[----:B------:R-:W-:Y:S01]  /*51de0*/  ISETP.GE.AND P3, PT, R25, c[0x0][0x17c], PT ;  /* 0x00005f0019007a0c */ /* 0x000fe20003f66270 */
[----:B------:R-:W-:Y:S01]  /*51df0*/  @P6 STG.E.U16 [R16.64], R24 ;  /* 0x0000001810006986 */ /* 0x000fe2000c101506 */
[----:B------:R-:W-:-:S03]  /*51e00*/  PRMT R25, R28, 0x7632, R25 ;  /* 0x000076321c197816 */ /* 0x000fc60000000019 */
[----:B------:R0:W-:Y:S01]  /*51e10*/  @P1 STG.E.U16 [R4.64], R28 ;  /* 0x0000001c04001986 */ /* 0x0001e2000c101506 */
[----:B------:R-:W-:-:S03]  /*51e20*/  ISETP.GE.AND P1, PT, R26, c[0x0][0x17c], PT ;  /* 0x00005f001a007a0c */ /* 0x000fc60003f26270 */
[----:B0-----:R-:W3:Y:S04]  /*51e30*/  LDL.LU R28, [R1+0x2c8] ;  /* 0x0002c800011c7983 */ /* 0x001ee80000300800 */
[----:B------:R-:W3:Y:S01]  /*51e40*/  LDL.LU R26, [R1+0xff0] ;  /* 0x000ff000011a7983 */ /* 0x000ee20000300800 */
[----:B------:R-:W-:Y:S02]  /*51e50*/  ISETP.LT.AND P4, PT, R10, c[0x0][0x178], !P0 ;  /* 0x00005e000a007a0c */ /* 0x000fe40004781270 */
[----:B------:R-:W-:Y:S02]  /*51e60*/  ISETP.LT.AND P0, PT, R19, c[0x0][0x178], !P0 ;  /* 0x00005e0013007a0c */ /* 0x000fe40004701270 */
[----:B------:R-:W-:Y:S02]  /*51e70*/  ISETP.LT.AND P6, PT, R29, c[0x0][0x178], !P2 ;  /* 0x00005e001d007a0c */ /* 0x000fe400057c1270 */
[C---:B------:R-:W-:Y:S01]  /*51e80*/  IADD3 R24, R0.reuse, c[0x0][0x198], RZ ;  /* 0x0000660000187a10 */ /* 0x040fe20007ffe0ff */
[----:B------:R-:W-:-:S04]  /*51e90*/  IMAD.WIDE R8, R0, 0x2, R12 ;  /* 0x0000000200087825 */ /* 0x000fc800078e020c */
[----:B------:R-:W-:-:S04]  /*51ea0*/  IMAD.WIDE R4, R0, 0x2, R14 ;  /* 0x0000000200047825 */ /* 0x000fc800078e020e */
[----:B------:R-:W-:-:S04]  /*51eb0*/  IMAD.WIDE R16, R0, 0x2, R20 ;  /* 0x0000000200107825 */ /* 0x000fc800078e0214 */
[----:B------:R-:W-:Y:S01]  /*51ec0*/  IMAD.WIDE R22, R24, 0x2, R2 ;  /* 0x0000000218167825 */ /* 0x000fe200078e0202 */
[----:B----4-:R-:W-:Y:S04]  /*51ed0*/  @P4 STG.E.U16 [R8.64], R27 ;  /* 0x0000001b08004986 */ /* 0x010fe8000c101506 */
[----:B--2---:R-:W-:Y:S01]  /*51ee0*/  @P5 STG.E.U16 [R4.64], R7 ;  /* 0x0000000704005986 */ /* 0x004fe2000c101506 */
[----:B------:R-:W-:-:S03]  /*51ef0*/  ISETP.LT.AND P5, PT, R10, c[0x0][0x178], !P3 ;  /* 0x00005e000a007a0c */ /* 0x000fc60005fa1270 */
[----:B---3--:R-:W-:Y:S04]  /*51f00*/  @P0 STG.E.U16 [R16.64], R6 ;  /* 0x0000000610000986 */ /* 0x008fe8000c101506 */
[----:B------:R0:W-:Y:S01]  /*51f10*/  @P6 STG.E.U16 [R22.64], R25 ;  /* 0x0000001916006986 */ /* 0x0001e2000c101506 */
[----:B------:R-:W-:-:S03]  /*51f20*/  ISETP.LT.AND P0, PT, R10, c[0x0][0x178], !P2 ;  /* 0x00005e000a007a0c */ /* 0x000fc60005701270 */
[----:B0-----:R-:W2:Y:S01]  /*51f30*/  LDL.LU R23, [R1+0x2b8] ;  /* 0x0002b80001177983 */ /* 0x001ea20000300800 */
[----:B------:R-:W-:-:S03]  /*51f40*/  PRMT R6, R7, 0x7632, R6 ;  /* 0x0000763207067816 */ /* 0x000fc60000000006 */
[----:B------:R-:W3:Y:S04]  /*51f50*/  LDL.LU R7, [R1+0x298] ;  /* 0x0002980001077983 */ /* 0x000ee80000300800 */
[----:B------:R-:W4:Y:S01]  /*51f60*/  LDL.LU R10, [R1+0x1a18] ;  /* 0x001a1800010a7983 */ /* 0x000f220000300800 */
[----:B------:R-:W-:Y:S01]  /*51f70*/  PRMT R22, R27, 0x7632, R22 ;  /* 0x000076321b167816 */ /* 0x000fe20000000016 */
[----:B------:R-:W-:Y:S01]  /*51f80*/  IMAD.WIDE R8, R24, 0x2, R12 ;  /* 0x0000000218087825 */ /* 0x000fe200078e020c */
[----:B------:R-:W-:Y:S02]  /*51f90*/  ISETP.LT.AND P4, PT, R26, c[0x0][0x178], !P2 ;  /* 0x00005e001a007a0c */ /* 0x000fe40005781270 */
[----:B------:R-:W-:Y:S01]  /*51fa0*/  ISETP.LT.AND P2, PT, R19, c[0x0][0x178], !P2 ;  /* 0x00005e0013007a0c */ /* 0x000fe20005741270 */
[C---:B------:R-:W-:Y:S01]  /*51fb0*/  IMAD.WIDE R4, R24.reuse, 0x2, R14 ;  /* 0x0000000218047825 */ /* 0x040fe200078e020e */
[----:B------:R-:W-:-:S02]  /*51fc0*/  IADD3 R0, R24, c[0x0][0x198], RZ ;  /* 0x0000660018007a10 */ /* 0x000fc40007ffe0ff */
[----:B------:R-:W-:Y:S01]  /*51fd0*/  PRMT R16, R6, 0x7632, R16 ;  /* 0x0000763206107816 */ /* 0x000fe20000000010 */
[----:B------:R-:W-:Y:S01]  /*51fe0*/  IMAD.WIDE R24, R24, 0x2, R20 ;  /* 0x0000000218187825 */ /* 0x000fe200078e0214 */
[----:B------:R0:W-:Y:S01]  /*51ff0*/  @P0 STG.E.U16 [R8.64], R22 ;  /* 0x0000001608000986 */ /* 0x0001e2000c101506 */
[----:B------:R-:W-:-:S04]  /*52000*/  ISETP.LT.AND P6, PT, R29, c[0x0][0x178], !P3 ;  /* 0x00005e001d007a0c */ /* 0x000fc80005fc1270 */
[----:B------:R-:W-:Y:S04]  /*52010*/  @P4 STG.E.U16 [R4.64], R6 ;  /* 0x0000000604004986 */ /* 0x000fe8000c101506 */
[----:B------:R1:W-:Y:S01]  /*52020*/  @P2 STG.E.U16 [R24.64], R16 ;  /* 0x0000001018002986 */ /* 0x0003e2000c101506 */
[----:B0-----:R-:W-:-:S03]  /*52030*/  IMAD.WIDE R8, R0, 0x2, R2 ;  /* 0x0000000200087825 */ /* 0x001fc600078e0202 */
[----:B-1----:R-:W4:Y:S01]  /*52040*/  LDL.LU R25, [R1+0xfec] ;  /* 0x000fec0001197983 */ /* 0x002f220000300800 */
[----:B------:R-:W-:Y:S02]  /*52050*/  IADD3 R6, R11, 0x77, RZ ;  /* 0x000000770b067810 */ /* 0x000fe40007ffe0ff */
[----:B------:R-:W-:Y:S01]  /*52060*/  ISETP.LT.AND P4, PT, R26, c[0x0][0x178], !P3 ;  /* 0x00005e001a007a0c */ /* 0x000fe20005f81270 */
[----:B------:R0:W-:Y:S01]  /*52070*/  @P6 STG.E.U16 [R8.64], R28 ;  /* 0x0000001c08006986 */ /* 0x0001e2000c101506 */
[----:B------:R-:W-:Y:S01]  /*52080*/  ISETP.LT.AND P3, PT, R19, c[0x0][0x178], !P3 ;  /* 0x00005e0013007a0c */ /* 0x000fe20005f61270 */
[----:B------:R-:W-:Y:S01]  /*52090*/  IMAD.WIDE R4, R0, 0x2, R12 ;  /* 0x0000000200047825 */ /* 0x000fe200078e020c */
[----:B------:R-:W-:Y:S01]  /*520a0*/  ISETP.LT.AND P6, PT, R29, c[0x0][0x178], !P1 ;  /* 0x00005e001d007a0c */ /* 0x000fe20004fc1270 */
[----:B------:R-:W4:Y:S01]  /*520b0*/  LDL.LU R27, [R1+0x2a8] ;  /* 0x0002a800011b7983 */ /* 0x000f220000300800 */
[----:B------:R-:W-:Y:S02]  /*520c0*/  ISETP.GE.AND P2, PT, R6, c[0x0][0x17c], PT ;  /* 0x00005f0006007a0c */ /* 0x000fe40003f46270 */
[----:B------:R-:W-:-:S02]  /*520d0*/  IADD3 R17, R11, 0x76, RZ ;  /* 0x000000760b117810 */ /* 0x000fc40007ffe0ff */
[C---:B------:R-:W-:Y:S02]  /*520e0*/  IADD3 R6, R0.reuse, c[0x0][0x198], RZ ;  /* 0x0000660000067a10 */ /* 0x040fe40007ffe0ff */
[----:B------:R-:W-:Y:S01]  /*520f0*/  ISETP.GE.AND P0, PT, R17, c[0x0][0x17c], PT ;  /* 0x00005f0011007a0c */ /* 0x000fe20003f06270 */
[----:B0-----:R-:W-:Y:S01]  /*52100*/  IMAD.WIDE R8, R0, 0x2, R20 ;  /* 0x0000000200087825 */ /* 0x001fe200078e0214 */
[----:B------:R-:W-:Y:S02]  /*52110*/  PRMT R24, R28, 0x7632, R24 ;  /* 0x000076321c187816 */ /* 0x000fe40000000018 */
[----:B------:R-:W4:Y:S01]  /*52120*/  LDL.LU R28, [R1+0x288] ;  /* 0x00028800011c7983 */ /* 0x000f220000300800 */
[----:B------:R-:W-:-:S03]  /*52130*/  IMAD.WIDE R16, R6, 0x2, R2 ;  /* 0x0000000206107825 */ /* 0x000fc600078e0202 */
[----:B--2---:R0:W-:Y:S02]  /*52140*/  @P5 STG.E.U16 [R4.64], R23 ;  /* 0x0000001704005986 */ /* 0x0041e4000c101506 */
[----:B0-----:R-:W-:-:S05]  /*52150*/  IMAD.WIDE R4, R0, 0x2, R14 ;  /* 0x0000000200047825 */ /* 0x001fca00078e020e */
[----:B---3--:R-:W-:Y:S04]  /*52160*/  @P4 STG.E.U16 [R4.64], R7 ;  /* 0x0000000704004986 */ /* 0x008fe8000c101506 */
[----:B----4-:R-:W-:Y:S04]  /*52170*/  @P3 STG.E.U16 [R8.64], R10 ;  /* 0x0000000a08003986 */ /* 0x010fe8000c101506 */
[----:B------:R0:W-:Y:S04]  /*52180*/  @P6 STG.E.U16 [R16.64], R24 ;  /* 0x0000001810006986 */ /* 0x0001e8000c101506 */
[----:B0-----:R-:W2:Y:S01]  /*52190*/  LDL.LU R24, [R1+0x2d8] ;  /* 0x0002d80001187983 */ /* 0x001ea20000300800 */
[----:B------:R-:W-:Y:S01]  /*521a0*/  PRMT R0, R23, 0x7632, R0 ;  /* 0x0000763217007816 */ /* 0x000fe20000000000 */
[----:B------:R-:W-:Y:S01]  /*521b0*/  IMAD.WIDE R22, R6, 0x2, R12 ;  /* 0x0000000206167825 */ /* 0x000fe200078e020c */
[----:B------:R-:W-:-:S02]  /*521c0*/  ISETP.LT.AND P3, PT, R26, c[0x0][0x178], !P1 ;  /* 0x00005e001a007a0c */ /* 0x000fc40004f61270 */
[----:B------:R-:W-:Y:S02]  /*521d0*/  ISETP.LT.AND P5, PT, R25, c[0x0][0x178], !P1 ;  /* 0x00005e0019007a0c */ /* 0x000fe40004fa1270 */
[----:B------:R-:W-:Y:S02]  /*521e0*/  ISETP.LT.AND P1, PT, R19, c[0x0][0x178], !P1 ;  /* 0x00005e0013007a0c */ /* 0x000fe40004f21270 */
[----:B------:R-:W-:Y:S01]  /*521f0*/  ISETP.LT.AND P6, PT, R29, c[0x0][0x178], !P0 ;  /* 0x00005e001d007a0c */ /* 0x000fe200047c1270 */
[----:B------:R-:W-:Y:S01]  /*52200*/  IMAD.WIDE R4, R6, 0x2, R14 ;  /* 0x0000000206047825 */ /* 0x000fe200078e020e */
[----:B------:R-:W-:Y:S02]  /*52210*/  PRMT R16, R7, 0x7632, R16 ;  /* 0x0000763207107816 */ /* 0x000fe40000000010 */
[----:B------:R-:W-:Y:S01]  /*52220*/  ISETP.LT.AND P4, PT, R26, c[0x0][0x178], !P0 ;  /* 0x00005e001a007a0c */ /* 0x000fe20004781270 */
[----:B------:R-:W-:Y:S01]  /*52230*/  IMAD.WIDE R8, R6, 0x2, R20 ;  /* 0x0000000206087825 */ /* 0x000fe200078e0214 */
[----:B------:R-:W-:Y:S01]  /*52240*/  PRMT R10, R10, 0x7632, R10 ;  /* 0x000076320a0a7816 */ /* 0x000fe2000000000a */
[----:B------:R-:W3:Y:S04]  /*52250*/  LDL.LU R7, [R1+0x1a14] ;  /* 0x001a140001077983 */ /* 0x000ee80000300800 */
[----:B------:R0:W-:Y:S01]  /*52260*/  @P5 STG.E.U16 [R22.64], R0 ;  /* 0x0000000016005986 */ /* 0x0001e2000c101506 */
[----:B------:R-:W-:-:S02]  /*52270*/  ISETP.LT.AND P5, PT, R25, c[0x0][0x178], !P0 ;  /* 0x00005e0019007a0c */ /* 0x000fc400047a1270 */
[----:B------:R-:W-:Y:S01]  /*52280*/  IADD3 R17, R11, 0x78, RZ ;  /* 0x000000780b117810 */ /* 0x000fe20007ffe0ff */
[----:B------:R1:W-:Y:S01]  /*52290*/  @P3 STG.E.U16 [R4.64], R16 ;  /* 0x0000001004003986 */ /* 0x0003e2000c101506 */
[----:B0-----:R-:W-:-:S03]  /*522a0*/  IADD3 R0, R6, c[0x0][0x198], RZ ;  /* 0x0000660006007a10 */ /* 0x001fc60007ffe0ff */
[----:B------:R0:W-:Y:S01]  /*522b0*/  @P1 STG.E.U16 [R8.64], R10 ;  /* 0x0000000a08001986 */ /* 0x0001e2000c101506 */
[----:B------:R-:W-:Y:S01]  /*522c0*/  ISETP.GE.AND P3, PT, R17, c[0x0][0x17c], PT ;  /* 0x00005f0011007a0c */ /* 0x000fe20003f66270 */
[C---:B-1----:R-:W-:Y:S01]  /*522d0*/  IMAD.WIDE R4, R0.reuse, 0x2, R2 ;  /* 0x0000000200047825 */ /* 0x042fe200078e0202 */
[----:B------:R-:W-:Y:S01]  /*522e0*/  IADD3 R6, R11, 0x79, RZ ;  /* 0x000000790b067810 */ /* 0x000fe20007ffe0ff */
[----:B------:R-:W4:Y:S02]  /*522f0*/  LDL.LU R23, [R1+0xc] ;  /* 0x00000c0001177983 */ /* 0x000f240000300800 */
[----:B------:R-:W-:-:S04]  /*52300*/  IMAD.WIDE R16, R0, 0x2, R14 ;  /* 0x0000000200107825 */ /* 0x000fc800078e020e */
[----:B0-----:R-:W-:Y:S01]  /*52310*/  IMAD.WIDE R8, R0, 0x2, R12 ;  /* 0x0000000200087825 */ /* 0x001fe200078e020c */
[----:B------:R-:W-:Y:S02]  /*52320*/  ISETP.LT.AND P0, PT, R19, c[0x0][0x178], !P0 ;  /* 0x00005e0013007a0c */ /* 0x000fe40004701270 */
[----:B------:R-:W-:Y:S02]  /*52330*/  ISETP.GE.AND P1, PT, R6, c[0x0][0x17c], PT ;  /* 0x00005f0006007a0c */ /* 0x000fe40003f26270 */
[----:B------:R-:W-:Y:S02]  /*52340*/  IADD3 R6, R0, c[0x0][0x198], RZ ;  /* 0x0000660000067a10 */ /* 0x000fe40007ffe0ff */
[----:B------:R-:W-:Y:S01]  /*52350*/  PRMT R10, R27, 0x7632, R10 ;  /* 0x000076321b0a7816 */ /* 0x000fe2000000000a */
[----:B--2---:R0:W-:Y:S04]  /*52360*/  @P6 STG.E.U16 [R4.64], R24 ;  /* 0x0000001804006986 */ /* 0x0041e8000c101506 */
[----:B------:R1:W-:Y:S01]  /*52370*/  @P5 STG.E.U16 [R8.64], R27 ;  /* 0x0000001b08005986 */ /* 0x0003e2000c101506 */
[----:B------:R-:W-:-:S03]  /*52380*/  ISETP.LT.AND P5, PT, R29, c[0x0][0x178], !P2 ;  /* 0x00005e001d007a0c */ /* 0x000fc600057a1270 */
[----:B------:R2:W-:Y:S01]  /*52390*/  @P4 STG.E.U16 [R16.64], R28 ;  /* 0x0000001c10004986 */ /* 0x0005e2000c101506 */
[----:B------:R-:W-:Y:S02]  /*523a0*/  ISETP.LT.AND P4, PT, R25, c[0x0][0x178], !P2 ;  /* 0x00005e0019007a0c */ /* 0x000fe40005781270 */
[----:B------:R-:W-:Y:S01]  /*523b0*/  ISETP.LT.AND P6, PT, R26, c[0x0][0x178], !P2 ;  /* 0x00005e001a007a0c */ /* 0x000fe200057c1270 */
[----:B0-----:R-:W-:Y:S01]  /*523c0*/  IMAD.WIDE R4, R0, 0x2, R20 ;  /* 0x0000000200047825 */ /* 0x001fe200078e0214 */
[----:B------:R-:W-:Y:S02]  /*523d0*/  PRMT R22, R24, 0x7632, R22 ;  /* 0x0000763218167816 */ /* 0x000fe40000000016 */
[----:B------:R-:W-:Y:S01]  /*523e0*/  ISETP.LT.AND P2, PT, R19, c[0x0][0x178], !P2 ;  /* 0x00005e0013007a0c */ /* 0x000fe20005741270 */
[C---:B-1----:R-:W-:Y:S01]  /*523f0*/  IMAD.WIDE R8, R6.reuse, 0x2, R2 ;  /* 0x0000000206087825 */ /* 0x042fe200078e0202 */
[----:B------:R0:W-:Y:S03]  /*52400*/  @P0 STG.E.U16 [R4.64], R18 ;  /* 0x0000001204000986 */ /* 0x0001e6000c101506 */
[C---:B--2---:R-:W-:Y:S01]  /*52410*/  IMAD.WIDE R16, R6.reuse, 0x2, R12 ;  /* 0x0000000206107825 */ /* 0x044fe200078e020c */
[----:B------:R1:W-:Y:S04]  /*52420*/  @P5 STG.E.U16 [R8.64], R22 ;  /* 0x0000001608005986 */ /* 0x0003e8000c101506 */
[----:B------:R2:W-:Y:S01]  /*52430*/  @P4 STG.E.U16 [R16.64], R10 ;  /* 0x0000000a10004986 */ /* 0x0005e2000c101506 */
[----:B0-----:R-:W-:Y:S01]  /*52440*/  IMAD.WIDE R4, R6, 0x2, R14 ;  /* 0x0000000206047825 */ /* 0x001fe200078e020e */
[----:B------:R-:W-:-:S03]  /*52450*/  PRMT R18, R18, 0x7632, R18 ;  /* 0x0000763212127816 */ /* 0x000fc60000000012 */
[----:B-1----:R-:W-:Y:S01]  /*52460*/  IMAD.WIDE R8, R6, 0x2, R20 ;  /* 0x0000000206087825 */ /* 0x002fe200078e0214 */
[----:B------:R-:W3:Y:S01]  /*52470*/  LDL.LU R22, [R1+0x22c] ;  /* 0x00022c0001167983 */ /* 0x000ee20000300800 */
[----:B--2---:R-:W-:-:S03]  /*52480*/  PRMT R10, R28, 0x7632, R10 ;  /* 0x000076321c0a7816 */ /* 0x004fc6000000000a */
[----:B------:R-:W2:Y:S04]  /*52490*/  LDL.LU R17, [R1+0x23c] ;  /* 0x00023c0001117983 */ /* 0x000ea80000300800 */
[----:B------:R-:W4:Y:S04]  /*524a0*/  LDL.LU R24, [R1+0x27c] ;  /* 0x00027c0001187983 */ /* 0x000f280000300800 */
[----:B------:R-:W4:Y:S04]  /*524b0*/  LDL.LU R28, [R1+0x26c] ;  /* 0x00026c00011c7983 */ /* 0x000f280000300800 */
[----:B------:R-:W-:Y:S04]  /*524c0*/  @P6 STG.E.U16 [R4.64], R10 ;  /* 0x0000000a04006986 */ /* 0x000fe8000c101506 */
[----:B------:R-:W4:Y:S04]  /*524d0*/  LDL.LU R27, [R1+0x25c] ;  /* 0x00025c00011b7983 */ /* 0x000f280000300800 */
[----:B------:R0:W-:Y:S04]  /*524e0*/  @P2 STG.E.U16 [R8.64], R18 ;  /* 0x0000001208002986 */ /* 0x0001e8000c101506 */
[----:B0-----:R-:W4:Y:S01]  /*524f0*/  LDL.LU R18, [R1+0x24c] ;  /* 0x00024c0001127983 */ /* 0x001f220000300800 */
[----:B------:R-:W-:-:S02]  /*52500*/  IADD3 R0, R11, 0x7a, RZ ;  /* 0x0000007a0b007810 */ /* 0x000fc40007ffe0ff */
[----:B------:R-:W-:Y:S02]  /*52510*/  ISETP.LT.AND P4, PT, R29, c[0x0][0x178], !P3 ;  /* 0x00005e001d007a0c */ /* 0x000fe40005f81270 */
[----:B------:R-:W-:Y:S02]  /*52520*/  ISETP.GE.AND P0, PT, R0, c[0x0][0x17c], PT ;  /* 0x00005f0000007a0c */ /* 0x000fe40003f06270 */
[----:B------:R-:W-:Y:S02]  /*52530*/  ISETP.LT.AND P5, PT, R25, c[0x0][0x178], !P3 ;  /* 0x00005e0019007a0c */ /* 0x000fe40005fa1270 */
[----:B------:R-:W-:Y:S02]  /*52540*/  IADD3 R0, R6, c[0x0][0x198], RZ ;  /* 0x0000660006007a10 */ /* 0x000fe40007ffe0ff */
[----:B------:R-:W-:Y:S02]  /*52550*/  ISETP.LT.AND P6, PT, R26, c[0x0][0x178], !P3 ;  /* 0x00005e001a007a0c */ /* 0x000fe40005fc1270 */
[----:B------:R-:W-:Y:S01]  /*52560*/  ISETP.LT.AND P3, PT, R19, c[0x0][0x178], !P3 ;  /* 0x00005e0013007a0c */ /* 0x000fe20005f61270 */
[----:B------:R-:W-:-:S04]  /*52570*/  IMAD.WIDE R4, R0, 0x2, R2 ;  /* 0x0000000200047825 */ /* 0x000fc800078e0202 */
[----:B------:R-:W-:Y:S01]  /*52580*/  IMAD.WIDE R8, R0, 0x2, R12 ;  /* 0x0000000200087825 */ /* 0x000fe200078e020c */
[----:B------:R-:W-:-:S04]  /*52590*/  IADD3 R6, R11, 0x7b, RZ ;  /* 0x0000007b0b067810 */ /* 0x000fc80007ffe0ff */
[----:B------:R-:W-:Y:S02]  /*525a0*/  ISETP.GE.AND P2, PT, R6, c[0x0][0x17c], PT ;  /* 0x00005f0006007a0c */ /* 0x000fe40003f46270 */
[----:B------:R-:W-:Y:S02]  /*525b0*/  IADD3 R6, R11, 0x7c, RZ ;  /* 0x0000007c0b067810 */ /* 0x000fe40007ffe0ff */
[----:B---3--:R-:W-:Y:S02]  /*525c0*/  PRMT R16, R22, 0x7632, R16 ;  /* 0x0000763216107816 */ /* 0x008fe40000000010 */
[----:B--2---:R-:W-:Y:S01]  /*525d0*/  PRMT R10, R17, 0x7632, R10 ;  /* 0x00007632110a7816 */ /* 0x004fe2000000000a */
[----:B----4-:R0:W-:Y:S04]  /*525e0*/  @P4 STG.E.U16 [R4.64], R18 ;  /* 0x0000001204004986 */ /* 0x0101e8000c101506 */
[----:B------:R1:W-:Y:S01]  /*525f0*/  @P5 STG.E.U16 [R8.64], R17 ;  /* 0x0000001108005986 */ /* 0x0003e2000c101506 */
[----:B------:R-:W-:Y:S01]  /*52600*/  ISETP.LT.AND P5, PT, R29, c[0x0][0x178], !P1 ;  /* 0x00005e001d007a0c */ /* 0x000fe20004fa1270 */
[----:B0-----:R-:W-:-:S04]  /*52610*/  IMAD.WIDE R4, R0, 0x2, R14 ;  /* 0x0000000200047825 */ /* 0x001fc800078e020e */
[C---:B-1----:R-:W-:Y:S01]  /*52620*/  IMAD.WIDE R8, R0.reuse, 0x2, R20 ;  /* 0x0000000200087825 */ /* 0x042fe200078e0214 */
[----:B------:R0:W-:Y:S01]  /*52630*/  @P6 STG.E.U16 [R4.64], R22 ;  /* 0x0000001604006986 */ /* 0x0001e2000c101506 */
[----:B------:R-:W-:Y:S02]  /*52640*/  IADD3 R0, R0, c[0x0][0x198], RZ ;  /* 0x0000660000007a10 */ /* 0x000fe40007ffe0ff */
[----:B------:R-:W-:Y:S01]  /*52650*/  ISETP.LT.AND P6, PT, R25, c[0x0][0x178], !P1 ;  /* 0x00005e0019007a0c */ /* 0x000fe20004fc1270 */
[----:B------:R1:W-:Y:S01]  /*52660*/  @P3 STG.E.U16 [R8.64], R23 ;  /* 0x0000001708003986 */ /* 0x0003e2000c101506 */
[----:B------:R-:W-:Y:S02]  /*52670*/  ISETP.LT.AND P3, PT, R26, c[0x0][0x178], !P1 ;  /* 0x00005e001a007a0c */ /* 0x000fe40004f61270 */
[----:B------:R-:W-:Y:S02]  /*52680*/  ISETP.GE.AND P4, PT, R6, c[0x0][0x17c], PT ;  /* 0x00005f0006007a0c */ /* 0x000fe40003f86270 */
[----:B------:R-:W-:Y:S01]  /*52690*/  PRMT R6, R18, 0x7632, R6 ;  /* 0x0000763212067816 */ /* 0x000fe20000000006 */
[----:B0-----:R-:W-:Y:S01]  /*526a0*/  IMAD.WIDE R4, R0, 0x2, R2 ;  /* 0x0000000200047825 */ /* 0x001fe200078e0202 */
[----:B------:R-:W-:-:S03]  /*526b0*/  ISETP.LT.AND P1, PT, R19, c[0x0][0x178], !P1 ;  /* 0x00005e0013007a0c */ /* 0x000fc60004f21270 */
[----:B-1----:R-:W-:Y:S01]  /*526c0*/  IMAD.WIDE R8, R0, 0x2, R12 ;  /* 0x0000000200087825 */ /* 0x002fe200078e020c */
[----:B------:R0:W-:Y:S01]  /*526d0*/  @P5 STG.E.U16 [R4.64], R6 ;  /* 0x0000000604005986 */ /* 0x0001e2000c101506 */
[----:B------:R-:W-:-:S03]  /*526e0*/  ISETP.LT.AND P5, PT, R29, c[0x0][0x178], !P0 ;  /* 0x00005e001d007a0c */ /* 0x000fc600047a1270 */
[----:B------:R1:W-:Y:S01]  /*526f0*/  @P6 STG.E.U16 [R8.64], R10 ;  /* 0x0000000a08006986 */ /* 0x0003e2000c101506 */
[----:B------:R-:W-:Y:S01]  /*52700*/  ISETP.LT.AND P6, PT, R26, c[0x0][0x178], !P0 ;  /* 0x00005e001a007a0c */ /* 0x000fe200047c1270 */
[C---:B0-----:R-:W-:Y:S01]  /*52710*/  IMAD.WIDE R4, R0.reuse, 0x2, R14 ;  /* 0x0000000200047825 */ /* 0x041fe200078e020e */
[----:B-1----:R-:W-:-:S04]  /*52720*/  IADD3 R10, R0, c[0x0][0x198], RZ ;  /* 0x00006600000a7a10 */ /* 0x002fc80007ffe0ff */
[----:B------:R0:W-:Y:S01]  /*52730*/  @P3 STG.E.U16 [R4.64], R16 ;  /* 0x0000001004003986 */ /* 0x0001e2000c101506 */
[----:B------:R-:W-:Y:S01]  /*52740*/  ISETP.LT.AND P3, PT, R25, c[0x0][0x178], !P0 ;  /* 0x00005e0019007a0c */ /* 0x000fe20004761270 */
[----:B------:R-:W-:Y:S01]  /*52750*/  IMAD.WIDE R8, R0, 0x2, R20 ;  /* 0x0000000200087825 */ /* 0x000fe200078e0214 */
[----:B------:R-:W-:Y:S02]  /*52760*/  PRMT R6, R23, 0x7632, R6 ;  /* 0x0000763217067816 */ /* 0x000fe40000000006 */
[----:B------:R-:W-:-:S03]  /*52770*/  ISETP.LT.AND P0, PT, R19, c[0x0][0x178], !P0 ;  /* 0x00005e0013007a0c */ /* 0x000fc60004701270 */
[----:B------:R1:W-:Y:S01]  /*52780*/  @P1 STG.E.U16 [R8.64], R6 ;  /* 0x0000000608001986 */ /* 0x0003e2000c101506 */
[----:B0-----:R-:W-:Y:S01]  /*52790*/  IMAD.WIDE R4, R10, 0x2, R2 ;  /* 0x000000020a047825 */ /* 0x001fe200078e0202 */
[----:B------:R-:W-:-:S04]  /*527a0*/  IADD3 R0, R11, 0x7d, RZ ;  /* 0x0000007d0b007810 */ /* 0x000fc80007ffe0ff */
[----:B------:R0:W-:Y:S01]  /*527b0*/  @P5 STG.E.U16 [R4.64], R24 ;  /* 0x0000001804005986 */ /* 0x0001e2000c101506 */
[----:B-1----:R-:W-:Y:S01]  /*527c0*/  IMAD.WIDE R8, R10, 0x2, R14 ;  /* 0x000000020a087825 */ /* 0x002fe200078e020e */
[----:B------:R-:W-:-:S03]  /*527d0*/  ISETP.GE.AND P1, PT, R0, c[0x0][0x17c], PT ;  /* 0x00005f0000007a0c */ /* 0x000fc60003f26270 */
[----:B0-----:R-:W-:Y:S01]  /*527e0*/  IMAD.WIDE R4, R10, 0x2, R12 ;  /* 0x000000020a047825 */ /* 0x001fe200078e020c */
[----:B------:R-:W-:-:S04]  /*527f0*/  PRMT R0, R28, 0x7632, R0 ;  /* 0x000076321c007816 */ /* 0x000fc80000000000 */
[----:B------:R0:W-:Y:S01]  /*52800*/  @P3 STG.E.U16 [R4.64], R28 ;  /* 0x0000001c04003986 */ /* 0x0001e2000c101506 */
[----:B------:R-:W-:-:S03]  /*52810*/  IADD3 R18, R11, 0x7e, RZ ;  /* 0x0000007e0b127810 */ /* 0x000fc60007ffe0ff */
[----:B------:R1:W-:Y:S01]  /*52820*/  @P6 STG.E.U16 [R8.64], R27 ;  /* 0x0000001b08006986 */ /* 0x0003e2000c101506 */
[----:B------:R-:W-:-:S03]  /*52830*/  PRMT R6, R24, 0x7632, R6 ;  /* 0x0000763218067816 */ /* 0x000fc60000000006 */
[----:B0-----:R-:W2:Y:S01]  /*52840*/  LDL.LU R28, [R1+0x2cc] ;  /* 0x0002cc00011c7983 */ /* 0x001ea20000300800 */
[----:B-1----:R-:W-:-:S03]  /*52850*/  IMAD.WIDE R8, R10, 0x2, R20 ;  /* 0x000000020a087825 */ /* 0x002fc600078e0214 */
[----:B------:R-:W3:Y:S04]  /*52860*/  LDL.LU R23, [R1+0x2bc] ;  /* 0x0002bc0001177983 */ /* 0x000ee80000300800 */
[----:B------:R0:W-:Y:S01]  /*52870*/  @P0 STG.E.U16 [R8.64], R7 ;  /* 0x0000000708000986 */ /* 0x0001e2000c101506 */
[----:B------:R-:W-:Y:S02]  /*52880*/  ISETP.GE.AND P0, PT, R18, c[0x0][0x17c], PT ;  /* 0x00005f0012007a0c */ /* 0x000fe40003f06270 */
[----:B------:R-:W-:Y:S01]  /*52890*/  IADD3 R18, R11, 0x7f, RZ ;  /* 0x0000007f0b127810 */ /* 0x000fe20007ffe0ff */
[----:B------:R-:W4:Y:S04]  /*528a0*/  LDL.LU R24, [R1+0x29c] ;  /* 0x00029c0001187983 */ /* 0x000f280000300800 */
[----:B------:R-:W4:Y:S01]  /*528b0*/  LDL.LU R11, [R1+0x1a10] ;  /* 0x001a1000010b7983 */ /* 0x000f220000300800 */
[----:B------:R-:W-:-:S03]  /*528c0*/  PRMT R5, R27, 0x7632, R5 ;  /* 0x000076321b057816 */ /* 0x000fc60000000005 */
[----:B------:R-:W4:Y:S01]  /*528d0*/  LDL.LU R27, [R1+0x2dc] ;  /* 0x0002dc00011b7983 */ /* 0x000f220000300800 */
[----:B------:R-:W-:Y:S02]  /*528e0*/  ISETP.LT.AND P5, PT, R29, c[0x0][0x178], !P2 ;  /* 0x00005e001d007a0c */ /* 0x000fe400057a1270 */
[----:B------:R-:W-:Y:S02]  /*528f0*/  IADD3 R4, R10, c[0x0][0x198], RZ ;  /* 0x000066000a047a10 */ /* 0x000fe40007ffe0ff */
[----:B------:R-:W-:Y:S02]  /*52900*/  ISETP.LT.AND P6, PT, R25, c[0x0][0x178], !P2 ;  /* 0x00005e0019007a0c */ /* 0x000fe400057c1270 */
[----:B------:R-:W-:Y:S01]  /*52910*/  ISETP.LT.AND P3, PT, R26, c[0x0][0x178], !P2 ;  /* 0x00005e001a007a0c */ /* 0x000fe20005761270 */
[C---:B------:R-:W-:Y:S01]  /*52920*/  IMAD.WIDE R16, R4.reuse, 0x2, R2 ;  /* 0x0000000204107825 */ /* 0x040fe200078e0202 */
[----:B------:R-:W-:Y:S02]  /*52930*/  ISETP.LT.AND P2, PT, R19, c[0x0][0x178], !P2 ;  /* 0x00005e0013007a0c */ /* 0x000fe40005741270 */
[----:B------:R-:W-:Y:S01]  /*52940*/  PRMT R10, R7, 0x7632, R10 ;  /* 0x00007632070a7816 */ /* 0x000fe2000000000a */
[----:B0-----:R-:W-:-:S02]  /*52950*/  IMAD.WIDE R8, R4, 0x2, R14 ;  /* 0x0000000204087825 */ /* 0x001fc400078e020e */
[----:B------:R0:W-:Y:S01]  /*52960*/  @P5 STG.E.U16 [R16.64], R6 ;  /* 0x0000000610005986 */ /* 0x0001e2000c101506 */
[----:B------:R-:W-:Y:S01]  /*52970*/  ISETP.LT.AND P5, PT, R29, c[0x0][0x178], !P4 ;  /* 0x00005e001d007a0c */ /* 0x000fe200067a1270 */
[----:B0-----:R-:W-:-:S04]  /*52980*/  IMAD.WIDE R6, R4, 0x2, R12 ;  /* 0x0000000204067825 */ /* 0x001fc800078e020c */
[C---:B------:R-:W-:Y:S01]  /*52990*/  IMAD.WIDE R16, R4.reuse, 0x2, R20 ;  /* 0x0000000204107825 */ /* 0x040fe200078e0214 */
[----:B------:R0:W-:Y:S01]  /*529a0*/  @P6 STG.E.U16 [R6.64], R0 ;  /* 0x0000000006006986 */ /* 0x0001e2000c101506 */
[----:B------:R-:W-:-:S03]  /*529b0*/  IADD3 R4, R4, c[0x0][0x198], RZ ;  /* 0x0000660004047a10 */ /* 0x000fc60007ffe0ff */
[----:B------:R1:W-:Y:S04]  /*529c0*/  @P3 STG.E.U16 [R8.64], R5 ;  /* 0x0000000508003986 */ /* 0x0003e8000c101506 */
[----:B------:R1:W-:Y:S01]  /*529d0*/  @P2 STG.E.U16 [R16.64], R10 ;  /* 0x0000000a10002986 */ /* 0x0003e2000c101506 */
[----:B------:R-:W-:Y:S02]  /*529e0*/  ISETP.LT.AND P2, PT, R25, c[0x0][0x178], !P4 ;  /* 0x00005e0019007a0c */ /* 0x000fe40006741270 */
[----:B------:R-:W-:Y:S01]  /*529f0*/  ISETP.LT.AND P3, PT, R26, c[0x0][0x178], !P4 ;  /* 0x00005e001a007a0c */ /* 0x000fe20006761270 */
[C---:B0-----:R-:W-:Y:S01]  /*52a00*/  IMAD.WIDE R6, R4.reuse, 0x2, R2 ;  /* 0x0000000204067825 */ /* 0x041fe200078e0202 */
[----:B------:R-:W-:Y:S02]  /*52a10*/  ISETP.LT.AND P4, PT, R19, c[0x0][0x178], !P4 ;  /* 0x00005e0013007a0c */ /* 0x000fe40006781270 */
[----:B------:R-:W-:Y:S01]  /*52a20*/  ISETP.LT.AND P6, PT, R29, c[0x0][0x178], !P1 ;  /* 0x00005e001d007a0c */ /* 0x000fe20004fc1270 */
[C---:B-1----:R-:W-:Y:S01]  /*52a30*/  IMAD.WIDE R8, R4.reuse, 0x2, R12 ;  /* 0x0000000204087825 */ /* 0x042fe200078e020c */
[----:B------:R-:W-:-:S05]  /*52a40*/  IADD3 R0, R4, c[0x0][0x198], RZ ;  /* 0x0000660004007a10 */ /* 0x000fca0007ffe0ff */
[----:B------:R-:W-:Y:S01]  /*52a50*/  IMAD.WIDE R16, R0, 0x2, R2 ;  /* 0x0000000200107825 */ /* 0x000fe200078e0202 */
[----:B--2---:R0:W-:Y:S01]  /*52a60*/  @P5 STG.E.U16 [R6.64], R28 ;  /* 0x0000001c06005986 */ /* 0x0041e2000c101506 */
[----:B------:R-:W-:-:S03]  /*52a70*/  PRMT R10, R28, 0x7632, R10 ;  /* 0x000076321c0a7816 */ /* 0x000fc6000000000a */
[----:B---3--:R1:W-:Y:S01]  /*52a80*/  @P2 STG.E.U16 [R8.64], R23 ;  /* 0x0000001708002986 */ /* 0x0083e2000c101506 */
[----:B------:R-:W-:Y:S01]  /*52a90*/  ISETP.LT.AND P2, PT, R25, c[0x0][0x178], !P1 ;  /* 0x00005e0019007a0c */ /* 0x000fe20004f41270 */
[----:B0-----:R-:W-:Y:S01]  /*52aa0*/  IMAD.WIDE R6, R4, 0x2, R14 ;  /* 0x0000000204067825 */ /* 0x001fe200078e020e */
[----:B------:R-:W-:Y:S01]  /*52ab0*/  ISETP.GE.AND P5, PT, R18, c[0x0][0x17c], PT ;  /* 0x00005f0012007a0c */ /* 0x000fe20003fa6270 */
[----:B------:R-:W2:Y:S02]  /*52ac0*/  LDL.LU R28, [R1+0x2ac] ;  /* 0x0002ac00011c7983 */ /* 0x000ea40000300800 */
[----:B------:R-:W-:Y:S02]  /*52ad0*/  IMAD.WIDE R4, R4, 0x2, R20 ;  /* 0x0000000204047825 */ /* 0x000fe400078e0214 */
[----:B----4-:R-:W-:Y:S04]  /*52ae0*/  @P3 STG.E.U16 [R6.64], R24 ;  /* 0x0000001806003986 */ /* 0x010fe8000c101506 */
[----:B------:R0:W-:Y:S01]  /*52af0*/  @P4 STG.E.U16 [R4.64], R11 ;  /* 0x0000000b04004986 */ /* 0x0001e2000c101506 */
[----:B------:R-:W-:-:S03]  /*52b00*/  ISETP.LT.AND P3, PT, R29, c[0x0][0x178], !P0 ;  /* 0x00005e001d007a0c */ /* 0x000fc60004761270 */
[----:B------:R3:W-:Y:S01]  /*52b10*/  @P6 STG.E.U16 [R16.64], R10 ;  /* 0x0000000a10006986 */ /* 0x0007e2000c101506 */
[----:B------:R-:W-:Y:S02]  /*52b20*/  ISETP.LT.AND P6, PT, R26, c[0x0][0x178], !P1 ;  /* 0x00005e001a007a0c */ /* 0x000fe40004fc1270 */
[----:B------:R-:W-:Y:S02]  /*52b30*/  ISETP.LT.AND P1, PT, R19, c[0x0][0x178], !P1 ;  /* 0x00005e0013007a0c */ /* 0x000fe40004f21270 */
[----:B-1----:R-:W-:Y:S01]  /*52b40*/  PRMT R9, R23, 0x7632, R9 ;  /* 0x0000763217097816 */ /* 0x002fe20000000009 */
[C---:B0-----:R-:W-:Y:S01]  /*52b50*/  IMAD.WIDE R4, R0.reuse, 0x2, R12 ;  /* 0x0000000200047825 */ /* 0x041fe200078e020c */
[C---:B------:R-:W-:Y:S02]  /*52b60*/  IADD3 R23, R0.reuse, c[0x0][0x198], RZ ;  /* 0x0000660000177a10 */ /* 0x040fe40007ffe0ff */
[----:B------:R-:W-:Y:S01]  /*52b70*/  PRMT R18, R11, 0x7632, R18 ;  /* 0x000076320b127816 */ /* 0x000fe20000000012 */
[----:B------:R-:W-:Y:S01]  /*52b80*/  IMAD.WIDE R6, R0, 0x2, R14 ;  /* 0x0000000200067825 */ /* 0x000fe200078e020e */
[----:B---3--:R-:W-:Y:S01]  /*52b90*/  PRMT R17, R24, 0x7632, R17 ;  /* 0x0000763218117816 */ /* 0x008fe20000000011 */
[----:B------:R0:W-:Y:S02]  /*52ba0*/  @P2 STG.E.U16 [R4.64], R9 ;  /* 0x0000000904002986 */ /* 0x0001e4000c101506 */
[----:B------:R-:W-:-:S02]  /*52bb0*/  IMAD.WIDE R10, R23, 0x2, R2 ;  /* 0x00000002170a7825 */ /* 0x000fc400078e0202 */
[----:B------:R1:W-:Y:S01]  /*52bc0*/  @P6 STG.E.U16 [R6.64], R17 ;  /* 0x0000001106006986 */ /* 0x0003e2000c101506 */
[----:B------:R-:W-:Y:S01]  /*52bd0*/  ISETP.LT.AND P4, PT, R29, c[0x0][0x178], !P5 ;  /* 0x00005e001d007a0c */ /* 0x000fe20006f81270 */
[----:B0-----:R-:W-:Y:S02]  /*52be0*/  IMAD.WIDE R8, R0, 0x2, R20 ;  /* 0x0000000200087825 */ /* 0x001fe400078e0214 */
[----:B------:R-:W3:Y:S01]  /*52bf0*/  LDL.LU R29, [R1+0x28c] ;  /* 0x00028c00011d7983 */ /* 0x000ee20000300800 */
[----:B------:R-:W-:-:S03]  /*52c00*/  ISETP.LT.AND P2, PT, R25, c[0x0][0x178], !P0 ;  /* 0x00005e0019007a0c */ /* 0x000fc60004741270 */
[----:B------:R2:W-:Y:S01]  /*52c10*/  @P1 STG.E.U16 [R8.64], R18 ;  /* 0x0000001208001986 */ /* 0x0005e2000c101506 */
[----:B------:R-:W-:Y:S02]  /*52c20*/  ISETP.LT.AND P6, PT, R25, c[0x0][0x178], !P5 ;  /* 0x00005e0019007a0c */ /* 0x000fe40006fc1270 */
[C---:B------:R-:W-:Y:S01]  /*52c30*/  ISETP.LT.AND P1, PT, R26.reuse, c[0x0][0x178], !P5 ;  /* 0x00005e001a007a0c */ /* 0x040fe20006f21270 */
[----:B------:R0:W-:Y:S01]  /*52c40*/  @P3 STG.E.U16 [R10.64], R27 ;  /* 0x0000001b0a003986 */ /* 0x0001e2000c101506 */
[----:B------:R-:W-:Y:S02]  /*52c50*/  ISETP.LT.AND P3, PT, R26, c[0x0][0x178], !P0 ;  /* 0x00005e001a007a0c */ /* 0x000fe40004761270 */
[C---:B------:R-:W-:Y:S02]  /*52c60*/  ISETP.LT.AND P0, PT, R19.reuse, c[0x0][0x178], !P0 ;  /* 0x00005e0013007a0c */ /* 0x040fe40004701270 */
[----:B------:R-:W-:Y:S02]  /*52c70*/  ISETP.LT.AND P5, PT, R19, c[0x0][0x178], !P5 ;  /* 0x00005e0013007a0c */ /* 0x000fe40006fa1270 */
[----:B------:R-:W4:Y:S01]  /*52c80*/  LDL.LU R19, [R1+0x1a0c] ;  /* 0x001a0c0001137983 */ /* 0x000f220000300800 */
[C---:B------:R-:W-:Y:S01]  /*52c90*/  IADD3 R25, R23.reuse, c[0x0][0x198], RZ ;  /* 0x0000660017197a10 */ /* 0x040fe20007ffe0ff */
[----:B-1----:R-:W-:Y:S01]  /*52ca0*/  IMAD.WIDE R16, R23, 0x2, R12 ;  /* 0x0000000217107825 */ /* 0x002fe200078e020c */
[----:B------:R-:W-:-:S03]  /*52cb0*/  PRMT R0, R27, 0x7632, R0 ;  /* 0x000076321b007816 */ /* 0x000fc60000000000 */
[----:B------:R-:W-:-:S04]  /*52cc0*/  IMAD.WIDE R4, R23, 0x2, R14 ;  /* 0x0000000217047825 */ /* 0x000fc800078e020e */
[----:B------:R-:W-:-:S04]  /*52cd0*/  IMAD.WIDE R6, R23, 0x2, R20 ;  /* 0x0000000217067825 */ /* 0x000fc800078e0214 */
[----:B------:R-:W-:-:S04]  /*52ce0*/  IMAD.WIDE R2, R25, 0x2, R2 ;  /* 0x0000000219027825 */ /* 0x000fc800078e0202 */
[----:B------:R-:W-:-:S04]  /*52cf0*/  IMAD.WIDE R12, R25, 0x2, R12 ;  /* 0x00000002190c7825 */ /* 0x000fc800078e020c */
[----:B------:R-:W-:-:S04]  /*52d00*/  IMAD.WIDE R14, R25, 0x2, R14 ;  /* 0x00000002190e7825 */ /* 0x000fc800078e020e */
[----:B------:R-:W-:Y:S01]  /*52d10*/  IMAD.WIDE R20, R25, 0x2, R20 ;  /* 0x0000000219147825 */ /* 0x000fe200078e0214 */
[----:B--2---:R-:W-:Y:S01]  /*52d20*/  PRMT R8, R28, 0x7632, R8 ;  /* 0x000076321c087816 */ /* 0x004fe20000000008 */
[----:B------:R0:W-:Y:S01]  /*52d30*/  @P2 STG.E.U16 [R16.64], R28 ;  /* 0x0000001c10002986 */ /* 0x0001e2000c101506 */
[----:B---3--:R-:W-:-:S03]  /*52d40*/  PRMT R9, R29, 0x7632, R9 ;  /* 0x000076321d097816 */ /* 0x008fc60000000009 */
[----:B------:R0:W-:Y:S04]  /*52d50*/  @P3 STG.E.U16 [R4.64], R29 ;  /* 0x0000001d04003986 */ /* 0x0001e8000c101506 */
[----:B----4-:R0:W-:Y:S04]  /*52d60*/  @P0 STG.E.U16 [R6.64], R19 ;  /* 0x0000001306000986 */ /* 0x0101e8000c101506 */
[----:B------:R0:W-:Y:S04]  /*52d70*/  @P4 STG.E.U16 [R2.64], R0 ;  /* 0x0000000002004986 */ /* 0x0001e8000c101506 */
[----:B------:R0:W-:Y:S04]  /*52d80*/  @P6 STG.E.U16 [R12.64], R8 ;  /* 0x000000080c006986 */ /* 0x0001e8000c101506 */
[----:B------:R0:W-:Y:S01]  /*52d90*/  @P1 STG.E.U16 [R14.64], R9 ;  /* 0x000000090e001986 */ /* 0x0001e2000c101506 */
[----:B------:R-:W-:Y:S05]  /*52da0*/  @!P5 EXIT ;  /* 0x000000000000d94d */ /* 0x000fea0003800000 */
[----:B0-----:R-:W-:-:S05]  /*52db0*/  PRMT R10, R19, 0x7632, R10 ;  /* 0x00007632130a7816 */ /* 0x001fca000000000a */
[----:B------:R-:W-:Y:S01]  /*52dc0*/  STG.E.U16 [R20.64], R10 ;  /* 0x0000000a14007986 */ /* 0x000fe2000c101506 */
[----:B------:R-:W-:Y:S05]  /*52dd0*/  EXIT ;  /* 0x000000000000794d */ /* 0x000fea0003800000 */
.L_x_3:
[----:B------:R-:W-:-:S00]  /*52de0*/  BRA `(.L_x_3) ;  /* 0xfffffff000007947 */ /* 0x000fc0000383ffff */
[----:B------:R-:W-:-:S00]  /*52df0*/  NOP ;  /* 0x0000000000007918 */ /* 0x000fc00000000000 */
        /* <DEDUP_REMOVED lines=8> */
.L_x_4:


//--------------------- .nv.shared.matmul_kernel  --------------------------
	.section	.nv.shared.matmul_kernel,"aw",@nobits
	.sectionflags	@""
	.align	16
